	.target	sm_90a

	.elftype	@"ET_EXEC"


//--------------------- .note.nv.tkinfo           --------------------------
	.section	.note.nv.tkinfo,"",@"SHT_NOTE"
	.sectionflags	@"SHF_NOTE_NV_TKINFO"
	.tkinfo
        /*0018*/ 	.word	0x00000002
        /*0030*/ 	.string	""
        /*0030*/ 	.string	"ptxas"
        /*0030*/ 	.string	"Cuda compilation tools, release 13.0, V13.0.88"
        /*0030*/ 	.string	"Build cuda_13.0.r13.0/compiler.36424714_0"
        /*0030*/ 	.string	"-v  -suppress-debug-info  -lineinfo  -arch sm_90a "



//--------------------- .note.nv.cuinfo           --------------------------
	.section	.note.nv.cuinfo,"",@"SHT_NOTE"
	.sectionflags	@"SHF_NOTE_NV_CUINFO"
        /*0018*/ 	.short	0x0002
        /*001a*/ 	.short	0x005a
        /*001c*/ 	.short	0x0082
	.zero		2


//--------------------- .nv.info                  --------------------------
	.section	.nv.info,"",@"SHT_CUDA_INFO"
	.align	4


	//----- nvinfo : EIATTR_REGCOUNT
	.align		4
        /*0000*/ 	.byte	0x04, 0x2f
        /*0002*/ 	.short	(.L_1 - .L_0)
	.align		4
.L_0:
        /*0004*/ 	.word	index@(matmul_kernel)
        /*0008*/ 	.word	0x00000020


	//----- nvinfo : EIATTR_FRAME_SIZE
	.align		4
.L_1:
        /*000c*/ 	.byte	0x04, 0x11
        /*000e*/ 	.short	(.L_3 - .L_2)
	.align		4
.L_2:
        /*0010*/ 	.word	index@(matmul_kernel)
        /*0014*/ 	.word	0x00002a80


	//----- nvinfo : EIATTR_MIN_STACK_SIZE
	.align		4
.L_3:
        /*0018*/ 	.byte	0x04, 0x12
        /*001a*/ 	.short	(.L_5 - .L_4)
	.align		4
.L_4:
        /*001c*/ 	.word	index@(matmul_kernel)
        /*0020*/ 	.word	0x00002a80
.L_5:


//--------------------- .nv.compat                --------------------------
	.section	.nv.compat,"",@"SHT_CUDA_COMPAT_INFO"
	.align	4
        /*0000*/ 	.byte	0x02, 0x09, 0x01, 0x00, 0x02, 0x02, 0x02, 0x00, 0x02, 0x05, 0x05, 0x00, 0x03, 0x07, 0x01, 0x01
        /*0010*/ 	.byte	0x02, 0x03, 0x00, 0x00, 0x02, 0x06, 0x01, 0x00, 0x04, 0x0b, 0x08, 0x00, 0x00, 0x00, 0x00, 0x00
        /*0020*/ 	.byte	0x00, 0x00, 0x00, 0x00


//--------------------- .nv.info.matmul_kernel    --------------------------
	.section	.nv.info.matmul_kernel,"",@"SHT_CUDA_INFO"
	.sectionflags	@""
	.align	4


	//----- nvinfo : EIATTR_CUDA_API_VERSION
	.align		4
        /*0000*/ 	.byte	0x04, 0x37
        /*0002*/ 	.short	(.L_7 - .L_6)
.L_6:
        /*0004*/ 	.word	0x00000082


	//----- nvinfo : EIATTR_KPARAM_INFO
	.align		4
.L_7:
        /*0008*/ 	.byte	0x04, 0x17
        /*000a*/ 	.short	(.L_9 - .L_8)
.L_8:
        /*000c*/ 	.word	0x00000000
        /*0010*/ 	.short	0x000d
        /*0012*/ 	.short	0x0048
        /*0014*/ 	.byte	0x00, 0xf4, 0x21, 0x00


	//----- nvinfo : EIATTR_KPARAM_INFO
	.align		4
.L_9:
        /*0018*/ 	.byte	0x04, 0x17
        /*001a*/ 	.short	(.L_11 - .L_10)
.L_10:
        /*001c*/ 	.word	0x00000000
        /*0020*/ 	.short	0x000c
        /*0022*/ 	.short	0x0040
        /*0024*/ 	.byte	0x00, 0xf4, 0x21, 0x00


	//----- nvinfo : EIATTR_KPARAM_INFO
	.align		4
.L_11:
        /*0028*/ 	.byte	0x04, 0x17
        /*002a*/ 	.short	(.L_13 - .L_12)
.L_12:
        /*002c*/ 	.word	0x00000000
        /*0030*/ 	.short	0x000b
        /*0032*/ 	.short	0x0038
        /*0034*/ 	.byte	0x00, 0xf0, 0x11, 0x00


	//----- nvinfo : EIATTR_KPARAM_INFO
	.align		4
.L_13:
        /*0038*/ 	.byte	0x04, 0x17
        /*003a*/ 	.short	(.L_15 - .L_14)
.L_14:
        /*003c*/ 	.word	0x00000000
        /*0040*/ 	.short	0x000a
        /*0042*/ 	.short	0x0034
        /*0044*/ 	.byte	0x00, 0xf0, 0x11, 0x00


	//----- nvinfo : EIATTR_KPARAM_INFO
	.align		4
.L_15:
        /*0048*/ 	.byte	0x04, 0x17
        /*004a*/ 	.short	(.L_17 - .L_16)
.L_16:
        /*004c*/ 	.word	0x00000000
        /*0050*/ 	.short	0x0009
        /*0052*/ 	.short	0x0030
        /*0054*/ 	.byte	0x00, 0xf0, 0x11, 0x00


	//----- nvinfo : EIATTR_KPARAM_INFO
	.align		4
.L_17:
        /*0058*/ 	.byte	0x04, 0x17
        /*005a*/ 	.short	(.L_19 - .L_18)
.L_18:
        /*005c*/ 	.word	0x00000000
        /*0060*/ 	.short	0x0008
        /*0062*/ 	.short	0x002c
        /*0064*/ 	.byte	0x00, 0xf0, 0x11, 0x00


	//----- nvinfo : EIATTR_KPARAM_INFO
	.align		4
.L_19:
        /*0068*/ 	.byte	0x04, 0x17
        /*006a*/ 	.short	(.L_21 - .L_20)
.L_20:
        /*006c*/ 	.word	0x00000000
        /*0070*/ 	.short	0x0007
        /*0072*/ 	.short	0x0028
        /*0074*/ 	.byte	0x00, 0xf0, 0x11, 0x00


	//----- nvinfo : EIATTR_KPARAM_INFO
	.align		4
.L_21:
        /*0078*/ 	.byte	0x04, 0x17
        /*007a*/ 	.short	(.L_23 - .L_22)
.L_22:
        /*007c*/ 	.word	0x00000000
        /*0080*/ 	.short	0x0006
        /*0082*/ 	.short	0x0024
        /*0084*/ 	.byte	0x00, 0xf0, 0x11, 0x00


	//----- nvinfo : EIATTR_KPARAM_INFO
	.align		4
.L_23:
        /*0088*/ 	.byte	0x04, 0x17
        /*008a*/ 	.short	(.L_25 - .L_24)
.L_24:
        /*008c*/ 	.word	0x00000000
        /*0090*/ 	.short	0x0005
        /*0092*/ 	.short	0x0020
        /*0094*/ 	.byte	0x00, 0xf0, 0x11, 0x00


	//----- nvinfo : EIATTR_KPARAM_INFO
	.align		4
.L_25:
        /*0098*/ 	.byte	0x04, 0x17
        /*009a*/ 	.short	(.L_27 - .L_26)
.L_26:
        /*009c*/ 	.word	0x00000000
        /*00a0*/ 	.short	0x0004
        /*00a2*/ 	.short	0x001c
        /*00a4*/ 	.byte	0x00, 0xf0, 0x11, 0x00


	//----- nvinfo : EIATTR_KPARAM_INFO
	.align		4
.L_27:
        /*00a8*/ 	.byte	0x04, 0x17
        /*00aa*/ 	.short	(.L_29 - .L_28)
.L_28:
        /*00ac*/ 	.word	0x00000000
        /*00b0*/ 	.short	0x0003
        /*00b2*/ 	.short	0x0018
        /*00b4*/ 	.byte	0x00, 0xf0, 0x11, 0x00


	//----- nvinfo : EIATTR_KPARAM_INFO
	.align		4
.L_29:
        /*00b8*/ 	.byte	0x04, 0x17
        /*00ba*/ 	.short	(.L_31 - .L_30)
.L_30:
        /*00bc*/ 	.word	0x00000000
        /*00c0*/ 	.short	0x0002
        /*00c2*/ 	.short	0x0010
        /*00c4*/ 	.byte	0x00, 0xf4, 0x21, 0x00


	//----- nvinfo : EIATTR_KPARAM_INFO
	.align		4
.L_31:
        /*00c8*/ 	.byte	0x04, 0x17
        /*00ca*/ 	.short	(.L_33 - .L_32)
.L_32:
        /*00cc*/ 	.word	0x00000000
        /*00d0*/ 	.short	0x0001
        /*00d2*/ 	.short	0x0008
        /*00d4*/ 	.byte	0x00, 0xf4, 0x21, 0x00


	//----- nvinfo : EIATTR_KPARAM_INFO
	.align		4
.L_33:
        /*00d8*/ 	.byte	0x04, 0x17
        /*00da*/ 	.short	(.L_35 - .L_34)
.L_34:
        /*00dc*/ 	.word	0x00000000
        /*00e0*/ 	.short	0x0000
        /*00e2*/ 	.short	0x0000
        /*00e4*/ 	.byte	0x00, 0xf4, 0x21, 0x00


	//----- nvinfo : EIATTR_SPARSE_MMA_MASK
	.align		4
.L_35:
        /*00e8*/ 	.byte	0x03, 0x50
        /*00ea*/ 	.short	0x0000


	//----- nvinfo : EIATTR_MAXREG_COUNT
	.align		4
        /*00ec*/ 	.byte	0x03, 0x1b
        /*00ee*/ 	.short	0x00ff


	//----- nvinfo : EIATTR_NUM_BARRIERS
	.align		4
        /*00f0*/ 	.byte	0x02, 0x4c
        /*00f2*/ 	.byte	0x01
	.zero		1


	//----- nvinfo : EIATTR_ANNOTATIONS
	.align		4
        /*00f4*/ 	.byte	0x04, 0x55
        /*00f6*/ 	.short	(.L_37 - .L_36)


	//   ....[0]....
.L_36:
        /*00f8*/ 	.word	0x00000001
        /*00fc*/ 	.byte	0x40, 0x00, 0x00, 0x00, 0x01, 0x00, 0x00, 0x00, 0x50, 0x00, 0x00, 0x00, 0x01, 0x00, 0x00, 0x00
        /* <DEDUP_REMOVED lines=412> */
        /*1acc*/ 	.byte	0x60, 0x8a, 0x00, 0x00


	//----- nvinfo : EIATTR_MERCURY_ISA_VERSION
	.align		4
.L_37:
        /*1ad0*/ 	.byte	0x03, 0x5f
        /*1ad2*/ 	.short	0x0101


	//----- nvinfo : EIATTR_EXIT_INSTR_OFFSETS
	.align		4
        /*1ad4*/ 	.byte	0x04, 0x1c
        /*1ad6*/ 	.short	(.L_39 - .L_38)


	//   ....[0]....
.L_38:
        /*1ad8*/ 	.word	0x000439a0


	//   ....[1]....
        /*1adc*/ 	.word	0x000439c0


	//----- nvinfo : EIATTR_REQNTID
	.align		4
.L_39:
        /*1ae0*/ 	.byte	0x04, 0x10
        /*1ae2*/ 	.short	(.L_41 - .L_40)
.L_40:
        /*1ae4*/ 	.word	0x00000040
        /*1ae8*/ 	.word	0x00000001
        /*1aec*/ 	.word	0x00000001


	//----- nvinfo : EIATTR_CBANK_PARAM_SIZE
	.align		4
.L_41:
        /*1af0*/ 	.byte	0x03, 0x19
        /*1af2*/ 	.short	0x0050


	//----- nvinfo : EIATTR_PARAM_CBANK
	.align		4
        /*1af4*/ 	.byte	0x04, 0x0a
        /*1af6*/ 	.short	(.L_43 - .L_42)
	.align		4
.L_42:
        /*1af8*/ 	.word	index@(.nv.constant0.matmul_kernel)
        /*1afc*/ 	.short	0x0210
        /*1afe*/ 	.short	0x0050


	//----- nvinfo : EIATTR_SW_WAR
	.align		4
.L_43:
        /*1b00*/ 	.byte	0x04, 0x36
        /*1b02*/ 	.short	(.L_45 - .L_44)
.L_44:
        /*1b04*/ 	.word	0x00000008
.L_45:


//--------------------- .nv.callgraph             --------------------------
	.section	.nv.callgraph,"",@"SHT_CUDA_CALLGRAPH"
	.align	4
	.sectionentsize	8
	.align		4
        /*0000*/ 	.word	0x00000000
	.align		4
        /*0004*/ 	.word	0xffffffff
	.align		4
        /*0008*/ 	.word	0x00000000
	.align		4
        /*000c*/ 	.word	0xfffffffe
	.align		4
        /*0010*/ 	.word	0x00000000
	.align		4
        /*0014*/ 	.word	0xfffffffd
	.align		4
        /*0018*/ 	.word	0x00000000
	.align		4
        /*001c*/ 	.word	0xfffffffc


//--------------------- .text.matmul_kernel       --------------------------
	.section	.text.matmul_kernel,"ax",@progbits
	.align	128
        .global         matmul_kernel
        .type           matmul_kernel,@function
        .size           matmul_kernel,(.L_x_3 - matmul_kernel)
        .other          matmul_kernel,@"STO_CUDA_ENTRY STV_DEFAULT"
matmul_kernel:
.text.matmul_kernel:
[----:B------:R-:W0:Y:S08]  /*0000*/  LDC R1, c[0x0][0x28] ;  /* 0x00000a00ff017b82 */ /* 0x000e300000000800 */
[----:B------:R-:W1:Y:S01]  /*0010*/  LDC.64 R2, c[0x0][0x228] ;  /* 0x00008a00ff027b82 */ /* 0x000e620000000a00 */
[----:B0-----:R-:W-:Y:S01]  /*0020*/  VIADD R1, R1, 0xffffd580 ;  /* 0xffffd58001017836 */ /* 0x001fe20000000000 */
[----:B------:R-:W-:-:S04]  /*0030*/  ULDC.64 UR32, c[0x0][0x208] ;  /* 0x0000820000207ab9 */ /* 0x000fc80000000a00 */
[----:B------:R-:W-:Y:S04]  /*0040*/  STL [R1+0x340], RZ ;  /* 0x000340ff01007387 */ /* 0x000fe80000100800 */
[----:B------:R-:W-:Y:S04]  /*0050*/  STL [R1+0x344], RZ ;  /* 0x000344ff01007387 */ /* 0x000fe80000100800 */
[----:B------:R-:W-:Y:S04]  /*0060*/  STL [R1+0x348], RZ ;  /* 0x000348ff01007387 */ /* 0x000fe80000100800 */
[----:B------:R-:W-:Y:S04]  /*0070*/  STL [R1+0x34c], RZ ;  /* 0x00034cff01007387 */ /* 0x000fe80000100800 */
[----:B------:R-:W-:Y:S01]  /*0080*/  STL [R1+0x320], RZ ;  /* 0x000320ff01007387 */ /* 0x000fe20000100800 */
[----:B-1----:R-:W-:-:S03]  /*0090*/  VIADD R0, R3, 0xf ;  /* 0x0000000f03007836 */ /* 0x002fc60000000000 */
[----:B------:R-:W-:Y:S02]  /*00a0*/  STL [R1+0x324], RZ ;  /* 0x000324ff01007387 */ /* 0x000fe40000100800 */
[----:B------:R-:W-:Y:S02]  /*00b0*/  SHF.R.S32.HI R5, RZ, 0x1f, R0 ;  /* 0x0000001fff057819 */ /* 0x000fe40000011400 */
[----:B------:R-:W-:Y:S02]  /*00c0*/  STL [R1+0x328], RZ ;  /* 0x000328ff01007387 */ /* 0x000fe40000100800 */
[----:B------:R-:W-:Y:S02]  /*00d0*/  LEA.HI R5, R5, R0, RZ, 0x4 ;  /* 0x0000000005057211 */ /* 0x000fe400078f20ff */
[----:B------:R-:W-:Y:S02]  /*00e0*/  STL [R1+0x32c], RZ ;  /* 0x00032cff01007387 */ /* 0x000fe40000100800 */
[----:B------:R-:W-:-:S02]  /*00f0*/  SHF.R.S32.HI R0, RZ, 0x4, R5 ;  /* 0x00000004ff007819 */ /* 0x000fc40000011405 */
[----:B------:R-:W-:Y:S03]  /*0100*/  STL [R1+0x3b0], RZ ;  /* 0x0003b0ff01007387 */ /* 0x000fe60000100800 */
[----:B------:R-:W-:Y:S01]  /*0110*/  IMAD.SHL.U32 R0, R0, 0x8, RZ ;  /* 0x0000000800007824 */ /* 0x000fe200078e00ff */
[----:B------:R-:W0:Y:S04]  /*0120*/  S2R R5, SR_CTAID.X ;  /* 0x0000000000057919 */ /* 0x000e280000002500 */
[-C--:B------:R-:W-:Y:S01]  /*0130*/  IABS R9, R0.reuse ;  /* 0x0000000000097213 */ /* 0x080fe20000000000 */
[----:B------:R-:W-:Y:S01]  /*0140*/  STL [R1+0x3b4], RZ ;  /* 0x0003b4ff01007387 */ /* 0x000fe20000100800 */
[----:B------:R-:W-:-:S02]  /*0150*/  IABS R12, R0 ;  /* 0x00000000000c7213 */ /* 0x000fc40000000000 */
[----:B------:R-:W1:Y:S01]  /*0160*/  I2F.RP R4, R9 ;  /* 0x0000000900047306 */ /* 0x000e620000209400 */
[----:B------:R-:W-:Y:S04]  /*0170*/  STL [R1+0x3b8], RZ ;  /* 0x0003b8ff01007387 */ /* 0x000fe80000100800 */
[----:B------:R-:W-:Y:S04]  /*0180*/  STL [R1+0x3bc], RZ ;  /* 0x0003bcff01007387 */ /* 0x000fe80000100800 */
[----:B------:R-:W-:Y:S04]  /*0190*/  STL [R1+0xd0], RZ ;  /* 0x0000d0ff01007387 */ /* 0x000fe80000100800 */
[----:B------:R-:W-:Y:S01]  /*01a0*/  STL [R1+0xd4], RZ ;  /* 0x0000d4ff01007387 */ /* 0x000fe20000100800 */
[----:B-1----:R-:W1:Y:S03]  /*01b0*/  MUFU.RCP R4, R4 ;  /* 0x0000000400047308 */ /* 0x002e660000001000 */
[----:B------:R-:W-:Y:S04]  /*01c0*/  STL [R1+0xd8], RZ ;  /* 0x0000d8ff01007387 */ /* 0x000fe80000100800 */
[----:B------:R-:W-:Y:S01]  /*01d0*/  STL [R1+0xdc], RZ ;  /* 0x0000dcff01007387 */ /* 0x000fe20000100800 */
[----:B0-----:R-:W-:-:S03]  /*01e0*/  IABS R10, R5 ;  /* 0x00000005000a7213 */ /* 0x001fc60000000000 */
[----:B------:R-:W-:Y:S04]  /*01f0*/  STL [R1+0x380], RZ ;  /* 0x000380ff01007387 */ /* 0x000fe80000100800 */
[----:B------:R-:W-:Y:S01]  /*0200*/  STL [R1+0x384], RZ ;  /* 0x000384ff01007387 */ /* 0x000fe20000100800 */
[----:B-1----:R-:W-:-:S03]  /*0210*/  VIADD R6, R4, 0xffffffe ;  /* 0x0ffffffe04067836 */ /* 0x002fc60000000000 */
[----:B------:R-:W-:Y:S01]  /*0220*/  STL [R1+0x388], RZ ;  /* 0x000388ff01007387 */ /* 0x000fe20000100800 */
[----:B------:R-:W-:Y:S01]  /*0230*/  IMAD.MOV R4, RZ, RZ, -R12 ;  /* 0x000000ffff047224 */ /* 0x000fe200078e0a0c */
[----:B------:R0:W1:Y:S02]  /*0240*/  F2I.FTZ.U32.TRUNC.NTZ R7, R6 ;  /* 0x0000000600077305 */ /* 0x000064000021f000 */
[----:B------:R-:W-:Y:S04]  /*0250*/  STL [R1+0x38c], RZ ;  /* 0x00038cff01007387 */ /* 0x000fe80000100800 */
[----:B------:R-:W-:Y:S01]  /*0260*/  STL [R1+0xc0], RZ ;  /* 0x0000c0ff01007387 */ /* 0x000fe20000100800 */
[----:B0-----:R-:W-:-:S03]  /*0270*/  IMAD.MOV.U32 R6, RZ, RZ, RZ ;  /* 0x000000ffff067224 */ /* 0x001fc600078e00ff */
[----:B------:R-:W-:Y:S04]  /*0280*/  STL [R1+0xc4], RZ ;  /* 0x0000c4ff01007387 */ /* 0x000fe80000100800 */
[----:B------:R-:W-:Y:S01]  /*0290*/  STL [R1+0xc8], RZ ;  /* 0x0000c8ff01007387 */ /* 0x000fe20000100800 */
[----:B-1----:R-:W-:-:S03]  /*02a0*/  IMAD.MOV R8, RZ, RZ, -R7 ;  /* 0x000000ffff087224 */ /* 0x002fc600078e0a07 */
[----:B------:R-:W-:Y:S01]  /*02b0*/  STL [R1+0xcc], RZ ;  /* 0x0000ccff01007387 */ /* 0x000fe20000100800 */
[----:B------:R-:W-:Y:S02]  /*02c0*/  IMAD R11, R8, R9, RZ ;  /* 0x00000009080b7224 */ /* 0x000fe400078e02ff */
[----:B------:R-:W-:Y:S01]  /*02d0*/  IMAD.MOV.U32 R8, RZ, RZ, R10 ;  /* 0x000000ffff087224 */ /* 0x000fe200078e000a */
[----:B------:R-:W-:Y:S01]  /*02e0*/  STL [R1+0x3a0], RZ ;  /* 0x0003a0ff01007387 */ /* 0x000fe20000100800 */
[----:B------:R-:W-:-:S03]  /*02f0*/  IMAD.HI.U32 R7, R7, R11, R6 ;  /* 0x0000000b07077227 */ /* 0x000fc600078e0006 */
[----:B------:R-:W-:Y:S03]  /*0300*/  STL [R1+0x3a4], RZ ;  /* 0x0003a4ff01007387 */ /* 0x000fe60000100800 */
[----:B------:R-:W-:Y:S01]  /*0310*/  IMAD.HI.U32 R7, R7, R8, RZ ;  /* 0x0000000807077227 */ /* 0x000fe200078e00ff */
[----:B------:R-:W-:Y:S03]  /*0320*/  STL [R1+0x3a8], RZ ;  /* 0x0003a8ff01007387 */ /* 0x000fe60000100800 */
[----:B------:R-:W-:Y:S01]  /*0330*/  IMAD R4, R7, R4, R8 ;  /* 0x0000000407047224 */ /* 0x000fe200078e0208 */
[----:B------:R-:W-:Y:S04]  /*0340*/  STL [R1+0x3ac], RZ ;  /* 0x0003acff01007387 */ /* 0x000fe80000100800 */
[----:B------:R-:W-:Y:S01]  /*0350*/  ISETP.GT.U32.AND P1, PT, R9, R4, PT ;  /* 0x000000040900720c */ /* 0x000fe20003f24070 */
[----:B------:R-:W-:Y:S04]  /*0360*/  STL [R1+0xb0], RZ ;  /* 0x0000b0ff01007387 */ /* 0x000fe80000100800 */
[----:B------:R-:W-:Y:S04]  /*0370*/  STL [R1+0xb4], RZ ;  /* 0x0000b4ff01007387 */ /* 0x000fe80000100800 */
[----:B------:R-:W-:Y:S04]  /*0380*/  STL [R1+0xb8], RZ ;  /* 0x0000b8ff01007387 */ /* 0x000fe80000100800 */
[----:B------:R-:W-:Y:S01]  /*0390*/  @!P1 IMAD.IADD R4, R4, 0x1, -R9 ;  /* 0x0000000104049824 */ /* 0x000fe200078e0a09 */
[----:B------:R-:W-:Y:S01]  /*03a0*/  STL [R1+0xbc], RZ ;  /* 0x0000bcff01007387 */ /* 0x000fe20000100800 */
[----:B------:R-:W-:Y:S01]  /*03b0*/  @!P1 VIADD R7, R7, 0x1 ;  /* 0x0000000107079836 */ /* 0x000fe20000000000 */
[----:B------:R-:W-:-:S02]  /*03c0*/  ISETP.NE.AND P1, PT, R0, RZ, PT ;  /* 0x000000ff0000720c */ /* 0x000fc40003f25270 */
[----:B------:R-:W-:Y:S01]  /*03d0*/  ISETP.GE.U32.AND P0, PT, R4, R9, PT ;  /* 0x000000090400720c */ /* 0x000fe20003f06070 */
[----:B------:R-:W-:Y:S01]  /*03e0*/  STL [R1+0x370], RZ ;  /* 0x000370ff01007387 */ /* 0x000fe20000100800 */
[----:B------:R-:W-:-:S03]  /*03f0*/  LOP3.LUT R4, R5, R0, RZ, 0x3c, !PT ;  /* 0x0000000005047212 */ /* 0x000fc600078e3cff */
[----:B------:R-:W-:Y:S01]  /*0400*/  STL [R1+0x374], RZ ;  /* 0x000374ff01007387 */ /* 0x000fe20000100800 */
[----:B------:R-:W-:Y:S01]  /*0410*/  ISETP.GE.AND P2, PT, R4, RZ, PT ;  /* 0x000000ff0400720c */ /* 0x000fe20003f46270 */
[----:B------:R-:W-:Y:S02]  /*0420*/  VIADD R4, R2, 0xff ;  /* 0x000000ff02047836 */ /* 0x000fe40000000000 */
[----:B------:R-:W-:Y:S04]  /*0430*/  STL [R1+0x378], RZ ;  /* 0x000378ff01007387 */ /* 0x000fe80000100800 */
[----:B------:R-:W-:Y:S01]  /*0440*/  @P0 VIADD R7, R7, 0x1 ;  /* 0x0000000107070836 */ /* 0x000fe20000000000 */
[----:B------:R-:W-:Y:S03]  /*0450*/  STL [R1+0x37c], RZ ;  /* 0x00037cff01007387 */ /* 0x000fe60000100800 */
[----:B------:R-:W-:Y:S01]  /*0460*/  IMAD.MOV.U32 R6, RZ, RZ, R7 ;  /* 0x000000ffff067224 */ /* 0x000fe200078e0007 */
[----:B------:R-:W-:Y:S01]  /*0470*/  SHF.R.S32.HI R7, RZ, 0x1f, R4 ;  /* 0x0000001fff077819 */ /* 0x000fe20000011404 */
[----:B------:R-:W-:Y:S02]  /*0480*/  STL [R1+0xa0], RZ ;  /* 0x0000a0ff01007387 */ /* 0x000fe40000100800 */
[----:B------:R-:W-:Y:S01]  /*0490*/  @!P2 IMAD.MOV R6, RZ, RZ, -R6 ;  /* 0x000000ffff06a224 */ /* 0x000fe200078e0a06 */
[----:B------:R-:W-:Y:S01]  /*04a0*/  @!P1 LOP3.LUT R6, RZ, R0, RZ, 0x33, !PT ;  /* 0x00000000ff069212 */ /* 0x000fe200078e33ff */
[----:B------:R-:W-:Y:S01]  /*04b0*/  STL [R1+0xa4], RZ ;  /* 0x0000a4ff01007387 */ /* 0x000fe20000100800 */
[----:B------:R-:W-:-:S03]  /*04c0*/  LEA.HI R7, R7, R4, RZ, 0x8 ;  /* 0x0000000407077211 */ /* 0x000fc600078f40ff */
[----:B------:R-:W-:Y:S01]  /*04d0*/  IMAD.SHL.U32 R4, R6, 0x8, RZ ;  /* 0x0000000806047824 */ /* 0x000fe200078e00ff */
[----:B------:R-:W-:Y:S01]  /*04e0*/  STL [R1+0xa8], RZ ;  /* 0x0000a8ff01007387 */ /* 0x000fe20000100800 */
[----:B------:R-:W-:-:S03]  /*04f0*/  IMAD.MOV R6, RZ, RZ, -R6 ;  /* 0x000000ffff067224 */ /* 0x000fc600078e0a06 */
[----:B------:R-:W-:Y:S01]  /*0500*/  LEA.HI.SX32 R7, R7, -R4, 0x18 ;  /* 0x8000000407077211 */ /* 0x000fe200078fc2ff */
[----:B------:R-:W-:Y:S01]  /*0510*/  IMAD R13, R0, R6, R5 ;  /* 0x00000006000d7224 */ /* 0x000fe200078e0205 */
[----:B------:R-:W-:Y:S01]  /*0520*/  STL [R1+0xac], RZ ;  /* 0x0000acff01007387 */ /* 0x000fe20000100800 */
[----:B------:R-:W-:Y:S01]  /*0530*/  IMAD.MOV.U32 R6, RZ, RZ, RZ ;  /* 0x000000ffff067224 */ /* 0x000fe200078e00ff */
[----:B------:R-:W-:Y:S02]  /*0540*/  VIMNMX R8, R7, 0x8, PT ;  /* 0x0000000807087848 */ /* 0x000fe40003fe0100 */
[----:B------:R-:W-:Y:S02]  /*0550*/  STL [R1+0x390], RZ ;  /* 0x000390ff01007387 */ /* 0x000fe40000100800 */
[-C--:B------:R-:W-:Y:S02]  /*0560*/  IABS R10, R8.reuse ;  /* 0x00000008000a7213 */ /* 0x080fe40000000000 */
[----:B------:R-:W-:Y:S01]  /*0570*/  IABS R0, R8 ;  /* 0x0000000800007213 */ /* 0x000fe20000000000 */
[----:B------:R-:W-:Y:S01]  /*0580*/  STL [R1+0x394], RZ ;  /* 0x000394ff01007387 */ /* 0x000fe20000100800 */
[----:B------:R-:W0:Y:S03]  /*0590*/  I2F.RP R9, R10 ;  /* 0x0000000a00097306 */ /* 0x000e260000209400 */
[----:B------:R-:W-:Y:S04]  /*05a0*/  STL [R1+0x398], RZ ;  /* 0x000398ff01007387 */ /* 0x000fe80000100800 */
[----:B------:R-:W-:Y:S04]  /*05b0*/  STL [R1+0x39c], RZ ;  /* 0x00039cff01007387 */ /* 0x000fe80000100800 */
[----:B------:R-:W-:Y:S01]  /*05c0*/  STL [R1+0x90], RZ ;  /* 0x000090ff01007387 */ /* 0x000fe20000100800 */
[----:B0-----:R-:W0:Y:S03]  /*05d0*/  MUFU.RCP R9, R9 ;  /* 0x0000000900097308 */ /* 0x001e260000001000 */
[----:B------:R-:W-:Y:S04]  /*05e0*/  STL [R1+0x94], RZ ;  /* 0x000094ff01007387 */ /* 0x000fe80000100800 */
[----:B------:R-:W-:Y:S04]  /*05f0*/  STL [R1+0x98], RZ ;  /* 0x000098ff01007387 */ /* 0x000fe80000100800 */
[----:B------:R-:W-:Y:S04]  /*0600*/  STL [R1+0x9c], RZ ;  /* 0x00009cff01007387 */ /* 0x000fe80000100800 */
[----:B------:R-:W-:Y:S01]  /*0610*/  STL [R1+0x360], RZ ;  /* 0x000360ff01007387 */ /* 0x000fe20000100800 */
[----:B0-----:R-:W-:-:S03]  /*0620*/  VIADD R7, R9, 0xffffffe ;  /* 0x0ffffffe09077836 */ /* 0x001fc60000000000 */
[----:B------:R-:W-:Y:S04]  /*0630*/  STL [R1+0x364], RZ ;  /* 0x000364ff01007387 */ /* 0x000fe80000100800 */
[----:B------:R-:W-:Y:S01]  /*0640*/  STL [R1+0x368], RZ ;  /* 0x000368ff01007387 */ /* 0x000fe20000100800 */
[----:B------:R-:W0:Y:S03]  /*0650*/  F2I.FTZ.U32.TRUNC.NTZ R7, R7 ;  /* 0x0000000700077305 */ /* 0x000e26000021f000 */
[----:B------:R-:W-:Y:S04]  /*0660*/  STL [R1+0x36c], RZ ;  /* 0x00036cff01007387 */ /* 0x000fe80000100800 */
[----:B------:R-:W-:Y:S04]  /*0670*/  STL [R1+0x80], RZ ;  /* 0x000080ff01007387 */ /* 0x000fe80000100800 */
[----:B------:R-:W-:Y:S01]  /*0680*/  STL [R1+0x84], RZ ;  /* 0x000084ff01007387 */ /* 0x000fe20000100800 */
[----:B0-----:R-:W-:-:S03]  /*0690*/  IMAD.MOV R11, RZ, RZ, -R7 ;  /* 0x000000ffff0b7224 */ /* 0x001fc600078e0a07 */
[----:B------:R-:W-:Y:S01]  /*06a0*/  STL [R1+0x88], RZ ;  /* 0x000088ff01007387 */ /* 0x000fe20000100800 */
[----:B------:R-:W-:Y:S01]  /*06b0*/  IMAD.MOV.U32 R5, RZ, RZ, R11 ;  /* 0x000000ffff057224 */ /* 0x000fe200078e000b */
[----:B------:R-:W-:Y:S02]  /*06c0*/  IABS R11, R13 ;  /* 0x0000000d000b7213 */ /* 0x000fe40000000000 */
[----:B------:R-:W-:Y:S01]  /*06d0*/  STL [R1+0x8c], RZ ;  /* 0x00008cff01007387 */ /* 0x000fe20000100800 */
[----:B------:R-:W-:-:S03]  /*06e0*/  IMAD R5, R5, R10, RZ ;  /* 0x0000000a05057224 */ /* 0x000fc600078e02ff */
[----:B------:R-:W-:Y:S01]  /*06f0*/  STL [R1+0x350], RZ ;  /* 0x000350ff01007387 */ /* 0x000fe20000100800 */
[----:B------:R-:W-:-:S03]  /*0700*/  IMAD.HI.U32 R6, R7, R5, R6 ;  /* 0x0000000507067227 */ /* 0x000fc600078e0006 */
[----:B------:R-:W-:Y:S01]  /*0710*/  STL [R1+0x354], RZ ;  /* 0x000354ff01007387 */ /* 0x000fe20000100800 */
[----:B------:R-:W-:Y:S02]  /*0720*/  IMAD.MOV R5, RZ, RZ, -R0 ;  /* 0x000000ffff057224 */ /* 0x000fe400078e0a00 */
[----:B------:R-:W-:Y:S01]  /*0730*/  IMAD.HI.U32 R0, R6, R11, RZ ;  /* 0x0000000b06007227 */ /* 0x000fe200078e00ff */
[----:B------:R-:W-:Y:S01]  /*0740*/  STL [R1+0x358], RZ ;  /* 0x000358ff01007387 */ /* 0x000fe20000100800 */
[----:B------:R-:W0:Y:S02]  /*0750*/  LDC R6, c[0x0][0x230] ;  /* 0x00008c00ff067b82 */ /* 0x000e240000000800 */
        /* <DEDUP_REMOVED lines=9> */
[----:B------:R-:W-:Y:S01]  /*07f0*/  ISETP.NE.AND P1, PT, R8, RZ, PT ;  /* 0x000000ff0800720c */ /* 0x000fe20003f25270 */
[----:B0-----:R-:W-:Y:S01]  /*0800*/  VIADD R6, R6, 0x7f ;  /* 0x0000007f06067836 */ /* 0x001fe20000000000 */
[----:B------:R-:W-:-:S02]  /*0810*/  ISETP.GE.U32.AND P0, PT, R5, R10, PT ;  /* 0x0000000a0500720c */ /* 0x000fc40003f06070 */
[----:B------:R-:W-:-:S04]  /*0820*/  LOP3.LUT R5, R13, R8, RZ, 0x3c, !PT ;  /* 0x000000080d057212 */ /* 0x000fc800078e3cff */
[----:B------:R-:W-:Y:S02]  /*0830*/  ISETP.GE.AND P2, PT, R5, RZ, PT ;  /* 0x000000ff0500720c */ /* 0x000fe40003f46270 */
[----:B------:R-:W0:Y:S05]  /*0840*/  S2R R5, SR_TID.X ;  /* 0x0000000000057919 */ /* 0x000e2a0000002100 */
[----:B------:R-:W-:Y:S01]  /*0850*/  @P0 VIADD R0, R0, 0x1 ;  /* 0x0000000100000836 */ /* 0x000fe20000000000 */
[----:B------:R-:W-:-:S05]  /*0860*/  ISETP.GE.AND P0, PT, R6, 0x80, PT ;  /* 0x000000800600780c */ /* 0x000fca0003f06270 */
[----:B------:R-:W-:Y:S01]  /*0870*/  @!P2 IMAD.MOV R0, RZ, RZ, -R0 ;  /* 0x000000ffff00a224 */ /* 0x000fe200078e0a00 */
[----:B------:R-:W-:-:S05]  /*0880*/  @!P1 LOP3.LUT R0, RZ, R8, RZ, 0x33, !PT ;  /* 0x00000008ff009212 */ /* 0x000fca00078e33ff */
[----:B------:R-:W-:Y:S02]  /*0890*/  IMAD.MOV R7, RZ, RZ, -R0 ;  /* 0x000000ffff077224 */ /* 0x000fe400078e0a00 */
[----:B------:R-:W-:Y:S02]  /*08a0*/  IMAD.SHL.U32 R0, R0, 0x10, RZ ;  /* 0x0000001000007824 */ /* 0x000fe400078e00ff */
[----:B------:R-:W-:Y:S02]  /*08b0*/  IMAD R7, R8, R7, R13 ;  /* 0x0000000708077224 */ /* 0x000fe400078e020d */
[----:B------:R-:W-:Y:S01]  /*08c0*/  VIADD R6, R0, 0x2 ;  /* 0x0000000200067836 */ /* 0x000fe20000000000 */
[----:B------:R-:W-:Y:S01]  /*08d0*/  STL [R1+0x1a54], R0 ;  /* 0x001a540001007387 */ /* 0x000fe20000100800 */
[----:B------:R-:W-:Y:S02]  /*08e0*/  IMAD.IADD R4, R4, 0x1, R7 ;  /* 0x0000000104047824 */ /* 0x000fe400078e0207 */
[----:B------:R-:W-:-:S02]  /*08f0*/  VIADD R7, R0, 0x1 ;  /* 0x0000000100077836 */ /* 0x000fc40000000000 */
[C---:B------:R-:W-:Y:S02]  /*0900*/  VIADD R26, R0.reuse, 0x4 ;  /* 0x00000004001a7836 */ /* 0x040fe40000000000 */
[C---:B------:R-:W-:Y:S01]  /*0910*/  VIADD R24, R0.reuse, 0x7 ;  /* 0x0000000700187836 */ /* 0x040fe20000000000 */
[----:B0-----:R-:W-:Y:S01]  /*0920*/  LOP3.LUT R11, R5, 0x3f, RZ, 0xc0, !PT ;  /* 0x0000003f050b7812 */ /* 0x001fe200078ec0ff */
[----:B------:R-:W-:Y:S01]  /*0930*/  VIADD R5, R0, 0x3 ;  /* 0x0000000300057836 */ /* 0x000fe20000000000 */
[----:B------:R0:W-:Y:S01]  /*0940*/  STL [R1+0x24], R7 ;  /* 0x0000240701007387 */ /* 0x0001e20000100800 */
[----:B------:R-:W-:Y:S01]  /*0950*/  IMAD.SHL.U32 R8, R4, 0x100, RZ ;  /* 0x0000010004087824 */ /* 0x000fe200078e00ff */
[----:B------:R-:W-:Y:S01]  /*0960*/  PRMT R25, R11, 0x6540, R4 ;  /* 0x000065400b197816 */ /* 0x000fe20000000004 */
[C---:B------:R-:W-:Y:S01]  /*0970*/  VIADD R22, R0.reuse, 0x8 ;  /* 0x0000000800167836 */ /* 0x040fe20000000000 */
[----:B------:R1:W-:Y:S01]  /*0980*/  STL [R1+0x20], R6 ;  /* 0x0000200601007387 */ /* 0x0003e20000100800 */
[----:B------:R-:W-:Y:S01]  /*0990*/  VIADD R23, R0, 0x9 ;  /* 0x0000000900177836 */ /* 0x000fe20000000000 */
[----:B------:R-:W-:Y:S01]  /*09a0*/  LOP3.LUT R29, R8, 0x40, R11, 0xfe, !PT ;  /* 0x00000040081d7812 */ /* 0x000fe200078efe0b */
[C---:B------:R-:W-:Y:S01]  /*09b0*/  VIADD R9, R0.reuse, 0xa ;  /* 0x0000000a00097836 */ /* 0x040fe20000000000 */
[----:B------:R2:W-:Y:S01]  /*09c0*/  STL [R1+0x1c], R5 ;  /* 0x00001c0501007387 */ /* 0x0005e20000100800 */
[C---:B------:R-:W-:Y:S01]  /*09d0*/  LOP3.LUT R27, R25.reuse, 0xc0, RZ, 0xfc, !PT ;  /* 0x000000c0191b7812 */ /* 0x040fe200078efcff */
[C---:B0-----:R-:W-:Y:S01]  /*09e0*/  VIADD R7, R0.reuse, 0xb ;  /* 0x0000000b00077836 */ /* 0x041fe20000000000 */
[----:B------:R-:W-:Y:S01]  /*09f0*/  LOP3.LUT R28, R25, 0x80, RZ, 0xfc, !PT ;  /* 0x00000080191c7812 */ /* 0x000fe200078efcff */
[----:B------:R-:W-:-:S02]  /*0a00*/  VIADD R4, R0, 0xe ;  /* 0x0000000e00047836 */ /* 0x000fc40000000000 */
[C---:B-1----:R-:W-:Y:S02]  /*0a10*/  VIADD R6, R0.reuse, 0x5 ;  /* 0x0000000500067836 */ /* 0x042fe40000000000 */
[----:B--2---:R-:W-:-:S03]  /*0a20*/  VIADD R5, R0, 0x6 ;  /* 0x0000000600057836 */ /* 0x004fc60000000000 */
[----:B------:R0:W-:Y:S04]  /*0a30*/  STL [R1+0x14], R6 ;  /* 0x0000140601007387 */ /* 0x0001e80000100800 */
[----:B------:R-:W-:Y:S04]  /*0a40*/  STL [R1+0x18], R26 ;  /* 0x0000181a01007387 */ /* 0x000fe80000100800 */
[----:B------:R1:W-:Y:S01]  /*0a50*/  STL [R1+0x10], R5 ;  /* 0x0000100501007387 */ /* 0x0003e20000100800 */
[----:B0-----:R-:W-:-:S03]  /*0a60*/  VIADD R6, R0, 0xc ;  /* 0x0000000c00067836 */ /* 0x001fc60000000000 */
[----:B------:R0:W-:Y:S04]  /*0a70*/  STL [R1+0xc], R24 ;  /* 0x00000c1801007387 */ /* 0x0001e80000100800 */
[----:B------:R0:W-:Y:S01]  /*0a80*/  STL [R1+0x8], R22 ;  /* 0x0000081601007387 */ /* 0x0001e20000100800 */
[----:B-1----:R-:W-:-:S03]  /*0a90*/  VIADD R5, R0, 0xd ;  /* 0x0000000d00057836 */ /* 0x002fc60000000000 */
[----:B------:R0:W-:Y:S01]  /*0aa0*/  STL [R1+0x4], R23 ;  /* 0x0000041701007387 */ /* 0x0001e20000100800 */
[----:B------:R-:W-:-:S03]  /*0ab0*/  VIADD R0, R0, 0xf ;  /* 0x0000000f00007836 */ /* 0x000fc60000000000 */
[----:B------:R0:W-:Y:S04]  /*0ac0*/  STL [R1], R9 ;  /* 0x0000000901007387 */ /* 0x0001e80000100800 */
[----:B------:R0:W-:Y:S04]  /*0ad0*/  STL [R1+0x1a58], R25 ;  /* 0x001a581901007387 */ /* 0x0001e80000100800 */
[----:B------:R0:W-:Y:S04]  /*0ae0*/  STL [R1+0x1a5c], R29 ;  /* 0x001a5c1d01007387 */ /* 0x0001e80000100800 */
[----:B------:R0:W-:Y:S04]  /*0af0*/  STL [R1+0x1a64], R27 ;  /* 0x001a641b01007387 */ /* 0x0001e80000100800 */
[----:B------:R0:W-:Y:S01]  /*0b00*/  STL [R1+0x1a60], R28 ;  /* 0x001a601c01007387 */ /* 0x0001e20000100800 */
[----:B------:R-:W-:Y:S05]  /*0b10*/  @!P0 BRA `(.L_x_0) ;  /* 0x000003fc00688947 */ /* 0x000fea0003800000 */
[----:B------:R-:W-:Y:S01]  /*0b20*/  IABS R21, R2 ;  /* 0x0000000200157213 */ /* 0x000fe20000000000 */
[----:B------:R1:W-:Y:S01]  /*0b30*/  STL [R1+0x1a70], R3 ;  /* 0x001a700301007387 */ /* 0x0003e20000100800 */
[----:B------:R-:W-:Y:S01]  /*0b40*/  IABS R8, R3 ;  /* 0x0000000300087213 */ /* 0x000fe20000000000 */
[----:B------:R-:W-:Y:S01]  /*0b50*/  IMAD.MOV.U32 R10, RZ, RZ, RZ ;  /* 0x000000ffff0a7224 */ /* 0x000fe200078e00ff */
[----:B------:R-:W2:Y:S01]  /*0b60*/  I2F.RP R14, R21 ;  /* 0x00000015000e7306 */ /* 0x000ea20000209400 */
[----:B------:R-:W-:Y:S01]  /*0b70*/  IABS R18, R29 ;  /* 0x0000001d00127213 */ /* 0x000fe20000000000 */
[----:B------:R-:W-:Y:S01]  /*0b80*/  ULDC UR4, c[0x0][0x23c] ;  /* 0x00008f0000047ab9 */ /* 0x000fe20000000800 */
[----:B------:R-:W-:Y:S01]  /*0b90*/  IABS R19, R28 ;  /* 0x0000001c00137213 */ /* 0x000fe20000000000 */
[----:B------:R-:W-:Y:S01]  /*0ba0*/  ULDC UR49, c[0x0][0x234] ;  /* 0x00008d0000317ab9 */ /* 0x000fe20000000800 */
[----:B------:R-:W-:Y:S01]  /*0bb0*/  ISETP.GE.AND P0, PT, R5, RZ, PT ;  /* 0x000000ff0500720c */ /* 0x000fe20003f06270 */
[----:B------:R-:W-:Y:S01]  /*0bc0*/  ULDC UR34, c[0x0][0x240] ;  /* 0x0000900000227ab9 */ /* 0x000fe20000000800 */
[----:B-1----:R-:W-:Y:S01]  /*0bd0*/  IMAD.MOV.U32 R3, RZ, RZ, R9 ;  /* 0x000000ffff037224 */ /* 0x002fe200078e0009 */
[----:B------:R-:W1:Y:S01]  /*0be0*/  I2F.RP R16, R8 ;  /* 0x0000000800107306 */ /* 0x000e620000209400 */
[----:B------:R-:W-:Y:S01]  /*0bf0*/  IABS R20, R27 ;  /* 0x0000001b00147213 */ /* 0x000fe20000000000 */
[----:B------:R-:W-:Y:S01]  /*0c00*/  ULDC UR41, c[0x0][0x238] ;  /* 0x00008e0000297ab9 */ /* 0x000fe20000000800 */
[----:B------:R-:W-:Y:S01]  /*0c10*/  ISETP.GE.AND P5, PT, R4, RZ, PT ;  /* 0x000000ff0400720c */ /* 0x000fe20003fa6270 */
[----:B------:R-:W-:Y:S01]  /*0c20*/  ULDC UR29, c[0x0][0x238] ;  /* 0x00008e00001d7ab9 */ /* 0x000fe20000000800 */
[----:B------:R-:W-:Y:S01]  /*0c30*/  IABS R17, R0 ;  /* 0x0000000000117213 */ /* 0x000fe20000000000 */
[----:B------:R-:W-:Y:S01]  /*0c40*/  ULDC UR21, c[0x0][0x238] ;  /* 0x00008e0000157ab9 */ /* 0x000fe20000000800 */
[----:B------:R-:W-:Y:S01]  /*0c50*/  IABS R4, R4 ;  /* 0x0000000400047213 */ /* 0x000fe20000000000 */
[----:B--2---:R-:W2:Y:S01]  /*0c60*/  MUFU.RCP R14, R14 ;  /* 0x0000000e000e7308 */ /* 0x004ea20000001000 */
[----:B------:R-:W-:Y:S01]  /*0c70*/  ISETP.GE.AND P4, PT, R0, RZ, PT ;  /* 0x000000ff0000720c */ /* 0x000fe20003f86270 */
[----:B------:R-:W-:Y:S01]  /*0c80*/  ULDC UR13, c[0x0][0x238] ;  /* 0x00008e00000d7ab9 */ /* 0x000fe20000000800 */
[----:B0-----:R-:W-:Y:S01]  /*0c90*/  IABS R24, R24 ;  /* 0x0000001800187213 */ /* 0x001fe20000000000 */
[----:B------:R-:W-:Y:S01]  /*0ca0*/  ULDC UR59, c[0x0][0x238] ;  /* 0x00008e00003b7ab9 */ /* 0x000fe20000000800 */
[----:B------:R-:W-:Y:S01]  /*0cb0*/  ULDC UR55, c[0x0][0x238] ;  /* 0x00008e0000377ab9 */ /* 0x000fe20000000800 */
[----:B------:R-:W-:Y:S01]  /*0cc0*/  ULDC UR51, c[0x0][0x238] ;  /* 0x00008e0000337ab9 */ /* 0x000fe20000000800 */
[----:B------:R-:W-:Y:S01]  /*0cd0*/  ULDC UR47, c[0x0][0x238] ;  /* 0x00008e00002f7ab9 */ /* 0x000fe20000000800 */
[----:B-1----:R0:W1:Y:S01]  /*0ce0*/  MUFU.RCP R9, R16 ;  /* 0x0000001000097308 */ /* 0x0020620000001000 */
[----:B------:R-:W-:Y:S01]  /*0cf0*/  ULDC UR43, c[0x0][0x238] ;  /* 0x00008e00002b7ab9 */ /* 0x000fe20000000800 */
[----:B------:R-:W-:Y:S01]  /*0d00*/  ULDC UR39, c[0x0][0x238] ;  /* 0x00008e0000277ab9 */ /* 0x000fe20000000800 */
[----:B------:R-:W-:Y:S01]  /*0d10*/  ULDC UR31, c[0x0][0x238] ;  /* 0x00008e00001f7ab9 */ /* 0x000fe20000000800 */
[----:B------:R-:W-:Y:S01]  /*0d20*/  ULDC UR27, c[0x0][0x238] ;  /* 0x00008e00001b7ab9 */ /* 0x000fe20000000800 */
[----:B------:R-:W-:Y:S01]  /*0d30*/  ULDC UR23, c[0x0][0x238] ;  /* 0x00008e0000177ab9 */ /* 0x000fe20000000800 */
[----:B------:R-:W-:Y:S01]  /*0d40*/  ULDC UR19, c[0x0][0x238] ;  /* 0x00008e0000137ab9 */ /* 0x000fe20000000800 */
[----:B------:R-:W-:Y:S01]  /*0d50*/  ULDC UR15, c[0x0][0x238] ;  /* 0x00008e00000f7ab9 */ /* 0x000fe20000000800 */
[----:B------:R-:W-:Y:S01]  /*0d60*/  ULDC UR9, c[0x0][0x238] ;  /* 0x00008e0000097ab9 */ /* 0x000fe20000000800 */
[----:B--2---:R-:W-:Y:S01]  /*0d70*/  VIADD R15, R14, 0xffffffe ;  /* 0x0ffffffe0e0f7836 */ /* 0x004fe20000000000 */
[----:B0-----:R-:W-:Y:S01]  /*0d80*/  IABS R16, R7 ;  /* 0x0000000700107213 */ /* 0x001fe20000000000 */
[----:B------:R-:W-:Y:S01]  /*0d90*/  ULDC UR6, c[0x0][0x238] ;  /* 0x00008e0000067ab9 */ /* 0x000fe20000000800 */
[----:B------:R-:W-:Y:S01]  /*0da0*/  ULDC UR60, c[0x0][0x238] ;  /* 0x00008e00003c7ab9 */ /* 0x000fe20000000800 */
[----:B------:R-:W0:Y:S01]  /*0db0*/  F2I.FTZ.U32.TRUNC.NTZ R11, R15 ;  /* 0x0000000f000b7305 */ /* 0x000e22000021f000 */
[----:B------:R-:W-:Y:S01]  /*0dc0*/  ULDC UR58, c[0x0][0x238] ;  /* 0x00008e00003a7ab9 */ /* 0x000fe20000000800 */
[----:B------:R-:W-:Y:S01]  /*0dd0*/  ULDC UR56, c[0x0][0x238] ;  /* 0x00008e0000387ab9 */ /* 0x000fe20000000800 */
[----:B------:R-:W-:Y:S01]  /*0de0*/  ULDC UR54, c[0x0][0x238] ;  /* 0x00008e0000367ab9 */ /* 0x000fe20000000800 */
[----:B-1----:R-:W-:Y:S01]  /*0df0*/  VIADD R13, R9, 0xffffffe ;  /* 0x0ffffffe090d7836 */ /* 0x002fe20000000000 */
[----:B------:R-:W-:Y:S01]  /*0e00*/  ULDC UR52, c[0x0][0x238] ;  /* 0x00008e0000347ab9 */ /* 0x000fe20000000800 */
[----:B------:R-:W-:Y:S01]  /*0e10*/  ULDC UR50, c[0x0][0x238] ;  /* 0x00008e0000327ab9 */ /* 0x000fe20000000800 */
[----:B------:R-:W-:Y:S01]  /*0e20*/  ULDC UR48, c[0x0][0x238] ;  /* 0x00008e0000307ab9 */ /* 0x000fe20000000800 */
[----:B------:R-:W-:Y:S01]  /*0e30*/  ULDC UR46, c[0x0][0x238] ;  /* 0x00008e00002e7ab9 */ /* 0x000fe20000000800 */
[----:B------:R-:W-:Y:S01]  /*0e40*/  ULDC UR44, c[0x0][0x238] ;  /* 0x00008e00002c7ab9 */ /* 0x000fe20000000800 */
[----:B------:R-:W1:Y:S01]  /*0e50*/  F2I.FTZ.U32.TRUNC.NTZ R13, R13 ;  /* 0x0000000d000d7305 */ /* 0x000e62000021f000 */
[----:B------:R-:W-:Y:S01]  /*0e60*/  ULDC UR42, c[0x0][0x238] ;  /* 0x00008e00002a7ab9 */ /* 0x000fe20000000800 */
[----:B------:R-:W-:Y:S01]  /*0e70*/  ULDC UR40, c[0x0][0x238] ;  /* 0x00008e0000287ab9 */ /* 0x000fe20000000800 */
[----:B------:R-:W-:Y:S01]  /*0e80*/  ULDC UR38, c[0x0][0x238] ;  /* 0x00008e0000267ab9 */ /* 0x000fe20000000800 */
[----:B------:R-:W-:Y:S01]  /*0e90*/  ULDC UR36, c[0x0][0x238] ;  /* 0x00008e0000247ab9 */ /* 0x000fe20000000800 */
[--C-:B0-----:R-:W-:Y:S01]  /*0ea0*/  IMAD.MOV R9, RZ, RZ, -R11.reuse ;  /* 0x000000ffff097224 */ /* 0x101fe200078e0a0b */
[----:B------:R-:W-:Y:S01]  /*0eb0*/  ULDC UR30, c[0x0][0x238] ;  /* 0x00008e00001e7ab9 */ /* 0x000fe20000000800 */
[----:B------:R-:W-:Y:S01]  /*0ec0*/  ULDC UR28, c[0x0][0x238] ;  /* 0x00008e00001c7ab9 */ /* 0x000fe20000000800 */
[----:B------:R-:W-:Y:S01]  /*0ed0*/  ULDC UR26, c[0x0][0x238] ;  /* 0x00008e00001a7ab9 */ /* 0x000fe20000000800 */
[----:B------:R-:W-:Y:S01]  /*0ee0*/  IMAD R12, R9, R21, RZ ;  /* 0x00000015090c7224 */ /* 0x000fe200078e02ff */
[----:B------:R-:W-:Y:S01]  /*0ef0*/  IABS R9, R25 ;  /* 0x0000001900097213 */ /* 0x000fe20000000000 */
[----:B------:R-:W-:Y:S01]  /*0f00*/  ULDC UR24, c[0x0][0x238] ;  /* 0x00008e0000187ab9 */ /* 0x000fe20000000800 */
[----:B------:R-:W-:Y:S01]  /*0f10*/  ULDC UR22, c[0x0][0x238] ;  /* 0x00008e0000167ab9 */ /* 0x000fe20000000800 */
[----:B------:R-:W-:Y:S01]  /*0f20*/  IMAD.HI.U32 R11, R11, R12, R10 ;  /* 0x0000000c0b0b7227 */ /* 0x000fe200078e000a */
[----:B------:R-:W-:Y:S01]  /*0f30*/  ULDC UR20, c[0x0][0x238] ;  /* 0x00008e0000147ab9 */ /* 0x000fe20000000800 */
[----:B------:R-:W-:Y:S01]  /*0f40*/  ULDC UR18, c[0x0][0x238] ;  /* 0x00008e0000127ab9 */ /* 0x000fe20000000800 */
[----:B------:R-:W-:Y:S01]  /*0f50*/  ULDC UR14, c[0x0][0x238] ;  /* 0x00008e00000e7ab9 */ /* 0x000fe20000000800 */
[----:B------:R-:W-:Y:S01]  /*0f60*/  IMAD.MOV.U32 R10, RZ, RZ, R9 ;  /* 0x000000ffff0a7224 */ /* 0x000fe200078e0009 */
[----:B------:R-:W-:Y:S01]  /*0f70*/  ULDC UR12, c[0x0][0x238] ;  /* 0x00008e00000c7ab9 */ /* 0x000fe20000000800 */
[--C-:B-1----:R-:W-:Y:S01]  /*0f80*/  IMAD.MOV R9, RZ, RZ, -R13.reuse ;  /* 0x000000ffff097224 */ /* 0x102fe200078e0a0d */
[----:B------:R-:W-:Y:S01]  /*0f90*/  ULDC UR11, c[0x0][0x238] ;  /* 0x00008e00000b7ab9 */ /* 0x000fe20000000800 */
[----:B------:R-:W-:Y:S01]  /*0fa0*/  IMAD.HI.U32 R14, R11, R18, RZ ;  /* 0x000000120b0e7227 */ /* 0x000fe200078e00ff */
[----:B------:R-:W-:Y:S01]  /*0fb0*/  ULDC UR10, c[0x0][0x238] ;  /* 0x00008e00000a7ab9 */ /* 0x000fe20000000800 */
[----:B------:R-:W-:Y:S01]  /*0fc0*/  ULDC UR8, c[0x0][0x238] ;  /* 0x00008e0000087ab9 */ /* 0x000fe20000000800 */
[----:B------:R-:W-:Y:S01]  /*0fd0*/  ULDC UR7, c[0x0][0x238] ;  /* 0x00008e0000077ab9 */ /* 0x000fe20000000800 */
[----:B------:R-:W-:Y:S01]  /*0fe0*/  IMAD R9, R9, R8, RZ ;  /* 0x0000000809097224 */ /* 0x000fe200078e02ff */
[----:B------:R-:W-:Y:S01]  /*0ff0*/  ULDC UR16, c[0x0][0x238] ;  /* 0x00008e0000107ab9 */ /* 0x000fe20000000800 */
[----:B------:R-:W-:Y:S01]  /*1000*/  IMAD.MOV R14, RZ, RZ, -R14 ;  /* 0x000000ffff0e7224 */ /* 0x000fe200078e0a0e */
[----:B------:R-:W-:Y:S01]  /*1010*/  ULDC UR45, c[0x0][0x238] ;  /* 0x00008e00002d7ab9 */ /* 0x000fe20000000800 */
[----:B------:R-:W-:Y:S01]  /*1020*/  IMAD.MOV.U32 R12, RZ, RZ, RZ ;  /* 0x000000ffff0c7224 */ /* 0x000fe200078e00ff */
[----:B------:R-:W-:Y:S01]  /*1030*/  ULDC UR61, c[0x0][0x238] ;  /* 0x00008e00003d7ab9 */ /* 0x000fe20000000800 */
[----:B------:R-:W-:Y:S01]  /*1040*/  IMAD R18, R21, R14, R18 ;  /* 0x0000000e15127224 */ /* 0x000fe200078e0212 */
[----:B------:R-:W-:Y:S01]  /*1050*/  IABS R14, R5 ;  /* 0x00000005000e7213 */ /* 0x000fe20000000000 */
[----:B------:R-:W-:Y:S01]  /*1060*/  IMAD.HI.U32 R9, R13, R9, R12 ;  /* 0x000000090d097227 */ /* 0x000fe200078e000c */
[----:B------:R-:W-:Y:S01]  /*1070*/  ULDC UR25, c[0x0][0x238] ;  /* 0x00008e0000197ab9 */ /* 0x000fe20000000800 */
[----:B------:R-:W-:Y:S01]  /*1080*/  ULDC UR53, c[0x0][0x238] ;  /* 0x00008e0000357ab9 */ /* 0x000fe20000000800 */
[----:B------:R-:W-:Y:S01]  /*1090*/  ULDC UR37, c[0x0][0x238] ;  /* 0x00008e0000257ab9 */ /* 0x000fe20000000800 */
[----:B------:R-:W-:Y:S01]  /*10a0*/  IMAD.HI.U32 R13, R11, R19, RZ ;  /* 0x000000130b0d7227 */ /* 0x000fe200078e00ff */
[----:B------:R-:W-:Y:S01]  /*10b0*/  ULDC UR17, c[0x0][0x238] ;  /* 0x00008e0000117ab9 */ /* 0x000fe20000000800 */
[----:B------:R-:W-:-:S02]  /*10c0*/  ULDC UR57, c[0x0][0x238] ;  /* 0x00008e0000397ab9 */ /* 0x000fc40000000800 */
[----:B------:R-:W-:Y:S02]  /*10d0*/  IMAD.MOV R5, RZ, RZ, -R13 ;  /* 0x000000ffff057224 */ /* 0x000fe400078e0a0d */
[----:B------:R-:W-:Y:S01]  /*10e0*/  IMAD.MOV.U32 R13, RZ, RZ, R14 ;  /* 0x000000ffff0d7224 */ /* 0x000fe200078e000e */
[----:B------:R-:W-:Y:S01]  /*10f0*/  IABS R14, R3 ;  /* 0x00000003000e7213 */ /* 0x000fe20000000000 */
[C---:B------:R-:W-:Y:S01]  /*1100*/  IMAD.HI.U32 R12, R11.reuse, R20, RZ ;  /* 0x000000140b0c7227 */ /* 0x040fe200078e00ff */
[----:B------:R-:W2:Y:S03]  /*1110*/  LDL R3, [R1+0x14] ;  /* 0x0000140001037983 */ /* 0x000ea60000100800 */
[----:B------:R-:W-:-:S04]  /*1120*/  IMAD.HI.U32 R15, R11, R10, RZ ;  /* 0x0000000a0b0f7227 */ /* 0x000fc800078e00ff */
[----:B------:R-:W-:Y:S02]  /*1130*/  IMAD.MOV R12, RZ, RZ, -R12 ;  /* 0x000000ffff0c7224 */ /* 0x000fe400078e0a0c */
[----:B------:R-:W-:Y:S02]  /*1140*/  IMAD.MOV R15, RZ, RZ, -R15 ;  /* 0x000000ffff0f7224 */ /* 0x000fe400078e0a0f */
[C---:B------:R-:W-:Y:S01]  /*1150*/  IMAD R20, R21.reuse, R12, R20 ;  /* 0x0000000c15147224 */ /* 0x040fe200078e0214 */
[C---:B------:R-:W-:Y:S01]  /*1160*/  ISETP.GT.U32.AND P2, PT, R21.reuse, R18, PT ;  /* 0x000000121500720c */ /* 0x040fe20003f44070 */
[C---:B------:R-:W-:Y:S01]  /*1170*/  IMAD R10, R21.reuse, R15, R10 ;  /* 0x0000000f150a7224 */ /* 0x040fe200078e020a */
[----:B------:R-:W-:Y:S01]  /*1180*/  IABS R12, R23 ;  /* 0x00000017000c7213 */ /* 0x000fe20000000000 */
[C---:B------:R-:W-:Y:S01]  /*1190*/  IMAD R19, R21.reuse, R5, R19 ;  /* 0x0000000515137224 */ /* 0x040fe200078e0213 */
[----:B------:R-:W-:Y:S01]  /*11a0*/  ISETP.GT.U32.AND P6, PT, R21, R20, PT ;  /* 0x000000141500720c */ /* 0x000fe20003fc4070 */
[----:B------:R-:W-:Y:S01]  /*11b0*/  IMAD.HI.U32 R5, R9, R13, RZ ;  /* 0x0000000d09057227 */ /* 0x000fe200078e00ff */
[----:B------:R-:W-:-:S02]  /*11c0*/  ISETP.GT.U32.AND P1, PT, R21, R10, PT ;  /* 0x0000000a1500720c */ /* 0x000fc40003f24070 */
[----:B------:R-:W-:Y:S01]  /*11d0*/  ISETP.GT.U32.AND P3, PT, R21, R19, PT ;  /* 0x000000131500720c */ /* 0x000fe20003f64070 */
[----:B------:R-:W-:Y:S02]  /*11e0*/  IMAD.MOV R5, RZ, RZ, -R5 ;  /* 0x000000ffff057224 */ /* 0x000fe400078e0a05 */
[----:B------:R-:W-:-:S04]  /*11f0*/  IMAD.HI.U32 R0, R9, R17, RZ ;  /* 0x0000001109007227 */ /* 0x000fc800078e00ff */
[--C-:B------:R-:W-:Y:S02]  /*1200*/  @!P2 IMAD.IADD R18, R18, 0x1, -R21.reuse ;  /* 0x000000011212a824 */ /* 0x100fe400078e0a15 */
[--C-:B------:R-:W-:Y:S02]  /*1210*/  @!P6 IMAD.IADD R20, R20, 0x1, -R21.reuse ;  /* 0x000000011414e824 */ /* 0x100fe400078e0a15 */
[----:B------:R-:W-:Y:S02]  /*1220*/  @!P1 IMAD.IADD R10, R10, 0x1, -R21 ;  /* 0x000000010a0a9824 */ /* 0x000fe400078e0a15 */
[----:B------:R-:W-:Y:S01]  /*1230*/  IMAD.HI.U32 R11, R9, R4, RZ ;  /* 0x00000004090b7227 */ /* 0x000fe200078e00ff */
[C---:B------:R-:W-:Y:S02]  /*1240*/  ISETP.GT.U32.AND P6, PT, R21.reuse, R20, PT ;  /* 0x000000141500720c */ /* 0x040fe40003fc4070 */
[----:B------:R-:W-:Y:S01]  /*1250*/  ISETP.GT.U32.AND P1, PT, R21, R10, PT ;  /* 0x0000000a1500720c */ /* 0x000fe20003f24070 */
[----:B------:R-:W-:Y:S01]  /*1260*/  IMAD R13, R8, R5, R13 ;  /* 0x00000005080d7224 */ /* 0x000fe200078e020d */
[----:B------:R-:W-:Y:S01]  /*1270*/  IABS R5, R22 ;  /* 0x0000001600057213 */ /* 0x000fe20000000000 */
[----:B------:R-:W-:Y:S01]  /*1280*/  IMAD.HI.U32 R22, R9, R16, RZ ;  /* 0x0000001009167227 */ /* 0x000fe200078e00ff */
[----:B------:R-:W-:-:S03]  /*1290*/  ISETP.GT.U32.AND P2, PT, R21, R18, PT ;  /* 0x000000121500720c */ /* 0x000fc60003f44070 */
[----:B------:R-:W-:Y:S02]  /*12a0*/  IMAD.MOV R0, RZ, RZ, -R0 ;  /* 0x000000ffff007224 */ /* 0x000fe400078e0a00 */
[----:B------:R-:W-:Y:S02]  /*12b0*/  IMAD.MOV R11, RZ, RZ, -R11 ;  /* 0x000000ffff0b7224 */ /* 0x000fe400078e0a0b */
[----:B------:R-:W-:Y:S02]  /*12c0*/  @!P3 IMAD.IADD R19, R19, 0x1, -R21 ;  /* 0x000000011313b824 */ /* 0x000fe400078e0a15 */
[----:B------:R-:W-:Y:S02]  /*12d0*/  IMAD.MOV R22, RZ, RZ, -R22 ;  /* 0x000000ffff167224 */ /* 0x000fe400078e0a16 */
[C---:B------:R-:W-:Y:S01]  /*12e0*/  IMAD R17, R8.reuse, R0, R17 ;  /* 0x0000000008117224 */ /* 0x040fe200078e0211 */
[----:B------:R-:W-:Y:S01]  /*12f0*/  IABS R0, R6 ;  /* 0x0000000600007213 */ /* 0x000fe20000000000 */
[----:B------:R-:W-:Y:S01]  /*1300*/  IMAD R4, R8, R11, R4 ;  /* 0x0000000b08047224 */ /* 0x000fe200078e0204 */
[----:B------:R-:W-:Y:S01]  /*1310*/  ISETP.GT.U32.AND P3, PT, R21, R19, PT ;  /* 0x000000131500720c */ /* 0x000fe20003f64070 */
[----:B------:R-:W-:-:S04]  /*1320*/  IMAD.HI.U32 R11, R9, R12, RZ ;  /* 0x0000000c090b7227 */ /* 0x000fc800078e00ff */
[----:B------:R-:W-:Y:S02]  /*1330*/  IMAD R16, R8, R22, R16 ;  /* 0x0000001608107224 */ /* 0x000fe400078e0210 */
[----:B------:R-:W-:Y:S01]  /*1340*/  @!P6 IMAD.IADD R20, R20, 0x1, -R21 ;  /* 0x000000011414e824 */ /* 0x000fe200078e0a15 */
[----:B------:R-:W-:Y:S01]  /*1350*/  ISETP.GE.AND P6, PT, R25, RZ, PT ;  /* 0x000000ff1900720c */ /* 0x000fe20003fc6270 */
[----:B------:R-:W-:-:S04]  /*1360*/  IMAD.HI.U32 R22, R9, R5, RZ ;  /* 0x0000000509167227 */ /* 0x000fc800078e00ff */
[----:B------:R-:W-:Y:S02]  /*1370*/  IMAD.MOV R11, RZ, RZ, -R11 ;  /* 0x000000ffff0b7224 */ /* 0x000fe400078e0a0b */
[----:B------:R-:W-:Y:S01]  /*1380*/  @!P1 IMAD.IADD R10, R10, 0x1, -R21 ;  /* 0x000000010a0a9824 */ /* 0x000fe200078e0a15 */
[----:B------:R-:W-:Y:S01]  /*1390*/  ISETP.GE.AND P1, PT, R29, RZ, PT ;  /* 0x000000ff1d00720c */ /* 0x000fe20003f26270 */
[----:B------:R-:W-:-:S04]  /*13a0*/  IMAD.HI.U32 R23, R9, R0, RZ ;  /* 0x0000000009177227 */ /* 0x000fc800078e00ff */
[----:B------:R-:W-:Y:S02]  /*13b0*/  IMAD.MOV R22, RZ, RZ, -R22 ;  /* 0x000000ffff167224 */ /* 0x000fe400078e0a16 */
[----:B------:R-:W-:Y:S01]  /*13c0*/  @!P2 IMAD.IADD R18, R18, 0x1, -R21 ;  /* 0x000000011212a824 */ /* 0x000fe200078e0a15 */
[----:B------:R-:W-:Y:S01]  /*13d0*/  ISETP.GE.AND P2, PT, R28, RZ, PT ;  /* 0x000000ff1c00720c */ /* 0x000fe20003f46270 */
[C---:B------:R-:W-:Y:S02]  /*13e0*/  IMAD R12, R8.reuse, R11, R12 ;  /* 0x0000000b080c7224 */ /* 0x040fe400078e020c */
[----:B------:R-:W-:Y:S02]  /*13f0*/  IMAD.MOV R23, RZ, RZ, -R23 ;  /* 0x000000ffff177224 */ /* 0x000fe400078e0a17 */
[----:B------:R-:W-:Y:S02]  /*1400*/  IMAD R5, R8, R22, R5 ;  /* 0x0000001608057224 */ /* 0x000fe400078e0205 */
[----:B------:R-:W-:-:S04]  /*1410*/  IMAD.HI.U32 R25, R9, R24, RZ ;  /* 0x0000001809197227 */ /* 0x000fc800078e00ff */
[----:B------:R-:W-:Y:S02]  /*1420*/  IMAD.MOV.U32 R22, RZ, RZ, R10 ;  /* 0x000000ffff167224 */ /* 0x000fe400078e000a */
[----:B------:R-:W-:Y:S02]  /*1430*/  @!P3 IMAD.IADD R19, R19, 0x1, -R21 ;  /* 0x000000011313b824 */ /* 0x000fe400078e0a15 */
[----:B------:R-:W-:Y:S02]  /*1440*/  IMAD R0, R8, R23, R0 ;  /* 0x0000001708007224 */ /* 0x000fe400078e0200 */
[----:B------:R-:W3:Y:S01]  /*1450*/  LDL R23, [R1+0x10] ;  /* 0x0000100001177983 */ /* 0x000ee20000100800 */
[----:B------:R-:W-:Y:S02]  /*1460*/  IMAD.MOV R25, RZ, RZ, -R25 ;  /* 0x000000ffff197224 */ /* 0x000fe400078e0a19 */
[----:B------:R-:W-:Y:S01]  /*1470*/  @!P6 IMAD.MOV R22, RZ, RZ, -R22 ;  /* 0x000000ffff16e224 */ /* 0x000fe200078e0a16 */
[----:B------:R-:W-:Y:S01]  /*1480*/  ISETP.NE.AND P6, PT, R2, RZ, PT ;  /* 0x000000ff0200720c */ /* 0x000fe20003fc5270 */
[----:B------:R-:W-:Y:S01]  /*1490*/  @!P1 IMAD.MOV R18, RZ, RZ, -R18 ;  /* 0x000000ffff129224 */ /* 0x000fe200078e0a12 */
[----:B------:R-:W-:Y:S01]  /*14a0*/  LOP3.LUT R2, RZ, R2, RZ, 0x33, !PT ;  /* 0x00000002ff027212 */ /* 0x000fe200078e33ff */
[----:B------:R-:W-:-:S02]  /*14b0*/  IMAD R10, R8, R25, R24 ;  /* 0x00000019080a7224 */ /* 0x000fc400078e0218 */
[----:B------:R-:W-:Y:S01]  /*14c0*/  IMAD.MOV.U32 R24, RZ, RZ, R20 ;  /* 0x000000ffff187224 */ /* 0x000fe200078e0014 */
[----:B------:R-:W-:Y:S01]  /*14d0*/  SEL R20, R2, R22, !P6 ;  /* 0x0000001602147207 */ /* 0x000fe20007000000 */
[----:B------:R-:W-:-:S05]  /*14e0*/  @!P2 IMAD.MOV R19, RZ, RZ, -R19 ;  /* 0x000000ffff13a224 */ /* 0x000fca00078e0a13 */
[----:B------:R-:W-:Y:S02]  /*14f0*/  SEL R19, R2, R19, !P6 ;  /* 0x0000001302137207 */ /* 0x000fe40007000000 */
[----:B--2---:R-:W-:Y:S02]  /*1500*/  IABS R11, R3 ;  /* 0x00000003000b7213 */ /* 0x004fe40000000000 */
[----:B------:R-:W2:Y:S03]  /*1510*/  LDL.LU R3, [R1+0x20] ;  /* 0x0000200001037983 */ /* 0x000ea60000300800 */
[----:B------:R-:W-:-:S04]  /*1520*/  IMAD.HI.U32 R21, R9, R11, RZ ;  /* 0x0000000b09157227 */ /* 0x000fc800078e00ff */
[----:B------:R-:W-:-:S04]  /*1530*/  IMAD.MOV R21, RZ, RZ, -R21 ;  /* 0x000000ffff157224 */ /* 0x000fc800078e0a15 */
[----:B------:R-:W-:Y:S01]  /*1540*/  IMAD R11, R8, R21, R11 ;  /* 0x00000015080b7224 */ /* 0x000fe200078e020b */
[----:B------:R-:W-:Y:S01]  /*1550*/  SEL R21, R2, R18, !P6 ;  /* 0x0000001202157207 */ /* 0x000fe20007000000 */
[----:B------:R0:W-:Y:S04]  /*1560*/  STL [R1+0x1a68], R20 ;  /* 0x001a681401007387 */ /* 0x0001e80000100800 */
[----:B0-----:R-:W4:Y:S04]  /*1570*/  LDL R20, [R1+0x1a54] ;  /* 0x001a540001147983 */ /* 0x001f280000100800 */
[----:B------:R0:W-:Y:S04]  /*1580*/  STL [R1+0x1a6c], R21 ;  /* 0x001a6c1501007387 */ /* 0x0001e80000100800 */
[----:B0-----:R-:W5:Y:S04]  /*1590*/  LDL.LU R21, [R1+0x24] ;  /* 0x0000240001157983 */ /* 0x001f680000300800 */
[----:B------:R0:W-:Y:S04]  /*15a0*/  STL [R1+0x1a74], R19 ;  /* 0x001a741301007387 */ /* 0x0001e80000100800 */
[----:B0-----:R-:W5:Y:S01]  /*15b0*/  LDL.LU R19, [R1+0x1c] ;  /* 0x00001c0001137983 */ /* 0x001f620000300800 */
[----:B------:R-:W-:-:S02]  /*15c0*/  ISETP.GE.AND P3, PT, R27, RZ, PT ;  /* 0x000000ff1b00720c */ /* 0x000fc40003f66270 */
[----:B------:R-:W-:-:S11]  /*15d0*/  ISETP.GT.U32.AND P2, PT, R8, R13, PT ;  /* 0x0000000d0800720c */ /* 0x000fd60003f44070 */
[----:B------:R-:W-:Y:S01]  /*15e0*/  @!P3 IMAD.MOV R24, RZ, RZ, -R24 ;  /* 0x000000ffff18b224 */ /* 0x000fe200078e0a18 */
[----:B------:R-:W-:Y:S01]  /*15f0*/  ISETP.GT.U32.AND P3, PT, R8, R0, PT ;  /* 0x000000000800720c */ /* 0x000fe20003f64070 */
[----:B------:R-:W-:-:S12]  /*1600*/  IMAD.HI.U32 R15, R9, R14, RZ ;  /* 0x0000000e090f7227 */ /* 0x000fd800078e00ff */
[--C-:B------:R-:W-:Y:S01]  /*1610*/  @!P3 IMAD.IADD R0, R0, 0x1, -R8.reuse ;  /* 0x000000010000b824 */ /* 0x100fe200078e0a08 */
[C---:B------:R-:W-:Y:S01]  /*1620*/  ISETP.GT.U32.AND P3, PT, R8.reuse, R5, PT ;  /* 0x000000050800720c */ /* 0x040fe20003f64070 */
[----:B------:R-:W-:Y:S02]  /*1630*/  IMAD.MOV R15, RZ, RZ, -R15 ;  /* 0x000000ffff0f7224 */ /* 0x000fe400078e0a0f */
[----:B------:R-:W-:Y:S02]  /*1640*/  @!P2 IMAD.IADD R13, R13, 0x1, -R8 ;  /* 0x000000010d0da824 */ /* 0x000fe400078e0a08 */
[----:B------:R-:W-:-:S08]  /*1650*/  IMAD R14, R8, R15, R14 ;  /* 0x0000000f080e7224 */ /* 0x000fd000078e020e */
[----:B------:R-:W-:Y:S01]  /*1660*/  @!P3 IMAD.IADD R5, R5, 0x1, -R8 ;  /* 0x000000010505b824 */ /* 0x000fe200078e0a08 */
[----:B---3--:R-:W-:Y:S02]  /*1670*/  IABS R15, R23 ;  /* 0x00000017000f7213 */ /* 0x008fe40000000000 */
[----:B------:R-:W-:-:S03]  /*1680*/  ISETP.GT.U32.AND P3, PT, R8, R13, PT ;  /* 0x0000000d0800720c */ /* 0x000fc60003f64070 */
[----:B------:R-:W-:Y:S01]  /*1690*/  IMAD.HI.U32 R23, R9, R15, RZ ;  /* 0x0000000f09177227 */ /* 0x000fe200078e00ff */
[----:B------:R-:W-:-:S03]  /*16a0*/  IABS R25, R26 ;  /* 0x0000001a00197213 */ /* 0x000fc60000000000 */
[----:B------:R-:W-:Y:S02]  /*16b0*/  IMAD.MOV R23, RZ, RZ, -R23 ;  /* 0x000000ffff177224 */ /* 0x000fe400078e0a17 */
[----:B------:R-:W-:Y:S01]  /*16c0*/  IMAD.HI.U32 R27, R9, R25, RZ ;  /* 0x00000019091b7227 */ /* 0x000fe200078e00ff */
[----:B------:R-:W-:-:S03]  /*16d0*/  SEL R24, R2, R24, !P6 ;  /* 0x0000001802187207 */ /* 0x000fc60007000000 */
[C---:B------:R-:W-:Y:S02]  /*16e0*/  IMAD R15, R8.reuse, R23, R15 ;  /* 0x00000017080f7224 */ /* 0x040fe400078e020f */
[--C-:B------:R-:W-:Y:S02]  /*16f0*/  @!P3 IMAD.IADD R13, R13, 0x1, -R8.reuse ;  /* 0x000000010d0db824 */ /* 0x100fe400078e0a08 */
[----:B------:R-:W-:Y:S02]  /*1700*/  IMAD.MOV R27, RZ, RZ, -R27 ;  /* 0x000000ffff1b7224 */ /* 0x000fe400078e0a1b */
[----:B------:R-:W-:Y:S01]  /*1710*/  @!P0 IMAD.MOV R13, RZ, RZ, -R13 ;  /* 0x000000ffff0d8224 */ /* 0x000fe200078e0a0d */
[C---:B------:R-:W-:Y:S01]  /*1720*/  ISETP.GT.U32.AND P0, PT, R8.reuse, R15, PT ;  /* 0x0000000f0800720c */ /* 0x040fe20003f04070 */
[----:B------:R-:W-:Y:S02]  /*1730*/  IMAD R25, R8, R27, R25 ;  /* 0x0000001b08197224 */ /* 0x000fe400078e0219 */
[----:B------:R-:W3:Y:S10]  /*1740*/  LDL.LU R27, [R1] ;  /* 0x00000000011b7983 */ /* 0x000ef40000300800 */
[----:B------:R-:W-:Y:S01]  /*1750*/  @!P0 IMAD.IADD R15, R15, 0x1, -R8 ;  /* 0x000000010f0f8824 */ /* 0x000fe200078e0a08 */
[----:B------:R-:W-:-:S02]  /*1760*/  ISETP.GE.AND P0, PT, R6, RZ, PT ;  /* 0x000000ff0600720c */ /* 0x000fc40003f06270 */
[----:B--2---:R-:W-:-:S05]  /*1770*/  IABS R18, R3 ;  /* 0x0000000300127213 */ /* 0x004fca0000000000 */
[----:B------:R-:W-:-:S04]  /*1780*/  IMAD.HI.U32 R29, R9, R18, RZ ;  /* 0x00000012091d7227 */ /* 0x000fc800078e00ff */
[----:B------:R-:W-:Y:S01]  /*1790*/  IMAD.MOV R29, RZ, RZ, -R29 ;  /* 0x000000ffff1d7224 */ /* 0x000fe200078e0a1d */
[----:B----4-:R-:W-:-:S03]  /*17a0*/  IABS R2, R20 ;  /* 0x0000001400027213 */ /* 0x010fc60000000000 */
[----:B------:R-:W-:Y:S02]  /*17b0*/  IMAD R18, R8, R29, R18 ;  /* 0x0000001d08127224 */ /* 0x000fe400078e0212 */
[----:B------:R-:W2:Y:S01]  /*17c0*/  LDL.LU R29, [R1+0x10] ;  /* 0x00001000011d7983 */ /* 0x000ea20000300800 */
[----:B-----5:R-:W-:-:S05]  /*17d0*/  IABS R23, R21 ;  /* 0x0000001500177213 */ /* 0x020fca0000000000 */
[----:B------:R-:W-:Y:S01]  /*17e0*/  IMAD.HI.U32 R28, R9, R23, RZ ;  /* 0x00000017091c7227 */ /* 0x000fe200078e00ff */
[----:B------:R-:W-:-:S03]  /*17f0*/  IABS R22, R19 ;  /* 0x0000001300167213 */ /* 0x000fc60000000000 */
[----:B------:R-:W-:Y:S02]  /*1800*/  IMAD.MOV R28, RZ, RZ, -R28 ;  /* 0x000000ffff1c7224 */ /* 0x000fe400078e0a1c */
[----:B------:R-:W-:-:S04]  /*1810*/  IMAD.HI.U32 R26, R9, R22, RZ ;  /* 0x00000016091a7227 */ /* 0x000fc800078e00ff */
[----:B------:R-:W-:-:S04]  /*1820*/  IMAD.HI.U32 R9, R9, R2, RZ ;  /* 0x0000000209097227 */ /* 0x000fc800078e00ff */
[----:B------:R-:W-:Y:S02]  /*1830*/  IMAD.MOV R9, RZ, RZ, -R9 ;  /* 0x000000ffff097224 */ /* 0x000fe400078e0a09 */
[C---:B------:R-:W-:Y:S02]  /*1840*/  IMAD R23, R8.reuse, R28, R23 ;  /* 0x0000001c08177224 */ /* 0x040fe400078e0217 */
[----:B------:R-:W4:Y:S01]  /*1850*/  LDL.LU R28, [R1+0xc] ;  /* 0x00000c00011c7983 */ /* 0x000f220000300800 */
[----:B------:R-:W-:-:S03]  /*1860*/  IMAD R2, R8, R9, R2 ;  /* 0x0000000908027224 */ /* 0x000fc600078e0202 */
[----:B------:R-:W5:Y:S04]  /*1870*/  LDL.LU R9, [R1+0x8] ;  /* 0x0000080001097983 */ /* 0x000f680000300800 */
[----:B------:R-:W4:Y:S01]  /*1880*/  LDL.LU R6, [R1+0x4] ;  /* 0x0000040001067983 */ /* 0x000f220000300800 */
[C---:B------:R-:W-:Y:S02]  /*1890*/  ISETP.GT.U32.AND P6, PT, R8.reuse, R4, PT ;  /* 0x000000040800720c */ /* 0x040fe40003fc4070 */
[C---:B------:R-:W-:Y:S02]  /*18a0*/  ISETP.GT.U32.AND P1, PT, R8.reuse, R17, PT ;  /* 0x000000110800720c */ /* 0x040fe40003f24070 */
[----:B------:R-:W-:-:S09]  /*18b0*/  ISETP.GT.U32.AND P2, PT, R8, R12, PT ;  /* 0x0000000c0800720c */ /* 0x000fd20003f44070 */
[--C-:B------:R-:W-:Y:S01]  /*18c0*/  @!P6 IMAD.IADD R4, R4, 0x1, -R8.reuse ;  /* 0x000000010404e824 */ /* 0x100fe200078e0a08 */
[C---:B------:R-:W-:Y:S01]  /*18d0*/  ISETP.GT.U32.AND P6, PT, R8.reuse, R14, PT ;  /* 0x0000000e0800720c */ /* 0x040fe20003fc4070 */
[--C-:B------:R-:W-:Y:S01]  /*18e0*/  @!P1 IMAD.IADD R17, R17, 0x1, -R8.reuse ;  /* 0x0000000111119824 */ /* 0x100fe200078e0a08 */
[----:B------:R-:W-:Y:S01]  /*18f0*/  ISETP.GT.U32.AND P1, PT, R8, R16, PT ;  /* 0x000000100800720c */ /* 0x000fe20003f24070 */
[----:B------:R-:W-:Y:S01]  /*1900*/  @!P2 IMAD.IADD R12, R12, 0x1, -R8 ;  /* 0x000000010c0ca824 */ /* 0x000fe200078e0a08 */
[----:B------:R-:W-:-:S09]  /*1910*/  ISETP.GT.U32.AND P2, PT, R8, R4, PT ;  /* 0x000000040800720c */ /* 0x000fd20003f44070 */
[--C-:B------:R-:W-:Y:S01]  /*1920*/  @!P6 IMAD.IADD R14, R14, 0x1, -R8.reuse ;  /* 0x000000010e0ee824 */ /* 0x100fe200078e0a08 */
[----:B------:R-:W-:Y:S01]  /*1930*/  ISETP.GT.U32.AND P6, PT, R8, R17, PT ;  /* 0x000000110800720c */ /* 0x000fe20003fc4070 */
[--C-:B------:R-:W-:Y:S02]  /*1940*/  @!P1 IMAD.IADD R16, R16, 0x1, -R8.reuse ;  /* 0x0000000110109824 */ /* 0x100fe400078e0a08 */
[----:B------:R-:W-:-:S03]  /*1950*/  @!P2 IMAD.IADD R4, R4, 0x1, -R8 ;  /* 0x000000010404a824 */ /* 0x000fc600078e0a08 */
[C---:B------:R-:W-:Y:S02]  /*1960*/  ISETP.GT.U32.AND P2, PT, R8.reuse, R16, PT ;  /* 0x000000100800720c */ /* 0x040fe40003f44070 */
[----:B------:R-:W-:-:S05]  /*1970*/  ISETP.GT.U32.AND P3, PT, R8, R14, PT ;  /* 0x0000000e0800720c */ /* 0x000fca0003f64070 */
[----:B------:R-:W-:-:S04]  /*1980*/  @!P6 IMAD.IADD R17, R17, 0x1, -R8 ;  /* 0x000000011111e824 */ /* 0x000fc800078e0a08 */
[----:B------:R-:W-:Y:S01]  /*1990*/  @!P4 IMAD.MOV R17, RZ, RZ, -R17 ;  /* 0x000000ffff11c224 */ /* 0x000fe200078e0a11 */
[----:B------:R-:W-:Y:S01]  /*19a0*/  ISETP.GT.U32.AND P4, PT, R8, R12, PT ;  /* 0x0000000c0800720c */ /* 0x000fe20003f84070 */
[----:B------:R-:W-:Y:S01]  /*19b0*/  @!P2 IMAD.IADD R16, R16, 0x1, -R8 ;  /* 0x000000011010a824 */ /* 0x000fe200078e0a08 */
[C---:B------:R-:W-:Y:S01]  /*19c0*/  ISETP.GT.U32.AND P2, PT, R8.reuse, R25, PT ;  /* 0x000000190800720c */ /* 0x040fe20003f44070 */
[----:B------:R-:W-:Y:S01]  /*19d0*/  IMAD.MOV R26, RZ, RZ, -R26 ;  /* 0x000000ffff1a7224 */ /* 0x000fe200078e0a1a */
[C---:B------:R-:W-:Y:S01]  /*19e0*/  ISETP.GT.U32.AND P1, PT, R8.reuse, R10, PT ;  /* 0x0000000a0800720c */ /* 0x040fe20003f24070 */
[----:B------:R-:W-:Y:S01]  /*19f0*/  @!P5 IMAD.MOV R4, RZ, RZ, -R4 ;  /* 0x000000ffff04d224 */ /* 0x000fe200078e0a04 */
[C---:B------:R-:W-:Y:S01]  /*1a00*/  ISETP.GT.U32.AND P5, PT, R8.reuse, R5, PT ;  /* 0x000000050800720c */ /* 0x040fe20003fa4070 */
[----:B------:R-:W-:Y:S02]  /*1a10*/  IMAD R22, R8, R26, R22 ;  /* 0x0000001a08167224 */ /* 0x000fe400078e0216 */
[--C-:B------:R-:W-:Y:S01]  /*1a20*/  @!P3 IMAD.IADD R14, R14, 0x1, -R8.reuse ;  /* 0x000000010e0eb824 */ /* 0x100fe200078e0a08 */
[----:B------:R-:W4:Y:S02]  /*1a30*/  LDL.LU R26, [R1+0x14] ;  /* 0x00001400011a7983 */ /* 0x000f240000300800 */
[----:B------:R-:W-:Y:S01]  /*1a40*/  ISETP.GT.U32.AND P3, PT, R8, R22, PT ;  /* 0x000000160800720c */ /* 0x000fe20003f64070 */
[--C-:B------:R-:W-:Y:S01]  /*1a50*/  @!P4 IMAD.IADD R12, R12, 0x1, -R8.reuse ;  /* 0x000000010c0cc824 */ /* 0x100fe200078e0a08 */
[----:B------:R-:W-:Y:S01]  /*1a60*/  ISETP.GT.U32.AND P4, PT, R8, R18, PT ;  /* 0x000000120800720c */ /* 0x000fe20003f84070 */
[--C-:B------:R-:W-:Y:S01]  /*1a70*/  @!P2 IMAD.IADD R25, R25, 0x1, -R8.reuse ;  /* 0x000000011919a824 */ /* 0x100fe200078e0a08 */
[----:B---3--:R-:W-:Y:S01]  /*1a80*/  ISETP.GE.AND P2, PT, R27, RZ, PT ;  /* 0x000000ff1b00720c */ /* 0x008fe20003f46270 */
[--C-:B------:R-:W-:Y:S01]  /*1a90*/  @!P1 IMAD.IADD R10, R10, 0x1, -R8.reuse ;  /* 0x000000010a0a9824 */ /* 0x100fe200078e0a08 */
[C---:B------:R-:W-:Y:S01]  /*1aa0*/  ISETP.GT.U32.AND P1, PT, R8.reuse, R0, PT ;  /* 0x000000000800720c */ /* 0x040fe20003f24070 */
[----:B------:R-:W3:Y:S01]  /*1ab0*/  LDL.LU R27, [R1+0x18] ;  /* 0x00001800011b7983 */ /* 0x000ee20000300800 */
[----:B------:R-:W-:Y:S01]  /*1ac0*/  @!P5 IMAD.IADD R5, R5, 0x1, -R8 ;  /* 0x000000010505d824 */ /* 0x000fe200078e0a08 */
[----:B------:R-:W-:-:S04]  /*1ad0*/  ISETP.GT.U32.AND P5, PT, R8, R23, PT ;  /* 0x000000170800720c */ /* 0x000fc80003fa4070 */
[--C-:B------:R-:W-:Y:S02]  /*1ae0*/  @!P3 IMAD.IADD R22, R22, 0x1, -R8.reuse ;  /* 0x000000011616b824 */ /* 0x100fe400078e0a08 */
[----:B------:R-:W-:Y:S01]  /*1af0*/  @!P4 IMAD.IADD R18, R18, 0x1, -R8 ;  /* 0x000000011212c824 */ /* 0x000fe200078e0a08 */
[----:B------:R-:W-:-:S03]  /*1b00*/  ISETP.GT.U32.AND P6, PT, R8, R10, PT ;  /* 0x0000000a0800720c */ /* 0x000fc60003fc4070 */
[----:B------:R-:W-:-:S03]  /*1b10*/  @!P1 IMAD.IADD R0, R0, 0x1, -R8 ;  /* 0x0000000100009824 */ /* 0x000fc600078e0a08 */
[----:B------:R-:W-:Y:S02]  /*1b20*/  @!P5 IMAD.IADD R23, R23, 0x1, -R8 ;  /* 0x000000011717d824 */ /* 0x000fe400078e0a08 */
[----:B------:R-:W-:Y:S01]  /*1b30*/  @!P0 IMAD.MOV R0, RZ, RZ, -R0 ;  /* 0x000000ffff008224 */ /* 0x000fe200078e0a00 */
[----:B------:R-:W-:-:S04]  /*1b40*/  ISETP.GT.U32.AND P0, PT, R8, R15, PT ;  /* 0x0000000f0800720c */ /* 0x000fc80003f04070 */
[----:B------:R-:W-:-:S09]  /*1b50*/  @!P6 IMAD.IADD R10, R10, 0x1, -R8 ;  /* 0x000000010a0ae824 */ /* 0x000fd200078e0a08 */
[----:B------:R-:W-:Y:S01]  /*1b60*/  @!P0 IMAD.IADD R15, R15, 0x1, -R8 ;  /* 0x000000010f0f8824 */ /* 0x000fe200078e0a08 */
[----:B--2---:R-:W-:Y:S02]  /*1b70*/  ISETP.GE.AND P0, PT, R29, RZ, PT ;  /* 0x000000ff1d00720c */ /* 0x004fe40003f06270 */
[----:B-----5:R-:W-:Y:S02]  /*1b80*/  ISETP.GE.AND P4, PT, R9, RZ, PT ;  /* 0x000000ff0900720c */ /* 0x020fe40003f86270 */
[----:B----4-:R-:W-:Y:S02]  /*1b90*/  ISETP.GE.AND P3, PT, R6, RZ, PT ;  /* 0x000000ff0600720c */ /* 0x010fe40003f66270 */
[----:B------:R-:W-:-:S09]  /*1ba0*/  ISETP.GE.AND P5, PT, R28, RZ, PT ;  /* 0x000000ff1c00720c */ /* 0x000fd20003fa6270 */
[----:B------:R-:W-:Y:S01]  /*1bb0*/  @!P4 IMAD.MOV R5, RZ, RZ, -R5 ;  /* 0x000000ffff05c224 */ /* 0x000fe200078e0a05 */
[C---:B------:R-:W-:Y:S01]  /*1bc0*/  ISETP.GT.U32.AND P4, PT, R8.reuse, R18, PT ;  /* 0x000000120800720c */ /* 0x040fe20003f84070 */
[----:B------:R-:W-:Y:S01]  /*1bd0*/  @!P3 IMAD.MOV R12, RZ, RZ, -R12 ;  /* 0x000000ffff0cb224 */ /* 0x000fe200078e0a0c */
[C---:B------:R-:W-:Y:S01]  /*1be0*/  ISETP.GT.U32.AND P3, PT, R8.reuse, R22, PT ;  /* 0x000000160800720c */ /* 0x040fe20003f64070 */
[----:B------:R-:W-:Y:S01]  /*1bf0*/  @!P5 IMAD.MOV R10, RZ, RZ, -R10 ;  /* 0x000000ffff0ad224 */ /* 0x000fe200078e0a0a */
[----:B------:R-:W-:-:S09]  /*1c00*/  ISETP.GT.U32.AND P5, PT, R8, R23, PT ;  /* 0x000000170800720c */ /* 0x000fd20003fa4070 */
[--C-:B------:R-:W-:Y:S01]  /*1c10*/  @!P4 IMAD.IADD R18, R18, 0x1, -R8.reuse ;  /* 0x000000011212c824 */ /* 0x100fe200078e0a08 */
[----:B------:R-:W-:Y:S01]  /*1c20*/  ISETP.GE.AND P4, PT, R3, RZ, PT ;  /* 0x000000ff0300720c */ /* 0x000fe20003f86270 */
[--C-:B------:R-:W-:Y:S01]  /*1c30*/  @!P3 IMAD.IADD R22, R22, 0x1, -R8.reuse ;  /* 0x000000011616b824 */ /* 0x100fe200078e0a08 */
[----:B------:R-:W-:Y:S02]  /*1c40*/  ISETP.GE.AND P3, PT, R19, RZ, PT ;  /* 0x000000ff1300720c */ /* 0x000fe40003f66270 */
[----:B------:R-:W2:Y:S04]  /*1c50*/  LDL.LU R19, [R1+0x1a74] ;  /* 0x001a740001137983 */ /* 0x000ea80000300800 */
[----:B------:R-:W4:Y:S01]  /*1c60*/  LDL.LU R3, [R1+0x1a70] ;  /* 0x001a700001037983 */ /* 0x000f220000300800 */
[----:B------:R-:W-:Y:S01]  /*1c70*/  @!P5 IMAD.IADD R23, R23, 0x1, -R8 ;  /* 0x000000011717d824 */ /* 0x000fe200078e0a08 */
[----:B------:R-:W-:Y:S01]  /*1c80*/  ISETP.GE.AND P5, PT, R21, RZ, PT ;  /* 0x000000ff1500720c */ /* 0x000fe20003fa6270 */
[----:B------:R-:W-:Y:S01]  /*1c90*/  @!P0 IMAD.MOV R15, RZ, RZ, -R15 ;  /* 0x000000ffff0f8224 */ /* 0x000fe200078e0a0f */
[----:B------:R-:W5:Y:S01]  /*1ca0*/  LDL.LU R21, [R1+0x1a6c] ;  /* 0x001a6c0001157983 */ /* 0x000f620000300800 */
[----:B------:R-:W-:-:S03]  /*1cb0*/  ISETP.GE.AND P0, PT, R20, RZ, PT ;  /* 0x000000ff1400720c */ /* 0x000fc60003f06270 */
[----:B------:R-:W2:Y:S01]  /*1cc0*/  LDL.LU R20, [R1+0x1a68] ;  /* 0x001a680001147983 */ /* 0x000ea20000300800 */
[C---:B------:R-:W-:Y:S01]  /*1cd0*/  ISETP.GT.U32.AND P1, PT, R8.reuse, R11, PT ;  /* 0x0000000b0800720c */ /* 0x040fe20003f24070 */
[----:B------:R-:W-:Y:S01]  /*1ce0*/  @!P2 IMAD.MOV R14, RZ, RZ, -R14 ;  /* 0x000000ffff0ea224 */ /* 0x000fe200078e0a0e */
[C---:B------:R-:W-:Y:S02]  /*1cf0*/  ISETP.GT.U32.AND P2, PT, R8.reuse, R25, PT ;  /* 0x000000190800720c */ /* 0x040fe40003f44070 */
[----:B------:R-:W-:-:S09]  /*1d00*/  ISETP.GT.U32.AND P6, PT, R8, R2, PT ;  /* 0x000000020800720c */ /* 0x000fd20003fc4070 */
[--C-:B------:R-:W-:Y:S01]  /*1d10*/  @!P1 IMAD.IADD R11, R11, 0x1, -R8.reuse ;  /* 0x000000010b0b9824 */ /* 0x100fe200078e0a08 */
[----:B------:R-:W-:Y:S01]  /*1d20*/  ISETP.GE.AND P1, PT, R7, RZ, PT ;  /* 0x000000ff0700720c */ /* 0x000fe20003f26270 */
[----:B------:R-:W-:Y:S01]  /*1d30*/  @!P2 IMAD.IADD R25, R25, 0x1, -R8 ;  /* 0x000000011919a824 */ /* 0x000fe200078e0a08 */
[----:B---3--:R-:W-:Y:S02]  /*1d40*/  ISETP.GE.AND P2, PT, R27, RZ, PT ;  /* 0x000000ff1b00720c */ /* 0x008fe40003f46270 */
[----:B------:R-:W0:Y:S09]  /*1d50*/  S2R R27, SR_TID.X ;  /* 0x00000000001b7919 */ /* 0x000e320000002100 */
[----:B------:R-:W-:Y:S01]  /*1d60*/  @!P1 IMAD.MOV R16, RZ, RZ, -R16 ;  /* 0x000000ffff109224 */ /* 0x000fe200078e0a10 */
[----:B------:R-:W-:Y:S01]  /*1d70*/  ISETP.GT.U32.AND P1, PT, R8, R11, PT ;  /* 0x0000000b0800720c */ /* 0x000fe20003f24070 */
[----:B------:R-:W-:-:S05]  /*1d80*/  @!P6 IMAD.IADD R2, R2, 0x1, -R8 ;  /* 0x000000010202e824 */ /* 0x000fca00078e0a08 */
[----:B------:R-:W-:-:S07]  /*1d90*/  ISETP.GT.U32.AND P6, PT, R8, R2, PT ;  /* 0x000000020800720c */ /* 0x000fce0003fc4070 */
[----:B------:R-:W-:Y:S01]  /*1da0*/  @!P1 IMAD.IADD R11, R11, 0x1, -R8 ;  /* 0x000000010b0b9824 */ /* 0x000fe200078e0a08 */
[----:B------:R-:W-:Y:S01]  /*1db0*/  ISETP.GE.AND P1, PT, R26, RZ, PT ;  /* 0x000000ff1a00720c */ /* 0x000fe20003f26270 */
[----:B------:R-:W-:-:S04]  /*1dc0*/  @!P2 IMAD.MOV R25, RZ, RZ, -R25 ;  /* 0x000000ffff19a224 */ /* 0x000fc800078e0a19 */
[----:B------:R-:W-:Y:S02]  /*1dd0*/  @!P6 IMAD.IADD R2, R2, 0x1, -R8 ;  /* 0x000000010202e824 */ /* 0x000fe400078e0a08 */
[----:B------:R-:W-:Y:S02]  /*1de0*/  @!P3 IMAD.MOV R22, RZ, RZ, -R22 ;  /* 0x000000ffff16b224 */ /* 0x000fe400078e0a16 */
[----:B------:R-:W-:Y:S01]  /*1df0*/  @!P4 IMAD.MOV R18, RZ, RZ, -R18 ;  /* 0x000000ffff12c224 */ /* 0x000fe200078e0a12 */
[----:B0-----:R-:W-:-:S03]  /*1e00*/  LOP3.LUT R27, R27, 0x3f, RZ, 0xc0, !PT ;  /* 0x0000003f1b1b7812 */ /* 0x001fc600078ec0ff */
[----:B------:R-:W-:Y:S02]  /*1e10*/  @!P1 IMAD.MOV R11, RZ, RZ, -R11 ;  /* 0x000000ffff0b9224 */ /* 0x000fe400078e0a0b */
[----:B------:R-:W-:Y:S01]  /*1e20*/  @!P5 IMAD.MOV R23, RZ, RZ, -R23 ;  /* 0x000000ffff17d224 */ /* 0x000fe200078e0a17 */
[C---:B------:R-:W-:Y:S01]  /*1e30*/  LOP3.LUT R7, R27.reuse, 0x40, RZ, 0xfc, !PT ;  /* 0x000000401b077812 */ /* 0x040fe200078efcff */
[----:B------:R-:W-:Y:S02]  /*1e40*/  @!P0 IMAD.MOV R2, RZ, RZ, -R2 ;  /* 0x000000ffff028224 */ /* 0x000fe400078e0a02 */
[----:B------:R-:W-:Y:S02]  /*1e50*/  IMAD R8, R27, UR4, RZ ;  /* 0x000000041b087c24 */ /* 0x000fe4000f8e02ff */
[----:B------:R-:W-:Y:S01]  /*1e60*/  IMAD R7, R7, UR4, RZ ;  /* 0x0000000407077c24 */ /* 0x000fe2000f8e02ff */
[----:B------:R-:W-:-:S04]  /*1e70*/  ULDC.64 UR4, c[0x0][0x218] ;  /* 0x0000860000047ab9 */ /* 0x000fc80000000a00 */
[----:B------:R-:W-:Y:S01]  /*1e80*/  IADD3 R6, P2, R7, UR4, RZ ;  /* 0x0000000407067c10 */ /* 0x000fe2000ff5e0ff */
[----:B------:R-:W-:Y:S01]  /*1e90*/  IMAD R24, R24, UR49, RZ ;  /* 0x0000003118187c24 */ /* 0x000fe2000f8e02ff */
[----:B----4-:R-:W-:Y:S02]  /*1ea0*/  ISETP.NE.AND P1, PT, R3, RZ, PT ;  /* 0x000000ff0300720c */ /* 0x010fe40003f25270 */
[----:B------:R-:W-:-:S04]  /*1eb0*/  LOP3.LUT R9, RZ, R3, RZ, 0x33, !PT ;  /* 0x00000003ff097212 */ /* 0x000fc800078e33ff */
[C---:B------:R-:W-:Y:S02]  /*1ec0*/  SEL R17, R9.reuse, R17, !P1 ;  /* 0x0000001109117207 */ /* 0x040fe40004800000 */
[C---:B------:R-:W-:Y:S02]  /*1ed0*/  SEL R4, R9.reuse, R4, !P1 ;  /* 0x0000000409047207 */ /* 0x040fe40004800000 */
[C---:B------:R-:W-:Y:S02]  /*1ee0*/  SEL R13, R9.reuse, R13, !P1 ;  /* 0x0000000d090d7207 */ /* 0x040fe40004800000 */
[C---:B------:R-:W-:Y:S02]  /*1ef0*/  SEL R26, R9.reuse, R0, !P1 ;  /* 0x00000000091a7207 */ /* 0x040fe40004800000 */
[C---:B------:R-:W-:Y:S02]  /*1f00*/  SEL R16, R9.reuse, R16, !P1 ;  /* 0x0000001009107207 */ /* 0x040fe40004800000 */
[----:B------:R-:W-:-:S02]  /*1f10*/  SEL R14, R9, R14, !P1 ;  /* 0x0000000e090e7207 */ /* 0x000fc40004800000 */
        /* <DEDUP_REMOVED lines=9> */
[----:B------:R-:W-:Y:S01]  /*1fb0*/  SEL R9, R9, R2, !P1 ;  /* 0x0000000209097207 */ /* 0x000fe20004800000 */
[----:B--2---:R-:W-:Y:S02]  /*1fc0*/  IMAD R20, R20, UR49, RZ ;  /* 0x0000003114147c24 */ /* 0x004fe4000f8e02ff */
[----:B------:R-:W-:Y:S02]  /*1fd0*/  IMAD R17, R17, UR34, RZ ;  /* 0x0000002211117c24 */ /* 0x000fe4000f8e02ff */
[----:B------:R-:W-:-:S02]  /*1fe0*/  IMAD R4, R4, UR34, RZ ;  /* 0x0000002204047c24 */ /* 0x000fc4000f8e02ff */
[----:B------:R-:W-:Y:S02]  /*1ff0*/  IMAD R13, R13, UR34, RZ ;  /* 0x000000220d0d7c24 */ /* 0x000fe4000f8e02ff */
[----:B------:R-:W-:Y:S02]  /*2000*/  IMAD R26, R26, UR34, RZ ;  /* 0x000000221a1a7c24 */ /* 0x000fe4000f8e02ff */
[----:B------:R-:W-:Y:S02]  /*2010*/  IMAD R16, R16, UR34, RZ ;  /* 0x0000002210107c24 */ /* 0x000fe4000f8e02ff */
[----:B------:R-:W-:Y:S02]  /*2020*/  IMAD R14, R14, UR34, RZ ;  /* 0x000000220e0e7c24 */ /* 0x000fe4000f8e02ff */
        /* <DEDUP_REMOVED lines=9> */
[----:B------:R-:W-:Y:S01]  /*20c0*/  IMAD R9, R9, UR34, RZ ;  /* 0x0000002209097c24 */ /* 0x000fe2000f8e02ff */
[----:B------:R-:W-:Y:S01]  /*20d0*/  ULDC.64 UR34, c[0x0][0x210] ;  /* 0x0000840000227ab9 */ /* 0x000fe20000000a00 */
[----:B-----5:R-:W-:Y:S01]  /*20e0*/  IMAD R21, R21, UR49, RZ ;  /* 0x0000003115157c24 */ /* 0x020fe2000f8e02ff */
[----:B------:R-:W-:Y:S01]  /*20f0*/  IADD3 R3, P6, R8, UR4, RZ ;  /* 0x0000000408037c10 */ /* 0x000fe2000ffde0ff */
[----:B------:R-:W-:Y:S01]  /*2100*/  IMAD R19, R19, UR49, RZ ;  /* 0x0000003113137c24 */ /* 0x000fe2000f8e02ff */
[----:B------:R-:W-:Y:S01]  /*2110*/  LEA.HI.X.SX32 R2, R7, UR5, 0x1, P2 ;  /* 0x0000000507027c11 */ /* 0x000fe200090f0eff */
[----:B------:R-:W-:Y:S01]  /*2120*/  UIMAD UR29, UR29, 0x5d, URZ ;  /* 0x0000005d1d1d78a4 */ /* 0x000fe2000f8e023f */
[----:B------:R-:W-:Y:S01]  /*2130*/  IADD3 R7, P0, R20, UR34, RZ ;  /* 0x0000002214077c10 */ /* 0x000fe2000ff1e0ff */
[----:B------:R-:W-:Y:S01]  /*2140*/  UIMAD UR21, UR21, 0x5c, URZ ;  /* 0x0000005c151578a4 */ /* 0x000fe2000f8e023f */
[----:B------:R-:W-:Y:S01]  /*2150*/  LEA.HI.X.SX32 R0, R8, UR5, 0x1, P6 ;  /* 0x0000000508007c11 */ /* 0x000fe2000b0f0eff */
[----:B------:R-:W-:Y:S01]  /*2160*/  UIMAD UR13, UR13, 0x5b, URZ ;  /* 0x0000005b0d0d78a4 */ /* 0x000fe2000f8e023f */
[----:B------:R-:W-:Y:S01]  /*2170*/  IADD3 R27, P1, R21, UR34, RZ ;  /* 0x00000022151b7c10 */ /* 0x000fe2000ff3e0ff */
[----:B------:R0:W-:Y:S01]  /*2180*/  STL [R1+0x3cc], R7 ;  /* 0x0003cc0701007387 */ /* 0x0001e20000100800 */
[----:B------:R-:W-:Y:S01]  /*2190*/  IADD3 R8, P2, R19, UR34, RZ ;  /* 0x0000002213087c10 */ /* 0x000fe2000ff5e0ff */
[----:B------:R-:W-:-:S02]  /*21a0*/  UIMAD UR59, UR59, 0x5a, URZ ;  /* 0x0000005a3b3b78a4 */ /* 0x000fc4000f8e023f */
[----:B------:R1:W-:Y:S01]  /*21b0*/  STL [R1+0x3d4], R27 ;  /* 0x0003d41b01007387 */ /* 0x0003e20000100800 */
[----:B------:R-:W-:Y:S01]  /*21c0*/  LEA.HI.X.SX32 R29, R19, UR35, 0x1, P2 ;  /* 0x00000023131d7c11 */ /* 0x000fe200090f0eff */
[----:B------:R-:W-:Y:S02]  /*21d0*/  UIMAD UR55, UR55, 0x59, URZ ;  /* 0x00000059373778a4 */ /* 0x000fe4000f8e023f */
[----:B------:R-:W-:Y:S01]  /*21e0*/  UIMAD UR51, UR51, 0x58, URZ ;  /* 0x00000058333378a4 */ /* 0x000fe2000f8e023f */
[----:B0-----:R-:W-:Y:S01]  /*21f0*/  IADD3 R7, P3, R24, UR34, RZ ;  /* 0x0000002218077c10 */ /* 0x001fe2000ff7e0ff */
[----:B------:R0:W-:Y:S01]  /*2200*/  STL [R1+0x3dc], R8 ;  /* 0x0003dc0801007387 */ /* 0x0001e20000100800 */
[----:B------:R-:W-:Y:S01]  /*2210*/  UIMAD UR47, UR47, 0x57, URZ ;  /* 0x000000572f2f78a4 */ /* 0x000fe2000f8e023f */
[----:B-1----:R-:W-:Y:S01]  /*2220*/  LEA.HI.X.SX32 R27, R20, UR35, 0x1, P0 ;  /* 0x00000023141b7c11 */ /* 0x002fe200080f0eff */
[----:B------:R-:W-:Y:S01]  /*2230*/  UIMAD UR43, UR43, 0x56, URZ ;  /* 0x000000562b2b78a4 */ /* 0x000fe2000f8e023f */
[----:B------:R-:W2:Y:S01]  /*2240*/  LDL R20, [R1+0x3cc] ;  /* 0x0003cc0001147983 */ /* 0x000ea20000100800 */
[----:B------:R-:W-:-:S02]  /*2250*/  UIMAD UR39, UR39, 0x55, URZ ;  /* 0x00000055272778a4 */ /* 0x000fc4000f8e023f */
[----:B------:R-:W-:Y:S01]  /*2260*/  UIMAD UR31, UR31, 0x54, URZ ;  /* 0x000000541f1f78a4 */ /* 0x000fe2000f8e023f */
[----:B------:R-:W-:Y:S01]  /*2270*/  STL [R1+0x3e4], R7 ;  /* 0x0003e40701007387 */ /* 0x000fe20000100800 */
[----:B------:R-:W-:Y:S02]  /*2280*/  UIMAD UR27, UR27, 0x53, URZ ;  /* 0x000000531b1b78a4 */ /* 0x000fe4000f8e023f */
[----:B------:R-:W-:Y:S01]  /*2290*/  UIMAD UR23, UR23, 0x52, URZ ;  /* 0x00000052171778a4 */ /* 0x000fe2000f8e023f */
[----:B------:R-:W3:Y:S01]  /*22a0*/  LDL R19, [R1+0x3dc] ;  /* 0x0003dc0001137983 */ /* 0x000ee20000100800 */
[----:B------:R-:W-:Y:S01]  /*22b0*/  LEA.HI.X.SX32 R28, R21, UR35, 0x1, P1 ;  /* 0x00000023151c7c11 */ /* 0x000fe200088f0eff */
[----:B------:R-:W-:Y:S02]  /*22c0*/  UIMAD UR19, UR19, 0x51, URZ ;  /* 0x00000051131378a4 */ /* 0x000fe4000f8e023f */
[----:B------:R-:W4:Y:S01]  /*22d0*/  LDL R21, [R1+0x3d4] ;  /* 0x0003d40001157983 */ /* 0x000f220000100800 */
[----:B------:R-:W-:Y:S01]  /*22e0*/  UIMAD UR34, UR41, 0x7f, URZ ;  /* 0x0000007f292278a4 */ /* 0x000fe2000f8e023f */
[----:B------:R-:W-:Y:S01]  /*22f0*/  LEA.HI.X.SX32 R24, R24, UR35, 0x1, P3 ;  /* 0x0000002318187c11 */ /* 0x000fe200098f0eff */
[----:B------:R-:W-:Y:S01]  /*2300*/  UIMAD UR15, UR15, 0x50, URZ ;  /* 0x000000500f0f78a4 */ /* 0x000fe2000f8e023f */
[----:B------:R-:W-:Y:S01]  /*2310*/  STL [R1+0x3c8], R27 ;  /* 0x0003c81b01007387 */ /* 0x000fe20000100800 */
[----:B------:R-:W-:-:S02]  /*2320*/  UIMAD UR9, UR9, 0x4f, URZ ;  /* 0x0000004f090978a4 */ /* 0x000fc4000f8e023f */
[----:B0-----:R-:W-:Y:S01]  /*2330*/  IADD3 R8, P0, R7, UR34, RZ ;  /* 0x0000002207087c10 */ /* 0x001fe2000ff1e0ff */
[----:B------:R-:W-:Y:S01]  /*2340*/  STL [R1+0x3d0], R28 ;  /* 0x0003d01c01007387 */ /* 0x000fe20000100800 */
[----:B------:R-:W-:Y:S02]  /*2350*/  UIMAD UR6, UR6, 0x4e, URZ ;  /* 0x0000004e060678a4 */ /* 0x000fe4000f8e023f */
[----:B------:R-:W-:Y:S01]  /*2360*/  UIMAD UR60, UR60, 0x4d, URZ ;  /* 0x0000004d3c3c78a4 */ /* 0x000fe2000f8e023f */
[----:B------:R-:W-:Y:S01]  /*2370*/  STL [R1+0x3d8], R29 ;  /* 0x0003d81d01007387 */ /* 0x000fe20000100800 */
[----:B------:R-:W-:Y:S02]  /*2380*/  UIMAD UR58, UR58, 0x4c, URZ ;  /* 0x0000004c3a3a78a4 */ /* 0x000fe4000f8e023f */
[----:B------:R-:W-:Y:S01]  /*2390*/  UIMAD UR56, UR56, 0x4b, URZ ;  /* 0x0000004b383878a4 */ /* 0x000fe2000f8e023f */
[----:B------:R-:W-:Y:S01]  /*23a0*/  STL [R1+0x3e0], R24 ;  /* 0x0003e01801007387 */ /* 0x000fe20000100800 */
[----:B------:R-:W-:-:S02]  /*23b0*/  UIMAD UR54, UR54, 0x4a, URZ ;  /* 0x0000004a363678a4 */ /* 0x000fc4000f8e023f */
[----:B------:R-:W-:Y:S01]  /*23c0*/  UIMAD UR52, UR52, 0x49, URZ ;  /* 0x00000049343478a4 */ /* 0x000fe2000f8e023f */
[----:B------:R3:W-:Y:S01]  /*23d0*/  STL [R1+0x10f8], R8 ;  /* 0x0010f80801007387 */ /* 0x0007e20000100800 */
[----:B------:R-:W-:Y:S02]  /*23e0*/  USHF.R.S32.HI UR35, URZ, 0x1f, UR34 ;  /* 0x0000001f3f237899 */ /* 0x000fe40008011422 */
[----:B------:R-:W-:Y:S02]  /*23f0*/  UIMAD UR50, UR50, 0x48, URZ ;  /* 0x00000048323278a4 */ /* 0x000fe4000f8e023f */
[----:B------:R-:W-:Y:S02]  /*2400*/  UIMAD UR48, UR48, 0x47, URZ ;  /* 0x00000047303078a4 */ /* 0x000fe4000f8e023f */
[----:B------:R-:W-:Y:S02]  /*2410*/  UIMAD UR46, UR46, 0x46, URZ ;  /* 0x000000462e2e78a4 */ /* 0x000fe4000f8e023f */
[----:B------:R-:W-:-:S02]  /*2420*/  UIMAD UR44, UR44, 0x45, URZ ;  /* 0x000000452c2c78a4 */ /* 0x000fc4000f8e023f */
[----:B------:R-:W-:Y:S02]  /*2430*/  UIMAD UR42, UR42, 0x44, URZ ;  /* 0x000000442a2a78a4 */ /* 0x000fe4000f8e023f */
[----:B------:R-:W-:Y:S02]  /*2440*/  UIMAD UR40, UR40, 0x43, URZ ;  /* 0x00000043282878a4 */ /* 0x000fe4000f8e023f */
[----:B------:R-:W-:Y:S02]  /*2450*/  UIMAD UR38, UR38, 0x42, URZ ;  /* 0x00000042262678a4 */ /* 0x000fe4000f8e023f */
[----:B------:R-:W-:Y:S02]  /*2460*/  UIMAD UR36, UR36, 0x41, URZ ;  /* 0x00000041242478a4 */ /* 0x000fe4000f8e023f */
[----:B------:R-:W-:Y:S02]  /*2470*/  USHF.L.U32 UR30, UR30, 0x6, URZ ;  /* 0x000000061e1e7899 */ /* 0x000fe4000800063f */
[----:B------:R-:W-:-:S02]  /*2480*/  UIMAD UR28, UR28, 0x3f, URZ ;  /* 0x0000003f1c1c78a4 */ /* 0x000fc4000f8e023f */
[----:B------:R-:W-:Y:S02]  /*2490*/  UIMAD UR26, UR26, 0x3e, URZ ;  /* 0x0000003e1a1a78a4 */ /* 0x000fe4000f8e023f */
[----:B------:R-:W-:Y:S02]  /*24a0*/  UIMAD UR24, UR24, 0x3d, URZ ;  /* 0x0000003d181878a4 */ /* 0x000fe4000f8e023f */
[----:B------:R-:W-:Y:S02]  /*24b0*/  UIMAD UR22, UR22, 0x3c, URZ ;  /* 0x0000003c161678a4 */ /* 0x000fe4000f8e023f */
[----:B------:R-:W-:Y:S02]  /*24c0*/  UIMAD UR20, UR20, 0x3b, URZ ;  /* 0x0000003b141478a4 */ /* 0x000fe4000f8e023f */
[----:B------:R-:W-:Y:S01]  /*24d0*/  UIMAD UR18, UR18, 0x3a, URZ ;  /* 0x0000003a121278a4 */ /* 0x000fe2000f8e023f */
[----:B------:R-:W-:Y:S01]  /*24e0*/  ULDC UR5, c[0x0][0x238] ;  /* 0x00008e0000057ab9 */ /* 0x000fe20000000800 */
        /* <DEDUP_REMOVED lines=12> */
[----:B------:R-:W-:Y:S02]  /*25b0*/  UIMAD UR37, UR37, 0x2c, URZ ;  /* 0x0000002c252578a4 */ /* 0x000fe4000f8e023f */
[----:B------:R-:W-:-:S02]  /*25c0*/  UIMAD UR17, UR17, 0x2b, URZ ;  /* 0x0000002b111178a4 */ /* 0x000fc4000f8e023f */
[----:B------:R-:W-:Y:S01]  /*25d0*/  UIMAD UR57, UR57, 0x2a, URZ ;  /* 0x0000002a393978a4 */ /* 0x000fe2000f8e023f */
[----:B------:R-:W-:Y:S01]  /*25e0*/  ULDC UR49, c[0x0][0x238] ;  /* 0x00008e0000317ab9 */ /* 0x000fe20000000800 */
[----:B---3--:R-:W-:-:S05]  /*25f0*/  IADD3 R8, P1, R19, UR34, RZ ;  /* 0x0000002213087c10 */ /* 0x008fca000ff3e0ff */
[----:B------:R4:W-:Y:S02]  /*2600*/  STL [R1+0x1100], R8 ;  /* 0x0011000801007387 */ /* 0x0009e40000100800 */
[----:B----4-:R-:W-:-:S05]  /*2610*/  IADD3 R8, P2, R21, UR34, RZ ;  /* 0x0000002215087c10 */ /* 0x010fca000ff5e0ff */
[----:B------:R2:W-:Y:S02]  /*2620*/  STL [R1+0x1108], R8 ;  /* 0x0011080801007387 */ /* 0x0005e40000100800 */
[----:B--2---:R-:W-:-:S05]  /*2630*/  IADD3 R8, P3, R20, UR34, RZ ;  /* 0x0000002214087c10 */ /* 0x004fca000ff7e0ff */
[----:B------:R0:W-:Y:S02]  /*2640*/  STL [R1+0x1110], R8 ;  /* 0x0011100801007387 */ /* 0x0001e40000100800 */
[----:B0-----:R-:W-:-:S05]  /*2650*/  IADD3.X R8, R24, UR35, RZ, P0, !PT ;  /* 0x0000002318087c10 */ /* 0x001fca00087fe4ff */
[----:B------:R0:W-:Y:S02]  /*2660*/  STL [R1+0x10f4], R8 ;  /* 0x0010f40801007387 */ /* 0x0001e40000100800 */
[----:B0-----:R-:W-:-:S05]  /*2670*/  IADD3.X R8, R29, UR35, RZ, P1, !PT ;  /* 0x000000231d087c10 */ /* 0x001fca0008ffe4ff */
[----:B------:R0:W-:Y:S01]  /*2680*/  STL [R1+0x10fc], R8 ;  /* 0x0010fc0801007387 */ /* 0x0001e20000100800 */
[----:B------:R-:W-:Y:S01]  /*2690*/  UIMAD UR34, UR41, 0x7e, URZ ;  /* 0x0000007e292278a4 */ /* 0x000fe2000f8e023f */
[----:B0-----:R-:W-:-:S05]  /*26a0*/  IADD3.X R8, R28, UR35, RZ, P2, !PT ;  /* 0x000000231c087c10 */ /* 0x001fca00097fe4ff */
[----:B------:R0:W-:Y:S02]  /*26b0*/  STL [R1+0x1104], R8 ;  /* 0x0011040801007387 */ /* 0x0001e40000100800 */
[----:B0-----:R-:W-:-:S05]  /*26c0*/  IADD3.X R8, R27, UR35, RZ, P3, !PT ;  /* 0x000000231b087c10 */ /* 0x001fca0009ffe4ff */
[----:B------:R0:W-:Y:S02]  /*26d0*/  STL [R1+0x110c], R8 ;  /* 0x00110c0801007387 */ /* 0x0001e40000100800 */
[----:B0-----:R-:W-:-:S05]  /*26e0*/  IADD3 R8, P0, R7, UR34, RZ ;  /* 0x0000002207087c10 */ /* 0x001fca000ff1e0ff */
[----:B------:R0:W-:Y:S02]  /*26f0*/  STL [R1+0x1118], R8 ;  /* 0x0011180801007387 */ /* 0x0001e40000100800 */
[----:B0-----:R-:W-:-:S05]  /*2700*/  IADD3 R8, P1, R19, UR34, RZ ;  /* 0x0000002213087c10 */ /* 0x001fca000ff3e0ff */
[----:B------:R0:W-:Y:S01]  /*2710*/  STL [R1+0x1120], R8 ;  /* 0x0011200801007387 */ /* 0x0001e20000100800 */
[----:B------:R-:W-:Y:S02]  /*2720*/  USHF.R.S32.HI UR35, URZ, 0x1f, UR34 ;  /* 0x0000001f3f237899 */ /* 0x000fe40008011422 */
[----:B0-----:R-:W-:-:S05]  /*2730*/  IADD3 R8, P2, R21, UR34, RZ ;  /* 0x0000002215087c10 */ /* 0x001fca000ff5e0ff */
[----:B------:R0:W-:Y:S02]  /*2740*/  STL [R1+0x1128], R8 ;  /* 0x0011280801007387 */ /* 0x0001e40000100800 */
[----:B0-----:R-:W-:-:S05]  /*2750*/  IADD3 R8, P3, R20, UR34, RZ ;  /* 0x0000002214087c10 */ /* 0x001fca000ff7e0ff */
        /* <DEDUP_REMOVED lines=557> */
[----:B0-----:R-:W-:Y:S01]  /*4a30*/  IADD3 R8, P3, R20, UR34, RZ ;  /* 0x0000002214087c10 */ /* 0x001fe2000ff7e0ff */
[----:B------:R-:W-:Y:S02]  /*4a40*/  UIMAD UR41, UR41, 0x5e, URZ ;  /* 0x0000005e292978a4 */ /* 0x000fe4000f8e023f */
[----:B------:R-:W-:Y:S02]  /*4a50*/  UIMAD UR5, UR5, 0x39, URZ ;  /* 0x00000039050578a4 */ /* 0x000fe4000f8e023f */
[----:B------:R0:W-:Y:S01]  /*4a60*/  STL [R1+0x1510], R8 ;  /* 0x0015100801007387 */ /* 0x0001e20000100800 */
[----:B------:R-:W-:Y:S02]  /*4a70*/  UIMAD UR4, UR4, 0x32, URZ ;  /* 0x00000032040478a4 */ /* 0x000fe4000f8e023f */
[----:B------:R-:W-:Y:S01]  /*4a80*/  UIMAD UR49, UR49, 0x29, URZ ;  /* 0x00000029313178a4 */ /* 0x000fe2000f8e023f */
[----:B------:R-:W-:Y:S01]  /*4a90*/  ULDC UR34, c[0x0][0x238] ;  /* 0x00008e0000227ab9 */ /* 0x000fe20000000800 */
[----:B0-----:R-:W-:-:S05]  /*4aa0*/  IADD3.X R8, R24, UR35, RZ, P0, !PT ;  /* 0x0000002318087c10 */ /* 0x001fca00087fe4ff */
[----:B------:R0:W-:Y:S02]  /*4ab0*/  STL [R1+0x14f4], R8 ;  /* 0x0014f40801007387 */ /* 0x0001e40000100800 */
[----:B0-----:R-:W-:-:S05]  /*4ac0*/  IADD3.X R8, R29, UR35, RZ, P1, !PT ;  /* 0x000000231d087c10 */ /* 0x001fca0008ffe4ff */
[----:B------:R0:W-:Y:S02]  /*4ad0*/  STL [R1+0x14fc], R8 ;  /* 0x0014fc0801007387 */ /* 0x0001e40000100800 */
        /* <DEDUP_REMOVED lines=12> */
[----:B------:R-:W-:Y:S01]  /*4ba0*/  UIMAD UR34, UR34, 0x28, URZ ;  /* 0x00000028222278a4 */ /* 0x000fe2000f8e023f */
[----:B------:R-:W-:-:S03]  /*4bb0*/  ULDC UR41, c[0x0][0x238] ;  /* 0x00008e0000297ab9 */ /* 0x000fc60000000800 */
[----:B------:R0:W-:Y:S02]  /*4bc0*/  STL [R1+0x1530], R8 ;  /* 0x0015300801007387 */ /* 0x0001e40000100800 */
        /* <DEDUP_REMOVED lines=149> */
[----:B------:R-:W-:Y:S01]  /*5520*/  USHF.L.U32 UR47, UR47, 0x5, URZ ;  /* 0x000000052f2f7899 */ /* 0x000fe2000800063f */
        /* <DEDUP_REMOVED lines=588> */
[----:B------:R-:W-:-:S04]  /*79f0*/  ULDC UR12, c[0x0][0x238] ;  /* 0x00008e00000c7ab9 */ /* 0x000fc80000000800 */
        /* <DEDUP_REMOVED lines=26> */
[----:B------:R0:W-:Y:S01]  /*7ba0*/  STL [R1+0x1a2c], R8 ;  /* 0x001a2c0801007387 */ /* 0x0001e20000100800 */
[----:B------:R-:W-:Y:S02]  /*7bb0*/  USHF.R.S32.HI UR35, URZ, 0x1f, UR10 ;  /* 0x0000001f3f237899 */ /* 0x000fe4000801140a */
[----:B0-----:R-:W-:Y:S02]  /*7bc0*/  IADD3 R8, P0, R7, UR10, RZ ;  /* 0x0000000a07087c10 */ /* 0x001fe4000ff1e0ff */
[----:B------:R-:W-:-:S03]  /*7bd0*/  IADD3 R7, P1, R19, UR10, RZ ;  /* 0x0000000a13077c10 */ /* 0x000fc6000ff3e0ff */
[----:B------:R0:W-:Y:S04]  /*7be0*/  STL [R1+0x1a38], R8 ;  /* 0x001a380801007387 */ /* 0x0001e80000100800 */
[----:B------:R1:W-:Y:S01]  /*7bf0*/  STL [R1+0x1a40], R7 ;  /* 0x001a400701007387 */ /* 0x0003e20000100800 */
[----:B0-----:R-:W-:Y:S02]  /*7c00*/  IADD3 R8, P2, R21, UR10, RZ ;  /* 0x0000000a15087c10 */ /* 0x001fe4000ff5e0ff */
[----:B-1----:R-:W-:-:S03]  /*7c10*/  IADD3 R7, P3, R20, UR10, RZ ;  /* 0x0000000a14077c10 */ /* 0x002fc6000ff7e0ff */
[----:B------:R0:W-:Y:S01]  /*7c20*/  STL [R1+0x1a48], R8 ;  /* 0x001a480801007387 */ /* 0x0001e20000100800 */
[----:B------:R-:W-:-:S03]  /*7c30*/  ULDC UR10, c[0x0][0x238] ;  /* 0x00008e00000a7ab9 */ /* 0x000fc60000000800 */
[----:B------:R1:W-:Y:S01]  /*7c40*/  STL [R1+0x1a50], R7 ;  /* 0x001a500701007387 */ /* 0x0003e20000100800 */
[----:B0-----:R-:W-:Y:S02]  /*7c50*/  IADD3.X R8, R29, UR35, RZ, P1, !PT ;  /* 0x000000231d087c10 */ /* 0x001fe40008ffe4ff */
[----:B-1----:R-:W-:-:S05]  /*7c60*/  IADD3.X R7, R24, UR35, RZ, P0, !PT ;  /* 0x0000002318077c10 */ /* 0x002fca00087fe4ff */
[----:B------:R0:W-:Y:S04]  /*7c70*/  STL [R1+0x1a34], R7 ;  /* 0x001a340701007387 */ /* 0x0001e80000100800 */
[----:B------:R1:W-:Y:S01]  /*7c80*/  STL [R1+0x1a3c], R8 ;  /* 0x001a3c0801007387 */ /* 0x0003e20000100800 */
[----:B0-----:R-:W-:Y:S02]  /*7c90*/  IADD3.X R7, R28, UR35, RZ, P2, !PT ;  /* 0x000000231c077c10 */ /* 0x001fe400097fe4ff */
[----:B-1----:R-:W-:-:S03]  /*7ca0*/  IADD3.X R8, R27, UR35, RZ, P3, !PT ;  /* 0x000000231b087c10 */ /* 0x002fc60009ffe4ff */
[----:B------:R0:W-:Y:S04]  /*7cb0*/  STL [R1+0x1a44], R7 ;  /* 0x001a440701007387 */ /* 0x0001e80000100800 */
[----:B------:R1:W-:Y:S01]  /*7cc0*/  STL [R1+0x1a4c], R8 ;  /* 0x001a4c0801007387 */ /* 0x0003e20000100800 */
[----:B0-----:R-:W-:Y:S02]  /*7cd0*/  SHF.R.S32.HI R7, RZ, 0x1f, R17 ;  /* 0x0000001fff077819 */ /* 0x001fe40000011411 */
[C---:B-1----:R-:W-:Y:S02]  /*7ce0*/  IADD3 R8, P4, R17.reuse, R6, RZ ;  /* 0x0000000611087210 */ /* 0x042fe40007f9e0ff */
[----:B------:R-:W-:-:S03]  /*7cf0*/  IADD3 R17, P5, R17, R3, RZ ;  /* 0x0000000311117210 */ /* 0x000fc60007fbe0ff */
[----:B------:R-:W-:Y:S04]  /*7d00*/  STL [R1+0x978], R8 ;  /* 0x0009780801007387 */ /* 0x000fe80000100800 */
[----:B------:R0:W-:Y:S02]  /*7d10*/  STL [R1+0x1024], R17 ;  /* 0x0010241101007387 */ /* 0x0001e40000100800 */
[----:B0-----:R-:W-:-:S05]  /*7d20*/  IADD3 R17, P0, R4, R6, RZ ;  /* 0x0000000604117210 */ /* 0x001fca0007f1e0ff */
[----:B------:R0:W-:Y:S02]  /*7d30*/  STL [R1+0x102c], R17 ;  /* 0x00102c1101007387 */ /* 0x0001e40000100800 */
[----:B0-----:R-:W-:-:S05]  /*7d40*/  IADD3 R17, P1, R4, R3, RZ ;  /* 0x0000000304117210 */ /* 0x001fca0007f3e0ff */
[----:B------:R0:W-:Y:S02]  /*7d50*/  STL [R1+0x1034], R17 ;  /* 0x0010341101007387 */ /* 0x0001e40000100800 */
[----:B0-----:R-:W-:-:S05]  /*7d60*/  IADD3 R17, P2, R13, R6, RZ ;  /* 0x000000060d117210 */ /* 0x001fca0007f5e0ff */
[----:B------:R0:W-:Y:S02]  /*7d70*/  STL [R1+0x103c], R17 ;  /* 0x00103c1101007387 */ /* 0x0001e40000100800 */
[----:B0-----:R-:W-:-:S05]  /*7d80*/  IADD3 R17, P3, R13, R3, RZ ;  /* 0x000000030d117210 */ /* 0x001fca0007f7e0ff */
[----:B------:R0:W-:Y:S02]  /*7d90*/  STL [R1+0x1044], R17 ;  /* 0x0010441101007387 */ /* 0x0001e40000100800 */
[----:B0-----:R-:W-:-:S05]  /*7da0*/  IMAD.X R17, R7, 0x1, R2, P4 ;  /* 0x0000000107117824 */ /* 0x001fca00020e0602 */
[----:B------:R0:W-:Y:S01]  /*7db0*/  STL [R1+0x974], R17 ;  /* 0x0009741101007387 */ /* 0x0001e20000100800 */
[----:B------:R-:W-:Y:S02]  /*7dc0*/  SHF.R.S32.HI R8, RZ, 0x1f, R4 ;  /* 0x0000001fff087819 */ /* 0x000fe40000011404 */
[----:B0-----:R-:W-:-:S05]  /*7dd0*/  IADD3 R17, P4, R26, R6, RZ ;  /* 0x000000061a117210 */ /* 0x001fca0007f9e0ff */
[----:B------:R0:W-:Y:S01]  /*7de0*/  STL [R1+0x104c], R17 ;  /* 0x00104c1101007387 */ /* 0x0001e20000100800 */
[----:B------:R-:W-:Y:S02]  /*7df0*/  SHF.R.S32.HI R4, RZ, 0x1f, R13 ;  /* 0x0000001fff047819 */ /* 0x000fe4000001140d */
[----:B------:R-:W-:Y:S01]  /*7e00*/  SHF.R.S32.HI R13, RZ, 0x1f, R26 ;  /* 0x0000001fff0d7819 */ /* 0x000fe2000001141a */
[----:B0-----:R-:W-:Y:S01]  /*7e10*/  IMAD.X R17, R7, 0x1, R0, P5 ;  /* 0x0000000107117824 */ /* 0x001fe200028e0600 */
[----:B------:R-:W-:-:S04]  /*7e20*/  IADD3 R26, P5, R26, R3, RZ ;  /* 0x000000031a1a7210 */ /* 0x000fc80007fbe0ff */
[----:B------:R0:W-:Y:S01]  /*7e30*/  STL [R1+0x1020], R17 ;  /* 0x0010201101007387 */ /* 0x0001e20000100800 */
[----:B------:R-:W-:-:S03]  /*7e40*/  SHF.R.S32.HI R7, RZ, 0x1f, R16 ;  /* 0x0000001fff077819 */ /* 0x000fc60000011410 */
[----:B------:R1:W-:Y:S01]  /*7e50*/  STL [R1+0x1054], R26 ;  /* 0x0010541a01007387 */ /* 0x0003e20000100800 */
[----:B0-----:R-:W-:Y:S01]  /*7e60*/  IMAD.X R17, R8, 0x1, R2, P0 ;  /* 0x0000000108117824 */ /* 0x001fe200000e0602 */
[----:B-1----:R-:W-:-:S04]  /*7e70*/  IADD3 R26, P0, R16, R6, RZ ;  /* 0x00000006101a7210 */ /* 0x002fc80007f1e0ff */
[----:B------:R0:W-:Y:S04]  /*7e80*/  STL [R1+0x1028], R17 ;  /* 0x0010281101007387 */ /* 0x0001e80000100800 */
[----:B------:R1:W-:Y:S01]  /*7e90*/  STL [R1+0x105c], R26 ;  /* 0x00105c1a01007387 */ /* 0x0003e20000100800 */
[----:B0-----:R-:W-:Y:S01]  /*7ea0*/  IMAD.X R17, R8, 0x1, R0, P1 ;  /* 0x0000000108117824 */ /* 0x001fe200008e0600 */
[----:B------:R-:W-:Y:S01]  /*7eb0*/  IADD3 R16, P1, R16, R3, RZ ;  /* 0x0000000310107210 */ /* 0x000fe20007f3e0ff */
[----:B-1----:R-:W-:-:S03]  /*7ec0*/  IMAD.X R26, R4, 0x1, R2, P2 ;  /* 0x00000001041a7824 */ /* 0x002fc600010e0602 */
[----:B------:R0:W-:Y:S01]  /*7ed0*/  STL [R1+0x1030], R17 ;  /* 0x0010301101007387 */ /* 0x0001e20000100800 */
[----:B------:R-:W-:-:S03]  /*7ee0*/  SHF.R.S32.HI R8, RZ, 0x1f, R14 ;  /* 0x0000001fff087819 */ /* 0x000fc6000001140e */
[----:B------:R1:W-:Y:S01]  /*7ef0*/  STL [R1+0x1064], R16 ;  /* 0x0010641001007387 */ /* 0x0003e20000100800 */
[----:B0-----:R-:W-:-:S03]  /*7f00*/  IADD3 R17, P2, R14, R6, RZ ;  /* 0x000000060e117210 */ /* 0x001fc60007f5e0ff */
[----:B------:R-:W-:Y:S01]  /*7f10*/  STL [R1+0x1038], R26 ;  /* 0x0010381a01007387 */ /* 0x000fe20000100800 */
[----:B-1----:R-:W-:Y:S01]  /*7f20*/  IMAD.X R16, R4, 0x1, R0, P3 ;  /* 0x0000000104107824 */ /* 0x002fe200018e0600 */
[----:B------:R-:W-:Y:S02]  /*7f30*/  IADD3 R14, P3, R14, R3, RZ ;  /* 0x000000030e0e7210 */ /* 0x000fe40007f7e0ff */
[----:B------:R0:W-:Y:S04]  /*7f40*/  STL [R1+0x106c], R17 ;  /* 0x00106c1101007387 */ /* 0x0001e80000100800 */
[----:B------:R1:W-:Y:S04]  /*7f50*/  STL [R1+0x1040], R16 ;  /* 0x0010401001007387 */ /* 0x0003e80000100800 */
[----:B------:R2:W-:Y:S01]  /*7f60*/  STL [R1+0x1074], R14 ;  /* 0x0010740e01007387 */ /* 0x0005e20000100800 */
[----:B0-----:R-:W-:Y:S01]  /*7f70*/  IMAD.X R17, R13, 0x1, R2, P4 ;  /* 0x000000010d117824 */ /* 0x001fe200020e0602 */
[----:B-1----:R-:W-:-:S04]  /*7f80*/  IADD3 R16, P4, R12, R6, RZ ;  /* 0x000000060c107210 */ /* 0x002fc80007f9e0ff */
[----:B------:R-:W-:Y:S01]  /*7f90*/  STL [R1+0x1048], R17 ;  /* 0x0010481101007387 */ /* 0x000fe20000100800 */
[----:B--2---:R-:W-:Y:S01]  /*7fa0*/  IMAD.X R14, R13, 0x1, R0, P5 ;  /* 0x000000010d0e7824 */ /* 0x004fe200028e0600 */
        /* <DEDUP_REMOVED lines=9> */
[----:B------:R-:W-:Y:S04]  /*8040*/  STL [R1+0x108c], R14 ;  /* 0x00108c0e01007387 */ /* 0x000fe80000100800 */
[----:B------:R0:W-:Y:S01]  /*8050*/  STL [R1+0x1060], R13 ;  /* 0x0010600d01007387 */ /* 0x0001e20000100800 */
[----:B------:R-:W-:-:S03]  /*8060*/  SHF.R.S32.HI R4, RZ, 0x1f, R12 ;  /* 0x0000001fff047819 */ /* 0x000fc6000001140c */
[----:B------:R1:W-:Y:S01]  /*8070*/  STL [R1+0x1094], R7 ;  /* 0x0010940701007387 */ /* 0x0003e20000100800 */
[----:B------:R-:W-:Y:S01]  /*8080*/  SHF.R.S32.HI R12, RZ, 0x1f, R5 ;  /* 0x0000001fff0c7819 */ /* 0x000fe20000011405 */
[C---:B0-----:R-:W-:Y:S02]  /*8090*/  IMAD.X R13, R8.reuse, 0x1, R2, P2 ;  /* 0x00000001080d7824 */ /* 0x041fe400010e0602 */
[----:B------:R-:W-:Y:S01]  /*80a0*/  IMAD.X R8, R8, 0x1, R0, P3 ;  /* 0x0000000108087824 */ /* 0x000fe200018e0600 */
[CC--:B-1----:R-:W-:Y:S02]  /*80b0*/  IADD3 R7, P2, R10.reuse, R6.reuse, RZ ;  /* 0x000000060a077210 */ /* 0x0c2fe40007f5e0ff */
[----:B------:R-:W-:Y:S01]  /*80c0*/  STL [R1+0x1068], R13 ;  /* 0x0010680d01007387 */ /* 0x000fe20000100800 */
[----:B------:R-:W-:Y:S02]  /*80d0*/  SHF.R.S32.HI R5, RZ, 0x1f, R10 ;  /* 0x0000001fff057819 */ /* 0x000fe4000001140a */
[----:B------:R-:W-:Y:S01]  /*80e0*/  IADD3 R10, P3, R10, R3, RZ ;  /* 0x000000030a0a7210 */ /* 0x000fe20007f7e0ff */
[----:B------:R-:W-:Y:S04]  /*80f0*/  STL [R1+0x109c], R7 ;  /* 0x00109c0701007387 */ /* 0x000fe80000100800 */
[----:B------:R0:W-:Y:S04]  /*8100*/  STL [R1+0x1070], R8 ;  /* 0x0010700801007387 */ /* 0x0001e80000100800 */
[----:B------:R1:W-:Y:S01]  /*8110*/  STL [R1+0x10a4], R10 ;  /* 0x0010a40a01007387 */ /* 0x0003e20000100800 */
[C---:B0-----:R-:W-:Y:S01]  /*8120*/  IMAD.X R8, R4.reuse, 0x1, R2, P4 ;  /* 0x0000000104087824 */ /* 0x041fe200020e0602 */
[----:B------:R-:W-:Y:S01]  /*8130*/  IADD3 R13, P4, R15, R6, RZ ;  /* 0x000000060f0d7210 */ /* 0x000fe20007f9e0ff */
[----:B-1----:R-:W-:-:S03]  /*8140*/  IMAD.X R10, R4, 0x1, R0, P5 ;  /* 0x00000001040a7824 */ /* 0x002fc600028e0600 */
[----:B------:R0:W-:Y:S04]  /*8150*/  STL [R1+0x1078], R8 ;  /* 0x0010780801007387 */ /* 0x0001e80000100800 */
[----:B------:R1:W-:Y:S01]  /*8160*/  STL [R1+0x10ac], R13 ;  /* 0x0010ac0d01007387 */ /* 0x0003e20000100800 */
[----:B0-----:R-:W-:-:S03]  /*8170*/  IADD3 R8, P5, R15, R3, RZ ;  /* 0x000000030f087210 */ /* 0x001fc60007fbe0ff */
[----:B------:R0:W-:Y:S01]  /*8180*/  STL [R1+0x1080], R10 ;  /* 0x0010800a01007387 */ /* 0x0001e20000100800 */
[----:B-1----:R-:W-:-:S03]  /*8190*/  IMAD.X R13, R12, 0x1, R2, P0 ;  /* 0x000000010c0d7824 */ /* 0x002fc600000e0602 */
[----:B------:R1:W-:Y:S04]  /*81a0*/  STL [R1+0x10b4], R8 ;  /* 0x0010b40801007387 */ /* 0x0003e80000100800 */
[----:B------:R-:W-:Y:S04]  /*81b0*/  STL [R1+0x1088], R13 ;  /* 0x0010880d01007387 */ /* 0x000fe80000100800 */
[----:B------:R-:W2:Y:S01]  /*81c0*/  LDL R17, [R1+0x3e4] ;  /* 0x0003e40001117983 */ /* 0x000ea20000100800 */
[----:B0-----:R-:W-:Y:S01]  /*81d0*/  IADD3 R10, P0, R11, R6, RZ ;  /* 0x000000060b0a7210 */ /* 0x001fe20007f1e0ff */
[----:B-1----:R-:W-:Y:S01]  /*81e0*/  IMAD.X R8, R12, 0x1, R0, P1 ;  /* 0x000000010c087824 */ /* 0x002fe200008e0600 */
[----:B------:R-:W-:-:S02]  /*81f0*/  SHF.R.S32.HI R4, RZ, 0x1f, R11 ;  /* 0x0000001fff047819 */ /* 0x000fc4000001140b */
[----:B------:R-:W-:Y:S01]  /*8200*/  IADD3 R11, P1, R11, R3, RZ ;  /* 0x000000030b0b7210 */ /* 0x000fe20007f3e0ff */
[----:B------:R0:W-:Y:S01]  /*8210*/  STL [R1+0x10bc], R10 ;  /* 0x0010bc0a01007387 */ /* 0x0001e20000100800 */
[----:B------:R-:W-:-:S03]  /*8220*/  SHF.R.S32.HI R7, RZ, 0x1f, R15 ;  /* 0x0000001fff077819 */ /* 0x000fc6000001140f */
[----:B------:R-:W-:Y:S01]  /*8230*/  STL [R1+0x1090], R8 ;  /* 0x0010900801007387 */ /* 0x000fe20000100800 */
[----:B0-----:R-:W-:-:S03]  /*8240*/  IMAD.X R10, R5, 0x1, R2, P2 ;  /* 0x00000001050a7824 */ /* 0x001fc600010e0602 */
[----:B------:R0:W-:Y:S01]  /*8250*/  STL [R1+0x10c4], R11 ;  /* 0x0010c40b01007387 */ /* 0x0001e20000100800 */
[----:B------:R-:W-:-:S03]  /*8260*/  IADD3 R12, P2, R25, R6, RZ ;  /* 0x00000006190c7210 */ /* 0x000fc60007f5e0ff */
[----:B------:R1:W-:Y:S01]  /*8270*/  STL [R1+0x1098], R10 ;  /* 0x0010980a01007387 */ /* 0x0003e20000100800 */
[----:B0-----:R-:W-:-:S03]  /*8280*/  IMAD.X R11, R5, 0x1, R0, P3 ;  /* 0x00000001050b7824 */ /* 0x001fc600018e0600 */
[----:B------:R-:W-:Y:S01]  /*8290*/  STL [R1+0x10cc], R12 ;  /* 0x0010cc0c01007387 */ /* 0x000fe20000100800 */
[----:B-1----:R-:W-:-:S03]  /*82a0*/  IADD3 R10, P3, R25, R3, RZ ;  /* 0x00000003190a7210 */ /* 0x002fc60007f7e0ff */
[----:B------:R0:W-:Y:S04]  /*82b0*/  STL [R1+0x10a0], R11 ;  /* 0x0010a00b01007387 */ /* 0x0001e80000100800 */
[----:B------:R1:W-:Y:S01]  /*82c0*/  STL [R1+0x10d4], R10 ;  /* 0x0010d40a01007387 */ /* 0x0003e20000100800 */
[C---:B0-----:R-:W-:Y:S01]  /*82d0*/  IMAD.X R11, R7.reuse, 0x1, R2, P4 ;  /* 0x00000001070b7824 */ /* 0x041fe200020e0602 */
[----:B------:R-:W-:Y:S01]  /*82e0*/  IADD3 R12, P4, R22, R6, RZ ;  /* 0x00000006160c7210 */ /* 0x000fe20007f9e0ff */
[----:B-1----:R-:W-:-:S03]  /*82f0*/  IMAD.X R10, R7, 0x1, R0, P5 ;  /* 0x00000001070a7824 */ /* 0x002fc600028e0600 */
[----:B------:R0:W-:Y:S04]  /*8300*/  STL [R1+0x10a8], R11 ;  /* 0x0010a80b01007387 */ /* 0x0001e80000100800 */
[----:B------:R-:W-:Y:S04]  /*8310*/  STL [R1+0x10dc], R12 ;  /* 0x0010dc0c01007387 */ /* 0x000fe80000100800 */
[----:B------:R1:W-:Y:S01]  /*8320*/  STL [R1+0x10b0], R10 ;  /* 0x0010b00a01007387 */ /* 0x0003e20000100800 */
[----:B0-----:R-:W-:Y:S02]  /*8330*/  IADD3 R11, P5, R22, R3, RZ ;  /* 0x00000003160b7210 */ /* 0x001fe40007fbe0ff */
[----:B------:R-:W-:Y:S01]  /*8340*/  SHF.R.S32.HI R8, RZ, 0x1f, R25 ;  /* 0x0000001fff087819 */ /* 0x000fe20000011419 */
[----:B-1----:R-:W-:-:S02]  /*8350*/  IMAD.X R10, R4, 0x1, R2, P0 ;  /* 0x00000001040a7824 */ /* 0x002fc400000e0602 */
[----:B------:R0:W-:Y:S01]  /*8360*/  STL [R1+0x10e0], R11 ;  /* 0x0010e00b01007387 */ /* 0x0001e20000100800 */
[----:B------:R-:W-:-:S03]  /*8370*/  IADD3 R12, P0, R18, R6, RZ ;  /* 0x00000006120c7210 */ /* 0x000fc60007f1e0ff */
[----:B------:R1:W-:Y:S01]  /*8380*/  STL [R1+0x10b8], R10 ;  /* 0x0010b80a01007387 */ /* 0x0003e20000100800 */
[----:B0-----:R-:W-:-:S03]  /*8390*/  IMAD.X R11, R4, 0x1, R0, P1 ;  /* 0x00000001040b7824 */ /* 0x001fc600008e0600 */
[----:B------:R-:W-:Y:S01]  /*83a0*/  STL [R1+0x10e4], R12 ;  /* 0x0010e40c01007387 */ /* 0x000fe20000100800 */
[----:B-1----:R-:W-:-:S03]  /*83b0*/  IADD3 R10, P1, R18, R3, RZ ;  /* 0x00000003120a7210 */ /* 0x002fc60007f3e0ff */
[----:B------:R0:W-:Y:S01]  /*83c0*/  STL [R1+0x10c0], R11 ;  /* 0x0010c00b01007387 */ /* 0x0001e20000100800 */
[----:B------:R-:W-:-:S03]  /*83d0*/  SHF.R.S32.HI R5, RZ, 0x1f, R22 ;  /* 0x0000001fff057819 */ /* 0x000fc60000011416 */
[----:B------:R1:W-:Y:S01]  /*83e0*/  STL [R1+0x10e8], R10 ;  /* 0x0010e80a01007387 */ /* 0x0003e20000100800 */
[C---:B0-----:R-:W-:Y:S02]  /*83f0*/  IMAD.X R11, R8.reuse, 0x1, R2, P2 ;  /* 0x00000001080b7824 */ /* 0x041fe400010e0602 */
[----:B------:R-:W-:Y:S01]  /*8400*/  IMAD.X R8, R8, 0x1, R0, P3 ;  /* 0x0000000108087824 */ /* 0x000fe200018e0600 */
[----:B-1----:R-:W-:Y:S02]  /*8410*/  IADD3 R10, P2, R23, R6, RZ ;  /* 0x00000006170a7210 */ /* 0x002fe40007f5e0ff */
[----:B------:R0:W-:Y:S01]  /*8420*/  STL [R1+0x10c8], R11 ;  /* 0x0010c80b01007387 */ /* 0x0001e20000100800 */
[----:B------:R-:W-:-:S03]  /*8430*/  SHF.R.S32.HI R7, RZ, 0x1f, R18 ;  /* 0x0000001fff077819 */ /* 0x000fc60000011412 */
[----:B------:R1:W-:Y:S04]  /*8440*/  STL [R1+0x10ec], R10 ;  /* 0x0010ec0a01007387 */ /* 0x0003e80000100800 */
[----:B------:R3:W-:Y:S01]  /*8450*/  STL [R1+0x10d0], R8 ;  /* 0x0010d00801007387 */ /* 0x0007e20000100800 */
[-C--:B0-----:R-:W-:Y:S01]  /*8460*/  IADD3 R11, P3, R23, R3.reuse, RZ ;  /* 0x00000003170b7210 */ /* 0x081fe20007f7e0ff */
[----:B-1----:R-:W-:Y:S01]  /*8470*/  IMAD.X R10, R5, 0x1, R2, P4 ;  /* 0x00000001050a7824 */ /* 0x002fe200020e0602 */
[----:B------:R-:W-:Y:S02]  /*8480*/  SHF.R.S32.HI R4, RZ, 0x1f, R23 ;  /* 0x0000001fff047819 */ /* 0x000fe40000011417 */
[----:B---3--:R-:W-:Y:S01]  /*8490*/  IADD3 R8, P4, R9, R6, RZ ;  /* 0x0000000609087210 */ /* 0x008fe20007f9e0ff */
[----:B------:R-:W-:Y:S01]  /*84a0*/  IMAD.X R6, R5, 0x1, R0, P5 ;  /* 0x0000000105067824 */ /* 0x000fe200028e0600 */
[----:B------:R-:W-:Y:S01]  /*84b0*/  IADD3 R5, P5, R9, R3, RZ ;  /* 0x0000000309057210 */ /* 0x000fe20007fbe0ff */
[----:B------:R-:W-:Y:S01]  /*84c0*/  STL [R1+0x10f0], R11 ;  /* 0x0010f00b01007387 */ /* 0x000fe20000100800 */
[----:B------:R-:W-:-:S03]  /*84d0*/  IMAD.X R3, R7, 0x1, R2, P0 ;  /* 0x0000000107037824 */ /* 0x000fc600000e0602 */
[----:B------:R-:W-:Y:S04]  /*84e0*/  STL [R1+0x10d8], R10 ;  /* 0x0010d80a01007387 */ /* 0x000fe80000100800 */
[----:B------:R-:W-:Y:S04]  /*84f0*/  STL [R1+0x994], R8 ;  /* 0x0009940801007387 */ /* 0x000fe80000100800 */
[----:B------:R0:W-:Y:S04]  /*8500*/  STL [R1+0x97c], R6 ;  /* 0x00097c0601007387 */ /* 0x0001e80000100800 */
[----:B------:R1:W-:Y:S04]  /*8510*/  STL [R1+0x99c], R5 ;  /* 0x00099c0501007387 */ /* 0x0003e80000100800 */
[----:B------:R3:W-:Y:S01]  /*8520*/  STL [R1+0x980], R3 ;  /* 0x0009800301007387 */ /* 0x0007e20000100800 */
[----:B0-----:R-:W-:-:S02]  /*8530*/  IMAD.X R6, R7, 0x1, R0, P1 ;  /* 0x0000000107067824 */ /* 0x001fc400008e0600 */
[----:B-1----:R-:W-:-:S03]  /*8540*/  IMAD.X R5, R4, 0x1, R2, P2 ;  /* 0x0000000104057824 */ /* 0x002fc600010e0602 */
[----:B------:R-:W-:Y:S01]  /*8550*/  STL [R1+0x984], R6 ;  /* 0x0009840601007387 */ /* 0x000fe20000100800 */
[----:B---3--:R-:W-:-:S03]  /*8560*/  IMAD.X R3, R4, 0x1, R0, P3 ;  /* 0x0000000104037824 */ /* 0x008fc600018e0600 */
[----:B------:R0:W-:Y:S01]  /*8570*/  STL [R1+0x988], R5 ;  /* 0x0009880501007387 */ /* 0x0001e20000100800 */
[----:B------:R-:W-:-:S03]  /*8580*/  SHF.R.S32.HI R9, RZ, 0x1f, R9 ;  /* 0x0000001fff097819 */ /* 0x000fc60000011409 */
[----:B------:R1:W-:Y:S01]  /*8590*/  STL [R1+0x98c], R3 ;  /* 0x00098c0301007387 */ /* 0x0003e20000100800 */
[----:B------:R-:W-:Y:S02]  /*85a0*/  USHF.R.S32.HI UR35, URZ, 0x1f, UR8 ;  /* 0x0000001f3f237899 */ /* 0x000fe40008011408 */
[----:B0-----:R-:W-:Y:S02]  /*85b0*/  IADD3 R5, P1, R19, UR8, RZ ;  /* 0x0000000813057c10 */ /* 0x001fe4000ff3e0ff */
[----:B-1----:R-:W-:Y:S02]  /*85c0*/  IADD3 R3, P2, R21, UR8, RZ ;  /* 0x0000000815037c10 */ /* 0x002fe4000ff5e0ff */
[----:B--2---:R-:W-:-:S05]  /*85d0*/  IADD3 R4, P0, R17, UR8, RZ ;  /* 0x0000000811047c10 */ /* 0x004fca000ff1e0ff */
[----:B------:R0:W-:Y:S04]  /*85e0*/  STL [R1+0x9a4], R4 ;  /* 0x0009a40401007387 */ /* 0x0001e80000100800 */
[----:B------:R-:W-:Y:S04]  /*85f0*/  STL [R1+0x9ac], R5 ;  /* 0x0009ac0501007387 */ /* 0x000fe80000100800 */
[----:B------:R1:W-:Y:S01]  /*8600*/  STL [R1+0x9b4], R3 ;  /* 0x0009b40301007387 */ /* 0x0003e20000100800 */
[----:B0-----:R-:W-:Y:S01]  /*8610*/  IADD3 R4, P3, R20, UR8, RZ ;  /* 0x0000000814047c10 */ /* 0x001fe2000ff7e0ff */
[----:B------:R-:W-:Y:S01]  /*8620*/  ULDC UR8, c[0x0][0x238] ;  /* 0x00008e0000087ab9 */ /* 0x000fe20000000800 */
[----:B-1----:R-:W-:-:S02]  /*8630*/  IMAD.X R3, R9, 0x1, R2, P4 ;  /* 0x0000000109037824 */ /* 0x002fc400020e0602 */
[----:B------:R-:W-:Y:S01]  /*8640*/  IMAD.X R2, R9, 0x1, R0, P5 ;  /* 0x0000000109027824 */ /* 0x000fe200028e0600 */
[----:B------:R-:W-:Y:S01]  /*8650*/  IADD3.X R0, R24, UR35, RZ, P0, !PT ;  /* 0x0000002318007c10 */ /* 0x000fe200087fe4ff */
[----:B------:R-:W-:Y:S04]  /*8660*/  STL [R1+0x9bc], R4 ;  /* 0x0009bc0401007387 */ /* 0x000fe80000100800 */
[----:B------:R0:W-:Y:S04]  /*8670*/  STL [R1+0x990], R3 ;  /* 0x0009900301007387 */ /* 0x0001e80000100800 */
[----:B------:R1:W-:Y:S04]  /*8680*/  STL [R1+0x998], R2 ;  /* 0x0009980201007387 */ /* 0x0003e80000100800 */
[----:B------:R2:W-:Y:S01]  /*8690*/  STL [R1+0x9a0], R0 ;  /* 0x0009a00001007387 */ /* 0x0005e20000100800 */
[----:B0-----:R-:W-:-:S02]  /*86a0*/  IADD3.X R3, R29, UR35, RZ, P1, !PT ;  /* 0x000000231d037c10 */ /* 0x001fc40008ffe4ff */
[----:B-1----:R-:W-:-:S03]  /*86b0*/  IADD3.X R2, R28, UR35, RZ, P2, !PT ;  /* 0x000000231c027c10 */ /* 0x002fc600097fe4ff */
[----:B------:R0:W-:Y:S01]  /*86c0*/  STL [R1+0x9a8], R3 ;  /* 0x0009a80301007387 */ /* 0x0001e20000100800 */
[----:B--2---:R-:W-:-:S03]  /*86d0*/  IADD3.X R0, R27, UR35, RZ, P3, !PT ;  /* 0x000000231b007c10 */ /* 0x004fc60009ffe4ff */
[----:B------:R1:W-:Y:S01]  /*86e0*/  STL [R1+0x9b0], R2 ;  /* 0x0009b00201007387 */ /* 0x0003e20000100800 */
[----:B------:R-:W-:-:S03]  /*86f0*/  USHF.R.S32.HI UR35, URZ, 0x1f, UR7 ;  /* 0x0000001f3f237899 */ /* 0x000fc60008011407 */
[----:B------:R2:W-:Y:S01]  /*8700*/  STL [R1+0x9b8], R0 ;  /* 0x0009b80001007387 */ /* 0x0005e20000100800 */
[----:B0-----:R-:W-:Y:S02]  /*8710*/  IADD3 R3, P1, R19, UR7, RZ ;  /* 0x0000000713037c10 */ /* 0x001fe4000ff3e0ff */
[----:B-1----:R-:W-:Y:S02]  /*8720*/  IADD3 R2, P0, R17, UR7, RZ ;  /* 0x0000000711027c10 */ /* 0x002fe4000ff1e0ff */
[----:B--2---:R-:W-:-:S03]  /*8730*/  IADD3 R0, P2, R21, UR7, RZ ;  /* 0x0000000715007c10 */ /* 0x004fc6000ff5e0ff */
[----:B------:R0:W-:Y:S04]  /*8740*/  STL [R1+0x9c4], R2 ;  /* 0x0009c40201007387 */ /* 0x0001e80000100800 */
[----:B------:R1:W-:Y:S04]  /*8750*/  STL [R1+0x9cc], R3 ;  /* 0x0009cc0301007387 */ /* 0x0003e80000100800 */
[----:B------:R2:W-:Y:S01]  /*8760*/  STL [R1+0x9d4], R0 ;  /* 0x0009d40001007387 */ /* 0x0005e20000100800 */
[----:B0-----:R-:W-:Y:S01]  /*8770*/  IADD3 R2, P3, R20, UR7, RZ ;  /* 0x0000000714027c10 */ /* 0x001fe2000ff7e0ff */
[----:B------:R-:W-:Y:S01]  /*8780*/  USHF.R.S32.HI UR14, URZ, 0x1f, UR14 ;  /* 0x0000001f3f0e7899 */ /* 0x000fe2000801140e */
[----:B------:R-:W-:Y:S01]  /*8790*/  ULDC UR7, c[0x0][0x238] ;  /* 0x00008e0000077ab9 */ /* 0x000fe20000000800 */
[----:B-1----:R-:W-:-:S02]  /*87a0*/  IADD3.X R3, R29, UR35, RZ, P1, !PT ;  /* 0x000000231d037c10 */ /* 0x002fc40008ffe4ff */
[----:B--2---:R-:W-:Y:S01]  /*87b0*/  IADD3.X R0, R24, UR35, RZ, P0, !PT ;  /* 0x0000002318007c10 */ /* 0x004fe200087fe4ff */
[----:B------:R0:W-:Y:S04]  /*87c0*/  STL [R1+0x9dc], R2 ;  /* 0x0009dc0201007387 */ /* 0x0001e80000100800 */
[----:B------:R1:W-:Y:S01]  /*87d0*/  STL [R1+0x9c0], R0 ;  /* 0x0009c00001007387 */ /* 0x0003e20000100800 */
[----:B0-----:R-:W-:-:S03]  /*87e0*/  IADD3.X R2, R28, UR35, RZ, P2, !PT ;  /* 0x000000231c027c10 */ /* 0x001fc600097fe4ff */
[----:B------:R-:W-:Y:S01]  /*87f0*/  STL [R1+0x9c8], R3 ;  /* 0x0009c80301007387 */ /* 0x000fe20000100800 */
[----:B-1----:R-:W-:-:S03]  /*8800*/  IADD3.X R0, R27, UR35, RZ, P3, !PT ;  /* 0x000000231b007c10 */ /* 0x002fc60009ffe4ff */
[----:B------:R-:W-:Y:S01]  /*8810*/  STL [R1+0x9d0], R2 ;  /* 0x0009d00201007387 */ /* 0x000fe20000100800 */
[----:B------:R-:W-:-:S03]  /*8820*/  ULDC UR35, c[0x0][0x230] ;  /* 0x00008c0000237ab9 */ /* 0x000fc60000000800 */
[----:B------:R0:W-:Y:S04]  /*8830*/  STL [R1+0x9d8], R0 ;  /* 0x0009d80001007387 */ /* 0x0001e80000100800 */
[----:B------:R-:W-:Y:S04]  /*8840*/  STL [R1+0x910], RZ ;  /* 0x000910ff01007387 */ /* 0x000fe80000100800 */
        /* <DEDUP_REMOVED lines=52> */
[----:B------:R-:W-:Y:S01]  /*8b90*/  STL [R1+0x80], RZ ;  /* 0x000080ff01007387 */ /* 0x000fe20000100800 */
[----:B0-----:R-:W-:-:S03]  /*8ba0*/  IADD3 R0, P0, R17, UR4, RZ ;  /* 0x0000000411007c10 */ /* 0x001fc6000ff1e0ff */
[----:B------:R-:W-:Y:S04]  /*8bb0*/  STL [R1+0x84], RZ ;  /* 0x000084ff01007387 */ /* 0x000fe80000100800 */
[----:B------:R-:W-:Y:S04]  /*8bc0*/  STL [R1+0x88], RZ ;  /* 0x000088ff01007387 */ /* 0x000fe80000100800 */
[----:B------:R-:W-:Y:S04]  /*8bd0*/  STL [R1+0x8c], RZ ;  /* 0x00008cff01007387 */ /* 0x000fe80000100800 */
[----:B------:R-:W-:Y:S04]  /*8be0*/  STL [R1+0x350], RZ ;  /* 0x000350ff01007387 */ /* 0x000fe80000100800 */
[----:B------:R-:W-:Y:S04]  /*8bf0*/  STL [R1+0x354], RZ ;  /* 0x000354ff01007387 */ /* 0x000fe80000100800 */
[----:B------:R-:W-:Y:S01]  /*8c00*/  STL [R1+0x358], RZ ;  /* 0x000358ff01007387 */ /* 0x000fe20000100800 */
[----:B------:R-:W-:-:S03]  /*8c10*/  IADD3 R3, P1, R19, UR4, RZ ;  /* 0x0000000413037c10 */ /* 0x000fc6000ff3e0ff */
[----:B------:R-:W-:Y:S01]  /*8c20*/  STL [R1+0x35c], RZ ;  /* 0x00035cff01007387 */ /* 0x000fe20000100800 */
[----:B------:R-:W-:-:S03]  /*8c30*/  IADD3 R2, P2, R21, UR4, RZ ;  /* 0x0000000415027c10 */ /* 0x000fc6000ff5e0ff */
[----:B------:R-:W-:Y:S04]  /*8c40*/  STL [R1+0x330], RZ ;  /* 0x000330ff01007387 */ /* 0x000fe80000100800 */
[----:B------:R0:W-:Y:S04]  /*8c50*/  STL [R1+0x9e4], R0 ;  /* 0x0009e40001007387 */ /* 0x0001e80000100800 */
[----:B------:R1:W-:Y:S01]  /*8c60*/  STL [R1+0x9ec], R3 ;  /* 0x0009ec0301007387 */ /* 0x0003e20000100800 */
[----:B0-----:R-:W-:Y:S01]  /*8c70*/  IADD3 R0, P3, R20, UR4, RZ ;  /* 0x0000000414007c10 */ /* 0x001fe2000ff7e0ff */
[----:B------:R-:W-:-:S02]  /*8c80*/  USHF.R.S32.HI UR4, URZ, 0x1f, UR4 ;  /* 0x0000001f3f047899 */ /* 0x000fc40008011404 */
[----:B------:R0:W-:Y:S04]  /*8c90*/  STL [R1+0x9f4], R2 ;  /* 0x0009f40201007387 */ /* 0x0001e80000100800 */
[----:B------:R2:W-:Y:S01]  /*8ca0*/  STL [R1+0x9fc], R0 ;  /* 0x0009fc0001007387 */ /* 0x0005e20000100800 */
[----:B-1----:R-:W-:-:S03]  /*8cb0*/  IADD3.X R3, R29, UR4, RZ, P1, !PT ;  /* 0x000000041d037c10 */ /* 0x002fc60008ffe4ff */
[----:B------:R-:W-:Y:S01]  /*8cc0*/  STL [R1+0x334], RZ ;  /* 0x000334ff01007387 */ /* 0x000fe20000100800 */
[----:B0-----:R-:W-:-:S03]  /*8cd0*/  IADD3.X R2, R24, UR4, RZ, P0, !PT ;  /* 0x0000000418027c10 */ /* 0x001fc600087fe4ff */
[----:B------:R-:W-:Y:S01]  /*8ce0*/  STL [R1+0x338], RZ ;  /* 0x000338ff01007387 */ /* 0x000fe20000100800 */
[----:B--2---:R-:W-:-:S03]  /*8cf0*/  IADD3.X R0, R28, UR4, RZ, P2, !PT ;  /* 0x000000041c007c10 */ /* 0x004fc600097fe4ff */
[----:B------:R-:W-:Y:S04]  /*8d00*/  STL [R1+0x33c], RZ ;  /* 0x00033cff01007387 */ /* 0x000fe80000100800 */
[----:B------:R0:W-:Y:S04]  /*8d10*/  STL [R1+0x9e0], R2 ;  /* 0x0009e00201007387 */ /* 0x0001e80000100800 */
[----:B------:R1:W-:Y:S04]  /*8d20*/  STL [R1+0x9e8], R3 ;  /* 0x0009e80301007387 */ /* 0x0003e80000100800 */
[----:B------:R2:W-:Y:S01]  /*8d30*/  STL [R1+0x9f0], R0 ;  /* 0x0009f00001007387 */ /* 0x0005e20000100800 */
[----:B0-----:R-:W-:Y:S01]  /*8d40*/  IADD3.X R2, R27, UR4, RZ, P3, !PT ;  /* 0x000000041b027c10 */ /* 0x001fe20009ffe4ff */
[----:B------:R-:W-:-:S02]  /*8d50*/  USHF.R.S32.HI UR4, URZ, 0x1f, UR16 ;  /* 0x0000001f3f047899 */ /* 0x000fc40008011410 */
[----:B-1----:R-:W-:Y:S02]  /*8d60*/  IADD3 R3, P1, R19, UR16, RZ ;  /* 0x0000001013037c10 */ /* 0x002fe4000ff3e0ff */
[----:B------:R0:W-:Y:S01]  /*8d70*/  STL [R1+0x9f8], R2 ;  /* 0x0009f80201007387 */ /* 0x0001e20000100800 */
[----:B--2---:R-:W-:-:S05]  /*8d80*/  IADD3 R0, P0, R17, UR16, RZ ;  /* 0x0000001011007c10 */ /* 0x004fca000ff1e0ff */
[----:B------:R1:W-:Y:S01]  /*8d90*/  STL [R1+0xa04], R0 ;  /* 0x000a040001007387 */ /* 0x0003e20000100800 */
[----:B0-----:R-:W-:-:S03]  /*8da0*/  IADD3 R2, P2, R21, UR16, RZ ;  /* 0x0000001015027c10 */ /* 0x001fc6000ff5e0ff */
[----:B------:R0:W-:Y:S01]  /*8db0*/  STL [R1+0xa0c], R3 ;  /* 0x000a0c0301007387 */ /* 0x0001e20000100800 */
[----:B-1----:R-:W-:-:S03]  /*8dc0*/  IADD3 R0, P3, R20, UR16, RZ ;  /* 0x0000001014007c10 */ /* 0x002fc6000ff7e0ff */
[----:B------:R1:W-:Y:S01]  /*8dd0*/  STL [R1+0xa14], R2 ;  /* 0x000a140201007387 */ /* 0x0003e20000100800 */
[----:B0-----:R-:W-:-:S03]  /*8de0*/  IADD3.X R3, R29, UR4, RZ, P1, !PT ;  /* 0x000000041d037c10 */ /* 0x001fc60008ffe4ff */
[----:B------:R0:W-:Y:S01]  /*8df0*/  STL [R1+0xa1c], R0 ;  /* 0x000a1c0001007387 */ /* 0x0001e20000100800 */
[----:B-1----:R-:W-:Y:S02]  /*8e00*/  IADD3.X R2, R24, UR4, RZ, P0, !PT ;  /* 0x0000000418027c10 */ /* 0x002fe400087fe4ff */
[----:B0-----:R-:W-:-:S03]  /*8e10*/  IADD3.X R0, R28, UR4, RZ, P2, !PT ;  /* 0x000000041c007c10 */ /* 0x001fc600097fe4ff */
        /* <DEDUP_REMOVED lines=377> */
[----:B0-----:R-:W-:Y:S02]  /*a5b0*/  IADD3.X R2, R27, UR16, RZ, P3, !PT ;  /* 0x000000101b027c10 */ /* 0x001fe40009ffe4ff */
[----:B-1----:R-:W-:-:S02]  /*a5c0*/  IADD3 R3, P4, R19, UR19, RZ ;  /* 0x0000001313037c10 */ /* 0x002fc4000ff9e0ff */
[----:B--2---:R-:W-:Y:S01]  /*a5d0*/  IADD3 R0, P5, R17, UR19, RZ ;  /* 0x0000001311007c10 */ /* 0x004fe2000ffbe0ff */
[----:B------:R0:W-:Y:S04]  /*a5e0*/  STL [R1+0xcd8], R2 ;  /* 0x000cd80201007387 */ /* 0x0001e80000100800 */
[----:B------:R1:W-:Y:S01]  /*a5f0*/  STL [R1+0xce4], R0 ;  /* 0x000ce40001007387 */ /* 0x0003e20000100800 */
[----:B------:R-:W-:Y:S02]  /*a600*/  USHF.R.S32.HI UR29, URZ, 0x1f, UR19 ;  /* 0x0000001f3f1d7899 */ /* 0x000fe40008011413 */
[----:B0-----:R-:W-:Y:S01]  /*a610*/  IADD3 R2, P3, R21, UR19, RZ ;  /* 0x0000001315027c10 */ /* 0x001fe2000ff7e0ff */
[----:B------:R0:W-:Y:S01]  /*a620*/  STL [R1+0xcec], R3 ;  /* 0x000cec0301007387 */ /* 0x0001e20000100800 */
[----:B-1----:R-:W-:-:S03]  /*a630*/  IADD3 R0, P2, R20, UR19, RZ ;  /* 0x0000001314007c10 */ /* 0x002fc6000ff5e0ff */
[----:B------:R1:W-:Y:S04]  /*a640*/  STL [R1+0xcf4], R2 ;  /* 0x000cf40201007387 */ /* 0x0003e80000100800 */
[----:B------:R2:W-:Y:S01]  /*a650*/  STL [R1+0xcfc], R0 ;  /* 0x000cfc0001007387 */ /* 0x0005e20000100800 */
[----:B0-----:R-:W-:Y:S02]  /*a660*/  IADD3 R3, P1, R17, UR15, RZ ;  /* 0x0000000f11037c10 */ /* 0x001fe4000ff3e0ff */
[----:B-1----:R-:W-:-:S03]  /*a670*/  IADD3 R2, P0, R19, UR15, RZ ;  /* 0x0000000f13027c10 */ /* 0x002fc6000ff1e0ff */
[----:B------:R0:W-:Y:S01]  /*a680*/  STL [R1+0xd04], R3 ;  /* 0x000d040301007387 */ /* 0x0001e20000100800 */
[----:B--2---:R-:W-:-:S03]  /*a690*/  IADD3 R0, P6, R21, UR15, RZ ;  /* 0x0000000f15007c10 */ /* 0x004fc6000ffde0ff */
[----:B------:R1:W-:Y:S04]  /*a6a0*/  STL [R1+0xd0c], R2 ;  /* 0x000d0c0201007387 */ /* 0x0003e80000100800 */
[----:B------:R2:W-:Y:S01]  /*a6b0*/  STL [R1+0xd14], R0 ;  /* 0x000d140001007387 */ /* 0x0005e20000100800 */
[----:B0-----:R-:W-:Y:S02]  /*a6c0*/  IADD3.X R3, R24, UR29, RZ, P5, !PT ;  /* 0x0000001d18037c10 */ /* 0x001fe4000affe4ff */
[----:B-1----:R-:W-:-:S03]  /*a6d0*/  IADD3 R2, P5, R20, UR15, RZ ;  /* 0x0000000f14027c10 */ /* 0x002fc6000ffbe0ff */
[----:B------:R0:W-:Y:S01]  /*a6e0*/  STL [R1+0xce0], R3 ;  /* 0x000ce00301007387 */ /* 0x0001e20000100800 */
[----:B--2---:R-:W-:-:S03]  /*a6f0*/  IADD3.X R0, R29, UR29, RZ, P4, !PT ;  /* 0x0000001d1d007c10 */ /* 0x004fc6000a7fe4ff */
[----:B------:R1:W-:Y:S01]  /*a700*/  STL [R1+0xd1c], R2 ;  /* 0x000d1c0201007387 */ /* 0x0003e20000100800 */
[----:B------:R-:W-:-:S03]  /*a710*/  USHF.R.S32.HI UR37, URZ, 0x1f, UR15 ;  /* 0x0000001f3f257899 */ /* 0x000fc6000801140f */
[----:B------:R2:W-:Y:S01]  /*a720*/  STL [R1+0xce8], R0 ;  /* 0x000ce80001007387 */ /* 0x0005e20000100800 */
[----:B0-----:R-:W-:Y:S02]  /*a730*/  IADD3 R3, P4, R17, UR9, RZ ;  /* 0x0000000911037c10 */ /* 0x001fe4000ff9e0ff */
[----:B-1----:R-:W-:-:S03]  /*a740*/  IADD3.X R2, R28, UR29, RZ, P3, !PT ;  /* 0x0000001d1c027c10 */ /* 0x002fc60009ffe4ff */
        /* <DEDUP_REMOVED lines=8> */
[----:B------:R1:W-:Y:S04]  /*a7d0*/  STL [R1+0xd34], R2 ;  /* 0x000d340201007387 */ /* 0x0003e80000100800 */
[----:B------:R2:W-:Y:S01]  /*a7e0*/  STL [R1+0xd00], R0 ;  /* 0x000d000001007387 */ /* 0x0005e20000100800 */
[----:B0-----:R-:W-:Y:S02]  /*a7f0*/  IADD3 R3, P1, R20, UR9, RZ ;  /* 0x0000000914037c10 */ /* 0x001fe4000ff3e0ff */
[----:B-1----:R-:W-:-:S03]  /*a800*/  IADD3.X R2, R29, UR37, RZ, P0, !PT ;  /* 0x000000251d027c10 */ /* 0x002fc600087fe4ff */
[----:B------:R0:W-:Y:S01]  /*a810*/  STL [R1+0xd3c], R3 ;  /* 0x000d3c0301007387 */ /* 0x0001e20000100800 */
[----:B--2---:R-:W-:-:S03]  /*a820*/  IADD3 R0, P0, R17, UR6, RZ ;  /* 0x0000000611007c10 */ /* 0x004fc6000ff1e0ff */
[----:B------:R1:W-:Y:S01]  /*a830*/  STL [R1+0xd08], R2 ;  /* 0x000d080201007387 */ /* 0x0003e20000100800 */
[----:B------:R-:W-:-:S03]  /*a840*/  USHF.R.S32.HI UR21, URZ, 0x1f, UR9 ;  /* 0x0000001f3f157899 */ /* 0x000fc60008011409 */
        /* <DEDUP_REMOVED lines=16> */
[----:B--2---:R-:W-:Y:S01]  /*a950*/  IADD3.X R0, R28, UR21, RZ, P2, !PT ;  /* 0x000000151c007c10 */ /* 0x004fe200097fe4ff */
[----:B------:R-:W-:Y:S02]  /*a960*/  USHF.R.S32.HI UR61, URZ, 0x1f, UR6 ;  /* 0x0000001f3f3d7899 */ /* 0x000fe40008011406 */
        /* <DEDUP_REMOVED lines=363> */
[----:B------:R1:W-:Y:S01]  /*c020*/  STL [R1+0xfd8], R2 ;  /* 0x000fd80201007387 */ /* 0x0003e20000100800 */
[----:B------:R-:W-:-:S03]  /*c030*/  ULDC UR10, c[0x0][0x23c] ;  /* 0x00008f00000a7ab9 */ /* 0x000fc60000000800 */
[----:B------:R2:W-:Y:S01]  /*c040*/  STL [R1+0x1014], R0 ;  /* 0x0010140001007387 */ /* 0x0005e20000100800 */
[----:B0-----:R-:W-:Y:S02]  /*c050*/  IADD3.X R3, R24, UR19, RZ, P0, !PT ;  /* 0x0000001318037c10 */ /* 0x001fe400087fe4ff */
[----:B-1----:R-:W-:-:S03]  /*c060*/  IADD3 R2, P0, R20, UR8, RZ ;  /* 0x0000000814027c10 */ /* 0x002fc6000ff1e0ff */
[----:B------:R0:W-:Y:S01]  /*c070*/  STL [R1+0xfe0], R3 ;  /* 0x000fe00301007387 */ /* 0x0001e20000100800 */
[----:B--2---:R-:W-:-:S03]  /*c080*/  IADD3.X R0, R29, UR19, RZ, P6, !PT ;  /* 0x000000131d007c10 */ /* 0x004fc6000b7fe4ff */
[----:B------:R1:W-:Y:S04]  /*c090*/  STL [R1+0x101c], R2 ;  /* 0x00101c0201007387 */ /* 0x0003e80000100800 */
[----:B------:R2:W-:Y:S01]  /*c0a0*/  STL [R1+0xfe8], R0 ;  /* 0x000fe80001007387 */ /* 0x0005e20000100800 */
[----:B0-----:R-:W-:Y:S02]  /*c0b0*/  IADD3.X R3, R28, UR19, RZ, P5, !PT ;  /* 0x000000131c037c10 */ /* 0x001fe4000affe4ff */
[----:B-1----:R-:W-:-:S03]  /*c0c0*/  IADD3.X R2, R27, UR19, RZ, P4, !PT ;  /* 0x000000131b027c10 */ /* 0x002fc6000a7fe4ff */
        /* <DEDUP_REMOVED lines=9> */
[----:B------:R0:W-:Y:S02]  /*c160*/  STL [R1+0x1018], R0 ;  /* 0x0010180001007387 */ /* 0x0001e40000100800 */
.L_x_1:
[----:B0-----:R-:W2:Y:S01]  /*c170*/  LDL R3, [R1+0x3c8] ;  /* 0x0003c80001037983 */ /* 0x001ea20000100800 */
[----:B------:R-:W0:Y:S03]  /*c180*/  LDC R4, c[0x0][0x230] ;  /* 0x00008c00ff047b82 */ /* 0x000e260000000800 */
[----:B-12---:R1:W-:Y:S04]  /*c190*/  STL [R1+0x2a7c], R3 ;  /* 0x002a7c0301007387 */ /* 0x0063e80000100800 */
[----:B------:R-:W2:Y:S04]  /*c1a0*/  LDL R2, [R1+0x3cc] ;  /* 0x0003cc0001027983 */ /* 0x000ea80000100800 */
[----:B-1----:R-:W0:Y:S04]  /*c1b0*/  LDL R3, [R1+0x910] ;  /* 0x0009100001037983 */ /* 0x002e280000100800 */
[----:B------:R-:W-:Y:S04]  /*c1c0*/  STL [R1+0x236c], R7 ;  /* 0x00236c0701007387 */ /* 0x000fe80000100800 */
        /* <DEDUP_REMOVED lines=243> */
[----:B------:R1:W-:Y:S04]  /*d100*/  STL [R1+0x2a78], R7 ;  /* 0x002a780701007387 */ /* 0x0003e80000100800 */
        /* <DEDUP_REMOVED lines=227> */
[----:B------:R-:W-:Y:S01]  /*df40*/  STL [R1+0x2318], R20 ;  /* 0x0023181401007387 */ /* 0x000fe20000100800 */
[----:B0-----:R-:W-:-:S03]  /*df50*/  IMAD R4, R3, -0x80, R4 ;  /* 0xffffff8003047824 */ /* 0x001fc600078e0204 */
[----:B------:R-:W-:Y:S04]  /*df60*/  STL [R1+0x2314], R19 ;  /* 0x0023141301007387 */ /* 0x000fe80000100800 */
[----:B------:R-:W-:Y:S04]  /*df70*/  STL [R1+0x2310], R21 ;  /* 0x0023101501007387 */ /* 0x000fe80000100800 */
[----:B------:R-:W-:Y:S04]  /*df80*/  STL [R1+0x230c], R23 ;  /* 0x00230c1701007387 */ /* 0x000fe80000100800 */
[----:B------:R-:W-:Y:S04]  /*df90*/  STL [R1+0x2308], R25 ;  /* 0x0023081901007387 */ /* 0x000fe80000100800 */
[----:B------:R-:W2:Y:S01]  /*dfa0*/  LDL.LU R3, [R1+0x2a7c] ;  /* 0x002a7c0001037983 */ /* 0x000ea20000300800 */
[----:B------:R-:W-:-:S02]  /*dfb0*/  ISETP.GT.AND P0, PT, R4, RZ, PT ;  /* 0x000000ff0400720c */ /* 0x000fc40003f04270 */
[----:B-1----:R-:W-:-:S11]  /*dfc0*/  PRMT R7, RZ, 0x7610, R7 ;  /* 0x00007610ff077816 */ /* 0x002fd60000000007 */
[----:B--2---:R-:W2:Y:S04]  /*dfd0*/  @P0 LDG.E.U8 R7, desc[UR32][R2.64] ;  /* 0x0000002002070981 */ /* 0x004ea8000c1e1100 */
[----:B--2---:R0:W-:Y:S04]  /*dfe0*/  STL [R1+0x8b8], R7 ;  /* 0x0008b80701007387 */ /* 0x0041e80000100800 */
[----:B0-----:R-:W2:Y:S04]  /*dff0*/  LDL.LU R7, [R1+0x2a78] ;  /* 0x002a780001077983 */ /* 0x001ea80000300800 */
[----:B------:R-:W3:Y:S04]  /*e000*/  LDL R2, [R1+0x3d0] ;  /* 0x0003d00001027983 */ /* 0x000ee80000100800 */
[----:B------:R-:W3:Y:S01]  /*e010*/  LDL R3, [R1+0x3d4] ;  /* 0x0003d40001037983 */ /* 0x000ee20000100800 */
[----:B------:R-:W-:-:S02]  /*e020*/  PRMT R6, RZ, 0x7610, R6 ;  /* 0x00007610ff067816 */ /* 0x000fc40000000006 */
[----:B---3--:R-:W-:-:S04]  /*e030*/  @P0 LOP3.LUT R3, R3, R2, RZ, 0x3c, !PT ;  /* 0x0000000203030212 */ /* 0x008fc800078e3cff */
[----:B------:R-:W-:-:S04]  /*e040*/  @P0 LOP3.LUT R2, R3, R2, RZ, 0x3c, !PT ;  /* 0x0000000203020212 */ /* 0x000fc800078e3cff */
[----:B------:R-:W-:-:S05]  /*e050*/  @P0 LOP3.LUT R3, R3, R2, RZ, 0x3c, !PT ;  /* 0x0000000203030212 */ /* 0x000fca00078e3cff */
[----:B------:R-:W3:Y:S04]  /*e060*/  @P0 LDG.E.U8 R6, desc[UR32][R2.64] ;  /* 0x0000002002060981 */ /* 0x000ee8000c1e1100 */
[----:B---3--:R0:W-:Y:S04]  /*e070*/  STL [R1+0x8b4], R6 ;  /* 0x0008b40601007387 */ /* 0x0081e80000100800 */
[----:B0-----:R-:W3:Y:S04]  /*e080*/  LDL.LU R6, [R1+0x2a74] ;  /* 0x002a740001067983 */ /* 0x001ee80000300800 */
[----:B------:R-:W4:Y:S04]  /*e090*/  LDL R2, [R1+0x3d8] ;  /* 0x0003d80001027983 */ /* 0x000f280000100800 */
[----:B------:R-:W4:Y:S01]  /*e0a0*/  LDL R3, [R1+0x3dc] ;  /* 0x0003dc0001037983 */ /* 0x000f220000100800 */
[----:B--2---:R-:W-:-:S02]  /*e0b0*/  PRMT R7, RZ, 0x7610, R7 ;  /* 0x00007610ff077816 */ /* 0x004fc40000000007 */
[----:B----4-:R-:W-:-:S04]  /*e0c0*/  @P0 LOP3.LUT R3, R3, R2, RZ, 0x3c, !PT ;  /* 0x0000000203030212 */ /* 0x010fc800078e3cff */
[----:B------:R-:W-:-:S04]  /*e0d0*/  @P0 LOP3.LUT R2, R3, R2, RZ, 0x3c, !PT ;  /* 0x0000000203020212 */ /* 0x000fc800078e3cff */
[----:B------:R-:W-:-:S05]  /*e0e0*/  @P0 LOP3.LUT R3, R3, R2, RZ, 0x3c, !PT ;  /* 0x0000000203030212 */ /* 0x000fca00078e3cff */
[----:B------:R-:W2:Y:S04]  /*e0f0*/  @P0 LDG.E.U8 R7, desc[UR32][R2.64] ;  /* 0x0000002002070981 */ /* 0x000ea8000c1e1100 */
[----:B--2---:R0:W-:Y:S04]  /*e100*/  STL [R1+0x8b0], R7 ;  /* 0x0008b00701007387 */ /* 0x0041e80000100800 */
[----:B0-----:R-:W2:Y:S04]  /*e110*/  LDL.LU R7, [R1+0x2a70] ;  /* 0x002a700001077983 */ /* 0x001ea80000300800 */
[----:B------:R-:W4:Y:S04]  /*e120*/  LDL R2, [R1+0x3e0] ;  /* 0x0003e00001027983 */ /* 0x000f280000100800 */
[----:B------:R-:W4:Y:S01]  /*e130*/  LDL R3, [R1+0x3e4] ;  /* 0x0003e40001037983 */ /* 0x000f220000100800 */
[----:B---3--:R-:W-:-:S02]  /*e140*/  PRMT R6, RZ, 0x7610, R6 ;  /* 0x00007610ff067816 */ /* 0x008fc40000000006 */
[----:B----4-:R-:W-:-:S04]  /*e150*/  @P0 LOP3.LUT R3, R3, R2, RZ, 0x3c, !PT ;  /* 0x0000000203030212 */ /* 0x010fc800078e3cff */
[----:B------:R-:W-:-:S04]  /*e160*/  @P0 LOP3.LUT R2, R3, R2, RZ, 0x3c, !PT ;  /* 0x0000000203020212 */ /* 0x000fc800078e3cff */
[----:B------:R-:W-:-:S05]  /*e170*/  @P0 LOP3.LUT R3, R3, R2, RZ, 0x3c, !PT ;  /* 0x0000000203030212 */ /* 0x000fca00078e3cff */
[----:B------:R-:W3:Y:S01]  /*e180*/  @P0 LDG.E.U8 R6, desc[UR32][R2.64] ;  /* 0x0000002002060981 */ /* 0x000ee2000c1e1100 */
[----:B------:R-:W-:-:S03]  /*e190*/  ISETP.GT.AND P1, PT, R4, 0x1, PT ;  /* 0x000000010400780c */ /* 0x000fc60003f24270 */
        /* <DEDUP_REMOVED lines=3804> */
[----:B------:R-:W4:Y:S02]  /*1cf60*/  LDL R3, [R1+0x13f8] ;  /* 0x0013f80001037983 */ /* 0x000f240000100800 */
[----:B----4-:R-:W-:-:S02]  /*1cf70*/  @P1 LOP3.LUT R3, R3, R2, RZ, 0x3c, !PT ;  /* 0x0000000203031212 */ /* 0x010fc400078e3cff */
[----:B--2---:R-:W-:Y:S02]  /*1cf80*/  PRMT R7, RZ, 0x7610, R7 ;  /* 0x00007610ff077816 */ /* 0x004fe40000000007 */
[----:B------:R-:W-:-:S04]  /*1cf90*/  @P1 LOP3.LUT R2, R3, R2, RZ, 0x3c, !PT ;  /* 0x0000000203021212 */ /* 0x000fc800078e3cff */
[----:B------:R-:W-:-:S05]  /*1cfa0*/  @P1 LOP3.LUT R3, R3, R2, RZ, 0x3c, !PT ;  /* 0x0000000203031212 */ /* 0x000fca00078e3cff */
[----:B------:R-:W2:Y:S01]  /*1cfb0*/  @P1 LDG.E.U8 R7, desc[UR32][R2.64] ;  /* 0x0000002002071981 */ /* 0x000ea2000c1e1100 */
[----:B------:R-:W-:-:S03]  /*1cfc0*/  ISETP.GT.AND P0, PT, R4, 0x68, PT ;  /* 0x000000680400780c */ /* 0x000fc60003f04270 */
        /* <DEDUP_REMOVED lines=346> */
[----:B------:R-:W-:-:S02]  /*1e570*/  PRMT R18, RZ, 0x7610, R18 ;  /* 0x00007610ff127816 */ /* 0x000fc40000000012 */
[----:B----4-:R-:W-:-:S04]  /*1e580*/  @P1 LOP3.LUT R3, R3, R2, RZ, 0x3c, !PT ;  /* 0x0000000203031212 */ /* 0x010fc800078e3cff */
[----:B------:R-:W-:-:S04]  /*1e590*/  @P1 LOP3.LUT R2, R3, R2, RZ, 0x3c, !PT ;  /* 0x0000000203021212 */ /* 0x000fc800078e3cff */
[----:B------:R-:W-:-:S05]  /*1e5a0*/  @P1 LOP3.LUT R3, R3, R2, RZ, 0x3c, !PT ;  /* 0x0000000203031212 */ /* 0x000fca00078e3cff */
[----:B------:R-:W4:Y:S04]  /*1e5b0*/  @P1 LDG.E.U8 R18, desc[UR32][R2.64] ;  /* 0x0000002002121981 */ /* 0x000f28000c1e1100 */
[----:B----4-:R0:W-:Y:S04]  /*1e5c0*/  STL [R1+0xe4], R18 ;  /* 0x0000e41201007387 */ /* 0x0101e80000100800 */
[----:B0-----:R-:W4:Y:S04]  /*1e5d0*/  LDL.LU R18, [R1+0x2364] ;  /* 0x0023640001127983 */ /* 0x001f280000300800 */
[----:B------:R-:W5:Y:S04]  /*1e5e0*/  LDL R2, [R1+0x12bc] ;  /* 0x0012bc0001027983 */ /* 0x000f680000100800 */
[----:B------:R-:W5:Y:S01]  /*1e5f0*/  LDL R3, [R1+0x12c0] ;  /* 0x0012c00001037983 */ /* 0x000f620000100800 */
[----:B------:R-:W-:-:S02]  /*1e600*/  PRMT R15, RZ, 0x7610, R15 ;  /* 0x00007610ff0f7816 */ /* 0x000fc4000000000f */
[----:B-----5:R-:W-:-:S04]  /*1e610*/  @P1 LOP3.LUT R3, R3, R2, RZ, 0x3c, !PT ;  /* 0x0000000203031212 */ /* 0x020fc800078e3cff */
[----:B------:R-:W-:-:S04]  /*1e620*/  @P1 LOP3.LUT R2, R3, R2, RZ, 0x3c, !PT ;  /* 0x0000000203021212 */ /* 0x000fc800078e3cff */
[----:B------:R-:W-:-:S05]  /*1e630*/  @P1 LOP3.LUT R3, R3, R2, RZ, 0x3c, !PT ;  /* 0x0000000203031212 */ /* 0x000fca00078e3cff */
[----:B------:R-:W5:Y:S04]  /*1e640*/  @P1 LDG.E.U8 R15, desc[UR32][R2.64] ;  /* 0x00000020020f1981 */ /* 0x000f68000c1e1100 */
[----:B-----5:R0:W-:Y:S04]  /*1e650*/  STL [R1+0xe0], R15 ;  /* 0x0000e00f01007387 */ /* 0x0201e80000100800 */
[----:B0-----:R-:W5:Y:S04]  /*1e660*/  LDL.LU R15, [R1+0x2360] ;  /* 0x00236000010f7983 */ /* 0x001f680000300800 */
[----:B------:R-:W2:Y:S04]  /*1e670*/  LDL R2, [R1+0x12b4] ;  /* 0x0012b40001027983 */ /* 0x000ea80000100800 */
[----:B------:R-:W2:Y:S01]  /*1e680*/  LDL R3, [R1+0x12b8] ;  /* 0x0012b80001037983 */ /* 0x000ea20000100800 */
[----:B------:R-:W-:-:S02]  /*1e690*/  PRMT R14, RZ, 0x7610, R14 ;  /* 0x00007610ff0e7816 */ /* 0x000fc4000000000e */
[----:B--2---:R-:W-:-:S04]  /*1e6a0*/  @P1 LOP3.LUT R3, R3, R2, RZ, 0x3c, !PT ;  /* 0x0000000203031212 */ /* 0x004fc800078e3cff */
[----:B------:R-:W-:-:S04]  /*1e6b0*/  @P1 LOP3.LUT R2, R3, R2, RZ, 0x3c, !PT ;  /* 0x0000000203021212 */ /* 0x000fc800078e3cff */
[----:B------:R-:W-:-:S05]  /*1e6c0*/  @P1 LOP3.LUT R3, R3, R2, RZ, 0x3c, !PT ;  /* 0x0000000203031212 */ /* 0x000fca00078e3cff */
[----:B------:R-:W2:Y:S01]  /*1e6d0*/  @P1 LDG.E.U8 R14, desc[UR32][R2.64] ;  /* 0x00000020020e1981 */ /* 0x000ea2000c1e1100 */
[----:B------:R-:W-:-:S03]  /*1e6e0*/  ISETP.GT.AND P0, PT, R4, 0x72, PT ;  /* 0x000000720400780c */ /* 0x000fc60003f04270 */
        /* <DEDUP_REMOVED lines=82> */
[----:B------:R0:W3:Y:S04]  /*1ec10*/  @P0 LDG.E.U8 R7, desc[UR32][R2.64] ;  /* 0x0000002002070981 */ /* 0x0000e8000c1e1100 */
[----:B------:R-:W0:Y:S04]  /*1ec20*/  LDL R2, [R1+0x1264] ;  /* 0x0012640001027983 */ /* 0x000e280000100800 */
[----:B------:R-:W0:Y:S01]  /*1ec30*/  LDL R3, [R1+0x1268] ;  /* 0x0012680001037983 */ /* 0x000e220000100800 */
[----:B------:R-:W-:Y:S02]  /*1ec40*/  PRMT R13, RZ, 0x7610, R13 ;  /* 0x00007610ff0d7816 */ /* 0x000fe4000000000d */
[----:B0-----:R-:W-:-:S04]  /*1ec50*/  @P0 LOP3.LUT R3, R3, R2, RZ, 0x3c, !PT ;  /* 0x0000000203030212 */ /* 0x001fc800078e3cff */
[----:B------:R-:W-:-:S04]  /*1ec60*/  @P0 LOP3.LUT R2, R3, R2, RZ, 0x3c, !PT ;  /* 0x0000000203020212 */ /* 0x000fc800078e3cff */
[----:B------:R-:W-:-:S05]  /*1ec70*/  @P0 LOP3.LUT R3, R3, R2, RZ, 0x3c, !PT ;  /* 0x0000000203030212 */ /* 0x000fca00078e3cff */
[----:B------:R-:W4:Y:S04]  /*1ec80*/  @P0 LDG.E.U8 R13, desc[UR32][R2.64] ;  /* 0x00000020020d0981 */ /* 0x000f28000c1e1100 */
[----:B---3--:R0:W-:Y:S04]  /*1ec90*/  STL [R1+0x58], R7 ;  /* 0x0000580701007387 */ /* 0x0081e80000100800 */
[----:B0-----:R-:W3:Y:S04]  /*1eca0*/  LDL R7, [R1+0x1240] ;  /* 0x0012400001077983 */ /* 0x001ee80000100800 */
        /* <DEDUP_REMOVED lines=36> */
[----:B------:R-:W4:Y:S01]  /*1eef0*/  @P1 LDG.E.U8 R27, desc[UR32][R2.64] ;  /* 0x00000020021b1981 */ /* 0x000f22000c1e1100 */
[----:B------:R-:W-:-:S03]  /*1ef00*/  PRMT R26, RZ, 0x7610, R26 ;  /* 0x00007610ff1a7816 */ /* 0x000fc6000000001a */
[----:B----4-:R0:W-:Y:S04]  /*1ef10*/  STL [R1+0x24], R27 ;  /* 0x0000241b01007387 */ /* 0x0101e80000100800 */
[----:B0-----:R-:W4:Y:S04]  /*1ef20*/  LDL.LU R27, [R1+0x2328] ;  /* 0x00232800011b7983 */ /* 0x001f280000300800 */
[----:B------:R-:W5:Y:S01]  /*1ef30*/  LDL R3, [R1+0x123c] ;  /* 0x00123c0001037983 */ /* 0x000f620000100800 */
[----:B------:R-:W-:-:S03]  /*1ef40*/  @P1 IMAD.MOV.U32 R2, RZ, RZ, R7 ;  /* 0x000000ffff021224 */ /* 0x000fc600078e0007 */
[----:B------:R-:W2:Y:S04]  /*1ef50*/  LDL R7, [R1+0x1218] ;  /* 0x0012180001077983 */ /* 0x000ea80000100800 */
[----:B-----5:R-:W5:Y:S04]  /*1ef60*/  @P1 LDG.E.U8 R26, desc[UR32][R2.64] ;  /* 0x00000020021a1981 */ /* 0x020f68000c1e1100 */
[----:B-----5:R0:W-:Y:S04]  /*1ef70*/  STL [R1+0x20], R26 ;  /* 0x0000201a01007387 */ /* 0x0201e80000100800 */
[----:B0-----:R-:W5:Y:S04]  /*1ef80*/  LDL.LU R26, [R1+0x2324] ;  /* 0x00232400011a7983 */ /* 0x001f680000300800 */
[----:B------:R-:W3:Y:S04]  /*1ef90*/  LDL R2, [R1+0x1234] ;  /* 0x0012340001027983 */ /* 0x000ee80000100800 */
[----:B------:R-:W3:Y:S01]  /*1efa0*/  LDL R3, [R1+0x1238] ;  /* 0x0012380001037983 */ /* 0x000ee20000100800 */
[----:B------:R-:W-:-:S02]  /*1efb0*/  PRMT R24, RZ, 0x7610, R24 ;  /* 0x00007610ff187816 */ /* 0x000fc40000000018 */
[----:B---3--:R-:W-:-:S04]  /*1efc0*/  @P1 LOP3.LUT R3, R3, R2, RZ, 0x3c, !PT ;  /* 0x0000000203031212 */ /* 0x008fc800078e3cff */
        /* <DEDUP_REMOVED lines=15> */
[----:B------:R-:W2:Y:S04]  /*1f0c0*/  LDL R2, [R1+0x1224] ;  /* 0x0012240001027983 */ /* 0x000ea80000100800 */
[----:B------:R-:W2:Y:S01]  /*1f0d0*/  LDL R3, [R1+0x1228] ;  /* 0x0012280001037983 */ /* 0x000ea20000100800 */
[----:B------:R-:W-:-:S02]  /*1f0e0*/  PRMT R20, RZ, 0x7610, R20 ;  /* 0x00007610ff147816 */ /* 0x000fc40000000014 */
[----:B--2---:R-:W-:-:S04]  /*1f0f0*/  @P0 LOP3.LUT R3, R3, R2, RZ, 0x3c, !PT ;  /* 0x0000000203030212 */ /* 0x004fc800078e3cff */
[----:B------:R-:W-:-:S04]  /*1f100*/  @P0 LOP3.LUT R2, R3, R2, RZ, 0x3c, !PT ;  /* 0x0000000203020212 */ /* 0x000fc800078e3cff */
[----:B------:R-:W-:-:S05]  /*1f110*/  @P0 LOP3.LUT R3, R3, R2, RZ, 0x3c, !PT ;  /* 0x0000000203030212 */ /* 0x000fca00078e3cff */
[----:B------:R-:W2:Y:S04]  /*1f120*/  @P0 LDG.E.U8 R20, desc[UR32][R2.64] ;  /* 0x0000002002140981 */ /* 0x000ea8000c1e1100 */
[----:B--2---:R0:W-:Y:S04]  /*1f130*/  STL [R1+0x50], R20 ;  /* 0x0000501401007387 */ /* 0x0041e80000100800 */
[----:B0-----:R-:W2:Y:S04]  /*1f140*/  LDL.LU R20, [R1+0x2318] ;  /* 0x0023180001147983 */ /* 0x001ea80000300800 */
[----:B------:R-:W5:Y:S04]  /*1f150*/  LDL R2, [R1+0x121c] ;  /* 0x00121c0001027983 */ /* 0x000f680000100800 */
[----:B------:R-:W5:Y:S01]  /*1f160*/  LDL R3, [R1+0x1220] ;  /* 0x0012200001037983 */ /* 0x000f620000100800 */
[----:B------:R-:W-:-:S02]  /*1f170*/  PRMT R19, RZ, 0x7610, R19 ;  /* 0x00007610ff137816 */ /* 0x000fc40000000013 */
[----:B-----5:R-:W-:-:S04]  /*1f180*/  @P0 LOP3.LUT R3, R3, R2, RZ, 0x3c, !PT ;  /* 0x0000000203030212 */ /* 0x020fc800078e3cff */
[----:B------:R-:W-:-:S04]  /*1f190*/  @P0 LOP3.LUT R2, R3, R2, RZ, 0x3c, !PT ;  /* 0x0000000203020212 */ /* 0x000fc800078e3cff */
[----:B------:R-:W-:-:S05]  /*1f1a0*/  @P0 LOP3.LUT R3, R3, R2, RZ, 0x3c, !PT ;  /* 0x0000000203030212 */ /* 0x000fca00078e3cff */
[----:B------:R-:W5:Y:S01]  /*1f1b0*/  @P0 LDG.E.U8 R19, desc[UR32][R2.64] ;  /* 0x0000002002130981 */ /* 0x000f62000c1e1100 */
[----:B------:R-:W-:-:S03]  /*1f1c0*/  PRMT R6, RZ, 0x7610, R6 ;  /* 0x00007610ff067816 */ /* 0x000fc60000000006 */
[----:B-----5:R0:W-:Y:S04]  /*1f1d0*/  STL [R1+0x4c], R19 ;  /* 0x00004c1301007387 */ /* 0x0201e80000100800 */
[----:B0-----:R-:W5:Y:S04]  /*1f1e0*/  LDL.LU R19, [R1+0x2314] ;  /* 0x0023140001137983 */ /* 0x001f680000300800 */
[----:B------:R-:W3:Y:S01]  /*1f1f0*/  LDL R3, [R1+0x1214] ;  /* 0x0012140001037983 */ /* 0x000ee20000100800 */
[----:B------:R-:W-:Y:S01]  /*1f200*/  @P0 IMAD.MOV.U32 R2, RZ, RZ, R7 ;  /* 0x000000ffff020224 */ /* 0x000fe200078e0007 */
[----:B------:R-:W-:-:S02]  /*1f210*/  ISETP.GT.AND P1, PT, R4, 0x77, PT ;  /* 0x000000770400780c */ /* 0x000fc40003f24270 */
[----:B------:R-:W-:Y:S01]  /*1f220*/  PRMT R21, RZ, 0x7610, R21 ;  /* 0x00007610ff157816 */ /* 0x000fe20000000015 */
[----:B------:R-:W4:Y:S04]  /*1f230*/  LDL R7, [R1+0x11d4] ;  /* 0x0011d40001077983 */ /* 0x000f280000100800 */
[----:B---3--:R0:W3:Y:S04]  /*1f240*/  @P0 LDG.E.U8 R6, desc[UR32][R2.64] ;  /* 0x0000002002060981 */ /* 0x0080e8000c1e1100 */
[----:B------:R-:W0:Y:S04]  /*1f250*/  LDL R2, [R1+0x120c] ;  /* 0x00120c0001027983 */ /* 0x000e280000100800 */
[----:B------:R-:W0:Y:S02]  /*1f260*/  LDL R3, [R1+0x1210] ;  /* 0x0012100001037983 */ /* 0x000e240000100800 */
[----:B0-----:R-:W-:-:S04]  /*1f270*/  @P1 LOP3.LUT R3, R3, R2, RZ, 0x3c, !PT ;  /* 0x0000000203031212 */ /* 0x001fc800078e3cff */
[----:B------:R-:W-:-:S04]  /*1f280*/  @P1 LOP3.LUT R2, R3, R2, RZ, 0x3c, !PT ;  /* 0x0000000203021212 */ /* 0x000fc800078e3cff */
[----:B------:R-:W-:-:S05]  /*1f290*/  @P1 LOP3.LUT R3, R3, R2, RZ, 0x3c, !PT ;  /* 0x0000000203031212 */ /* 0x000fca00078e3cff */
[----:B------:R-:W2:Y:S04]  /*1f2a0*/  @P1 LDG.E.U8 R21, desc[UR32][R2.64] ;  /* 0x0000002002151981 */ /* 0x000ea8000c1e1100 */
[----:B---3--:R0:W-:Y:S04]  /*1f2b0*/  STL [R1+0x48], R6 ;  /* 0x0000480601007387 */ /* 0x0081e80000100800 */
[----:B0-----:R-:W3:Y:S04]  /*1f2c0*/  LDL R6, [R1+0x11d8] ;  /* 0x0011d80001067983 */ /* 0x001ee80000100800 */
[----:B--2---:R0:W-:Y:S04]  /*1f2d0*/  STL [R1+0x44], R21 ;  /* 0x0000441501007387 */ /* 0x0041e80000100800 */
[----:B0-----:R-:W2:Y:S04]  /*1f2e0*/  LDL.LU R21, [R1+0x2310] ;  /* 0x0023100001157983 */ /* 0x001ea80000300800 */
[----:B------:R-:W5:Y:S04]  /*1f2f0*/  LDL R2, [R1+0x11ec] ;  /* 0x0011ec0001027983 */ /* 0x000f680000100800 */
[----:B------:R-:W5:Y:S01]  /*1f300*/  LDL R3, [R1+0x11f0] ;  /* 0x0011f00001037983 */ /* 0x000f620000100800 */
[----:B------:R-:W-:-:S02]  /*1f310*/  ISETP.GT.AND P0, PT, R4, 0x78, PT ;  /* 0x000000780400780c */ /* 0x000fc40003f04270 */
[----:B------:R-:W-:-:S11]  /*1f320*/  PRMT R18, RZ, 0x7610, R18 ;  /* 0x00007610ff127816 */ /* 0x000fd60000000012 */
[----:B-----5:R-:W-:-:S04]  /*1f330*/  @P0 LOP3.LUT R3, R3, R2, RZ, 0x3c, !PT ;  /* 0x0000000203030212 */ /* 0x020fc800078e3cff */
[----:B------:R-:W-:-:S04]  /*1f340*/  @P0 LOP3.LUT R2, R3, R2, RZ, 0x3c, !PT ;  /* 0x0000000203020212 */ /* 0x000fc800078e3cff */
[----:B------:R-:W-:-:S05]  /*1f350*/  @P0 LOP3.LUT R3, R3, R2, RZ, 0x3c, !PT ;  /* 0x0000000203030212 */ /* 0x000fca00078e3cff */
[----:B------:R-:W5:Y:S04]  /*1f360*/  @P0 LDG.E.U8 R18, desc[UR32][R2.64] ;  /* 0x0000002002120981 */ /* 0x000f68000c1e1100 */
[----:B------:R-:W4:Y:S04]  /*1f370*/  LDL R2, [R1+0x11e4] ;  /* 0x0011e40001027983 */ /* 0x000f280000100800 */
[----:B------:R-:W4:Y:S01]  /*1f380*/  LDL R3, [R1+0x11e8] ;  /* 0x0011e80001037983 */ /* 0x000f220000100800 */
[----:B------:R-:W-:-:S03]  /*1f390*/  PRMT R15, RZ, 0x7610, R15 ;  /* 0x00007610ff0f7816 */ /* 0x000fc6000000000f */
[----:B-----5:R0:W-:Y:S04]  /*1f3a0*/  STL [R1+0x22f8], R18 ;  /* 0x0022f81201007387 */ /* 0x0201e80000100800 */
[----:B0-----:R-:W5:Y:S01]  /*1f3b0*/  LDL R18, [R1+0x11e0] ;  /* 0x0011e00001127983 */ /* 0x001f620000100800 */
[----:B----4-:R-:W-:-:S04]  /*1f3c0*/  @P0 LOP3.LUT R3, R3, R2, RZ, 0x3c, !PT ;  /* 0x0000000203030212 */ /* 0x010fc800078e3cff */
[----:B------:R-:W-:-:S04]  /*1f3d0*/  @P0 LOP3.LUT R2, R3, R2, RZ, 0x3c, !PT ;  /* 0x0000000203020212 */ /* 0x000fc800078e3cff */
[----:B------:R-:W-:-:S05]  /*1f3e0*/  @P0 LOP3.LUT R3, R3, R2, RZ, 0x3c, !PT ;  /* 0x0000000203030212 */ /* 0x000fca00078e3cff */
[----:B------:R5:W4:Y:S04]  /*1f3f0*/  @P0 LDG.E.U8 R15, desc[UR32][R2.64] ;  /* 0x00000020020f0981 */ /* 0x000b28000c1e1100 */
[----:B------:R-:W3:Y:S01]  /*1f400*/  LDL R3, [R1+0x11dc] ;  /* 0x0011dc0001037983 */ /* 0x000ee20000100800 */
[----:B------:R-:W-:Y:S01]  /*1f410*/  PRMT R14, RZ, 0x7610, R14 ;  /* 0x00007610ff0e7816 */ /* 0x000fe2000000000e */
[----:B-----5:R-:W-:-:S05]  /*1f420*/  @P0 IMAD.MOV.U32 R2, RZ, RZ, R18 ;  /* 0x000000ffff020224 */ /* 0x020fca00078e0012 */
[----:B---3--:R0:W3:Y:S01]  /*1f430*/  @P0 LDG.E.U8 R14, desc[UR32][R2.64] ;  /* 0x00000020020e0981 */ /* 0x0080e2000c1e1100 */
[----:B------:R-:W-:-:S03]  /*1f440*/  PRMT R5, RZ, 0x7610, R5 ;  /* 0x00007610ff057816 */ /* 0x000fc60000000005 */
[----:B----4-:R-:W-:Y:S01]  /*1f450*/  STL [R1+0x22fc], R15 ;  /* 0x0022fc0f01007387 */ /* 0x010fe20000100800 */
[----:B0-----:R-:W-:Y:S02]  /*1f460*/  @P0 IMAD.MOV.U32 R2, RZ, RZ, R6 ;  /* 0x000000ffff020224 */ /* 0x001fe400078e0006 */
[----:B------:R-:W-:-:S05]  /*1f470*/  @P0 IMAD.MOV.U32 R3, RZ, RZ, R7 ;  /* 0x000000ffff030224 */ /* 0x000fca00078e0007 */
[----:B------:R-:W4:Y:S04]  /*1f480*/  @P0 LDG.E.U8 R5, desc[UR32][R2.64] ;  /* 0x0000002002050981 */ /* 0x000f28000c1e1100 */
[----:B---3--:R-:W-:Y:S04]  /*1f490*/  STL [R1+0x2300], R14 ;  /* 0x0023000e01007387 */ /* 0x008fe80000100800 */
[----:B------:R-:W3:Y:S04]  /*1f4a0*/  LDL R2, [R1+0x1204] ;  /* 0x0012040001027983 */ /* 0x000ee80000100800 */
[----:B------:R-:W3:Y:S01]  /*1f4b0*/  LDL R3, [R1+0x1208] ;  /* 0x0012080001037983 */ /* 0x000ee20000100800 */
[----:B------:R-:W-:-:S03]  /*1f4c0*/  PRMT R17, RZ, 0x7610, R17 ;  /* 0x00007610ff117816 */ /* 0x000fc60000000011 */
[----:B------:R-:W5:Y:S04]  /*1f4d0*/  LDL R18, [R1+0x11d0] ;  /* 0x0011d00001127983 */ /* 0x000f680000100800 */
[----:B------:R-:W2:Y:S04]  /*1f4e0*/  LDL R7, [R1+0x11c4] ;  /* 0x0011c40001077983 */ /* 0x000ea80000100800 */
[----:B------:R-:W2:Y:S04]  /*1f4f0*/  LDL R6, [R1+0x11c8] ;  /* 0x0011c80001067983 */ /* 0x000ea80000100800 */
[----:B----4-:R0:W-:Y:S01]  /*1f500*/  STL [R1+0x2304], R5 ;  /* 0x0023040501007387 */ /* 0x0101e20000100800 */
[----:B---3--:R-:W-:-:S04]  /*1f510*/  @P1 LOP3.LUT R3, R3, R2, RZ, 0x3c, !PT ;  /* 0x0000000203031212 */ /* 0x008fc800078e3cff */
[----:B------:R-:W-:-:S04]  /*1f520*/  @P1 LOP3.LUT R2, R3, R2, RZ, 0x3c, !PT ;  /* 0x0000000203021212 */ /* 0x000fc800078e3cff */
[----:B------:R-:W-:-:S05]  /*1f530*/  @P1 LOP3.LUT R3, R3, R2, RZ, 0x3c, !PT ;  /* 0x0000000203031212 */ /* 0x000fca00078e3cff */
[----:B------:R1:W3:Y:S04]  /*1f540*/  @P1 LDG.E.U8 R17, desc[UR32][R2.64] ;  /* 0x0000002002111981 */ /* 0x0002e8000c1e1100 */
[----:B------:R-:W1:Y:S04]  /*1f550*/  LDL R2, [R1+0x11fc] ;  /* 0x0011fc0001027983 */ /* 0x000e680000100800 */
[----:B------:R-:W1:Y:S01]  /*1f560*/  LDL R3, [R1+0x1200] ;  /* 0x0012000001037983 */ /* 0x000e620000100800 */
[----:B------:R-:W-:Y:S02]  /*1f570*/  PRMT R23, RZ, 0x7610, R23 ;  /* 0x00007610ff177816 */ /* 0x000fe40000000017 */
[----:B-1----:R-:W-:-:S04]  /*1f580*/  @P1 LOP3.LUT R3, R3, R2, RZ, 0x3c, !PT ;  /* 0x0000000203031212 */ /* 0x002fc800078e3cff */
[----:B------:R-:W-:-:S04]  /*1f590*/  @P1 LOP3.LUT R2, R3, R2, RZ, 0x3c, !PT ;  /* 0x0000000203021212 */ /* 0x000fc800078e3cff */
[----:B------:R-:W-:-:S05]  /*1f5a0*/  @P1 LOP3.LUT R3, R3, R2, RZ, 0x3c, !PT ;  /* 0x0000000203031212 */ /* 0x000fca00078e3cff */
[----:B------:R-:W4:Y:S04]  /*1f5b0*/  @P1 LDG.E.U8 R23, desc[UR32][R2.64] ;  /* 0x0000002002171981 */ /* 0x000f28000c1e1100 */
[----:B---3--:R1:W-:Y:S04]  /*1f5c0*/  STL [R1+0x40], R17 ;  /* 0x0000401101007387 */ /* 0x0083e80000100800 */
[----:B0-----:R-:W3:Y:S04]  /*1f5d0*/  LDL R5, [R1+0x11c0] ;  /* 0x0011c00001057983 */ /* 0x001ee80000100800 */
[----:B-1----:R-:W3:Y:S04]  /*1f5e0*/  LDL R17, [R1+0x11bc] ;  /* 0x0011bc0001117983 */ /* 0x002ee80000100800 */
        /* <DEDUP_REMOVED lines=8> */
[----:B------:R-:W5:Y:S01]  /*1f670*/  @P1 LDG.E.U8 R25, desc[UR32][R2.64] ;  /* 0x0000002002191981 */ /* 0x000f62000c1e1100 */
[----:B------:R-:W-:Y:S02]  /*1f680*/  ISETP.GT.AND P0, PT, R4, 0x79, PT ;  /* 0x000000790400780c */ /* 0x000fe40003f04270 */
[----:B------:R-:W-:Y:S01]  /*1f690*/  PRMT R0, RZ, 0x7610, R0 ;  /* 0x00007610ff007816 */ /* 0x000fe20000000000 */
[----:B-----5:R0:W-:Y:S04]  /*1f6a0*/  STL [R1+0x38], R25 ;  /* 0x0000381901007387 */ /* 0x0201e80000100800 */
[----:B0-----:R-:W5:Y:S04]  /*1f6b0*/  LDL.LU R25, [R1+0x2308] ;  /* 0x0023080001197983 */ /* 0x001f680000300800 */
[----:B------:R-:W2:Y:S02]  /*1f6c0*/  LDL R3, [R1+0x11cc] ;  /* 0x0011cc0001037983 */ /* 0x000ea40000100800 */
[----:B------:R-:W-:-:S05]  /*1f6d0*/  @P0 IMAD.MOV.U32 R2, RZ, RZ, R18 ;  /* 0x000000ffff020224 */ /* 0x000fca00078e0012 */
[----:B--2---:R0:W2:Y:S02]  /*1f6e0*/  @P0 LDG.E.U8 R0, desc[UR32][R2.64] ;  /* 0x0000002002000981 */ /* 0x0040a4000c1e1100 */
[----:B0-----:R-:W-:-:S06]  /*1f6f0*/  PRMT R2, RZ, 0x7610, R2 ;  /* 0x00007610ff027816 */ /* 0x001fcc0000000002 */
[----:B------:R3:W4:Y:S01]  /*1f700*/  @P0 LDG.E.U8 R2, desc[UR32][R6.64] ;  /* 0x0000002006020981 */ /* 0x000722000c1e1100 */
[----:B------:R-:W-:Y:S01]  /*1f710*/  PRMT R8, RZ, 0x7610, R8 ;  /* 0x00007610ff087816 */ /* 0x000fe20000000008 */
[----:B---3--:R-:W-:Y:S02]  /*1f720*/  @P0 IMAD.MOV.U32 R6, RZ, RZ, R5 ;  /* 0x000000ffff060224 */ /* 0x008fe400078e0005 */
[----:B------:R-:W-:-:S05]  /*1f730*/  @P0 IMAD.MOV.U32 R7, RZ, RZ, R17 ;  /* 0x000000ffff070224 */ /* 0x000fca00078e0011 */
[----:B------:R-:W3:Y:S04]  /*1f740*/  @P0 LDG.E.U8 R8, desc[UR32][R6.64] ;  /* 0x0000002006080981 */ /* 0x000ee8000c1e1100 */
[----:B--2---:R-:W-:Y:S04]  /*1f750*/  STL [R1+0x22e4], R0 ;  /* 0x0022e40001007387 */ /* 0x004fe80000100800 */
[----:B------:R-:W2:Y:S04]  /*1f760*/  LDL R3, [R1+0x11b0] ;  /* 0x0011b00001037983 */ /* 0x000ea80000100800 */
[----:B----4-:R0:W-:Y:S04]  /*1f770*/  STL [R1+0x22e8], R2 ;  /* 0x0022e80201007387 */ /* 0x0101e80000100800 */
[----:B------:R-:W4:Y:S04]  /*1f780*/  LDL R6, [R1+0x11b4] ;  /* 0x0011b40001067983 */ /* 0x000f280000100800 */
[----:B------:R-:W4:Y:S04]  /*1f790*/  LDL R7, [R1+0x11b8] ;  /* 0x0011b80001077983 */ /* 0x000f280000100800 */
[----:B------:R-:W5:Y:S04]  /*1f7a0*/  LDL R18, [R1+0x11a4] ;  /* 0x0011a40001127983 */ /* 0x000f680000100800 */
[----:B------:R-:W5:Y:S04]  /*1f7b0*/  LDL R17, [R1+0x119c] ;  /* 0x00119c0001117983 */ /* 0x000f680000100800 */
[----:B------:R-:W5:Y:S04]  /*1f7c0*/  LDL R5, [R1+0x11a0] ;  /* 0x0011a00001057983 */ /* 0x000f680000100800 */
[----:B0-----:R-:W5:Y:S04]  /*1f7d0*/  LDL R2, [R1+0x11a8] ;  /* 0x0011a80001027983 */ /* 0x001f680000100800 */
[----:B---3--:R0:W-:Y:S01]  /*1f7e0*/  STL [R1+0x22ec], R8 ;  /* 0x0022ec0801007387 */ /* 0x0081e20000100800 */
[----:B------:R-:W-:-:S03]  /*1f7f0*/  PRMT R9, RZ, 0x7610, R9 ;  /* 0x00007610ff097816 */ /* 0x000fc60000000009 */
[----:B0-----:R-:W3:Y:S01]  /*1f800*/  LDL R8, [R1+0x11ac] ;  /* 0x0011ac0001087983 */ /* 0x001ee20000100800 */
[----:B----4-:R-:W-:-:S04]  /*1f810*/  @P0 LOP3.LUT R7, R7, R6, RZ, 0x3c, !PT ;  /* 0x0000000607070212 */ /* 0x010fc800078e3cff */
[----:B------:R-:W-:-:S04]  /*1f820*/  @P0 LOP3.LUT R6, R7, R6, RZ, 0x3c, !PT ;  /* 0x0000000607060212 */ /* 0x000fc800078e3cff */
[----:B------:R-:W-:-:S05]  /*1f830*/  @P0 LOP3.LUT R7, R7, R6, RZ, 0x3c, !PT ;  /* 0x0000000607070212 */ /* 0x000fca00078e3cff */
[----:B------:R2:W4:Y:S01]  /*1f840*/  @P0 LDG.E.U8 R9, desc[UR32][R6.64] ;  /* 0x0000002006090981 */ /* 0x000522000c1e1100 */
[----:B------:R-:W-:Y:S02]  /*1f850*/  ISETP.GT.AND P1, PT, R4, 0x7a, PT ;  /* 0x0000007a0400780c */ /* 0x000fe40003f24270 */
[----:B------:R-:W-:Y:S02]  /*1f860*/  PRMT R10, RZ, 0x7610, R10 ;  /* 0x00007610ff0a7816 */ /* 0x000fe4000000000a */
[----:B------:R-:W-:-:S09]  /*1f870*/  PRMT R11, RZ, 0x7610, R11 ;  /* 0x00007610ff0b7816 */ /* 0x000fd2000000000b */
[----:B--2---:R-:W-:Y:S02]  /*1f880*/  @P1 IMAD.MOV.U32 R6, RZ, RZ, R3 ;  /* 0x000000ffff061224 */ /* 0x004fe400078e0003 */
[----:B---3--:R-:W-:-:S05]  /*1f890*/  @P1 IMAD.MOV.U32 R7, RZ, RZ, R8 ;  /* 0x000000ffff071224 */ /* 0x008fca00078e0008 */
[----:B------:R5:W2:Y:S01]  /*1f8a0*/  @P1 LDG.E.U8 R10, desc[UR32][R6.64] ;  /* 0x00000020060a1981 */ /* 0x000aa2000c1e1100 */
[----:B------:R-:W-:Y:S01]  /*1f8b0*/  PRMT R12, RZ, 0x7610, R12 ;  /* 0x00007610ff0c7816 */ /* 0x000fe2000000000c */
[----:B-----5:R-:W-:Y:S02]  /*1f8c0*/  @P1 IMAD.MOV.U32 R6, RZ, RZ, R2 ;  /* 0x000000ffff061224 */ /* 0x020fe400078e0002 */
[----:B------:R-:W-:-:S05]  /*1f8d0*/  @P1 IMAD.MOV.U32 R7, RZ, RZ, R18 ;  /* 0x000000ffff071224 */ /* 0x000fca00078e0012 */
[----:B------:R0:W3:Y:S02]  /*1f8e0*/  @P1 LDG.E.U8 R11, desc[UR32][R6.64] ;  /* 0x00000020060b1981 */ /* 0x0000e4000c1e1100 */
[----:B0-----:R-:W-:Y:S02]  /*1f8f0*/  @P1 IMAD.MOV.U32 R6, RZ, RZ, R5 ;  /* 0x000000ffff061224 */ /* 0x001fe400078e0005 */
[----:B------:R-:W-:-:S05]  /*1f900*/  @P1 IMAD.MOV.U32 R7, RZ, RZ, R17 ;  /* 0x000000ffff071224 */ /* 0x000fca00078e0011 */
[----:B------:R-:W5:Y:S04]  /*1f910*/  @P1 LDG.E.U8 R12, desc[UR32][R6.64] ;  /* 0x00000020060c1981 */ /* 0x000f68000c1e1100 */
[----:B----4-:R0:W-:Y:S04]  /*1f920*/  STL [R1+0x22f0], R9 ;  /* 0x0022f00901007387 */ /* 0x0101e80000100800 */
[----:B------:R-:W4:Y:S04]  /*1f930*/  LDL R3, [R1+0x1198] ;  /* 0x0011980001037983 */ /* 0x000f280000100800 */
[----:B0-----:R-:W4:Y:S01]  /*1f940*/  LDL R9, [R1+0x1194] ;  /* 0x0011940001097983 */ /* 0x001f220000100800 */
[----:B------:R-:W-:-:S03]  /*1f950*/  PRMT R13, RZ, 0x7610, R13 ;  /* 0x00007610ff0d7816 */ /* 0x000fc6000000000d */
[----:B--2---:R-:W-:Y:S04]  /*1f960*/  STL [R1+0x22d4], R10 ;  /* 0x0022d40a01007387 */ /* 0x004fe80000100800 */
[----:B------:R-:W2:Y:S04]  /*1f970*/  LDL R2, [R1+0x1190] ;  /* 0x0011900001027983 */ /* 0x000ea80000100800 */
[----:B---3--:R-:W-:Y:S04]  /*1f980*/  STL [R1+0x22d8], R11 ;  /* 0x0022d80b01007387 */ /* 0x008fe80000100800 */
[----:B------:R-:W3:Y:S04]  /*1f990*/  LDL R18, [R1+0x1184] ;  /* 0x0011840001127983 */ /* 0x000ee80000100800 */
[----:B------:R-:W3:Y:S04]  /*1f9a0*/  LDL R17, [R1+0x1188] ;  /* 0x0011880001117983 */ /* 0x000ee80000100800 */
[----:B------:R-:W3:Y:S04]  /*1f9b0*/  LDL R8, [R1+0x117c] ;  /* 0x00117c0001087983 */ /* 0x000ee80000100800 */
[----:B------:R-:W3:Y:S04]  /*1f9c0*/  LDL R5, [R1+0x1180] ;  /* 0x0011800001057983 */ /* 0x000ee80000100800 */
[----:B-----5:R0:W-:Y:S01]  /*1f9d0*/  STL [R1+0x22dc], R12 ;  /* 0x0022dc0c01007387 */ /* 0x0201e20000100800 */
[----:B----4-:R-:W-:-:S02]  /*1f9e0*/  @P1 IMAD.MOV.U32 R6, RZ, RZ, R3 ;  /* 0x000000ffff061224 */ /* 0x010fc400078e0003 */
[----:B------:R-:W-:Y:S01]  /*1f9f0*/  @P1 IMAD.MOV.U32 R7, RZ, RZ, R9 ;  /* 0x000000ffff071224 */ /* 0x000fe200078e0009 */
[----:B------:R-:W-:Y:S02]  /*1fa00*/  ISETP.GT.AND P0, PT, R4, 0x7b, PT ;  /* 0x0000007b0400780c */ /* 0x000fe40003f04270 */
[----:B------:R-:W-:Y:S02]  /*1fa10*/  PRMT R0, RZ, 0x7610, R0 ;  /* 0x00007610ff007816 */ /* 0x000fe40000000000 */
[----:B0-----:R-:W-:Y:S01]  /*1fa20*/  PRMT R12, RZ, 0x7610, R12 ;  /* 0x00007610ff0c7816 */ /* 0x001fe2000000000c */
[----:B------:R-:W4:Y:S04]  /*1fa30*/  LDL R9, [R1+0x1174] ;  /* 0x0011740001097983 */ /* 0x000f280000100800 */
[----:B------:R2:W5:Y:S04]  /*1fa40*/  @P1 LDG.E.U8 R13, desc[UR32][R6.64] ;  /* 0x00000020060d1981 */ /* 0x000568000c1e1100 */
[----:B------:R-:W4:Y:S04]  /*1fa50*/  LDL R3, [R1+0x1178] ;  /* 0x0011780001037983 */ /* 0x000f280000100800 */
[----:B------:R-:W3:Y:S01]  /*1fa60*/  LDL R7, [R1+0x118c] ;  /* 0x00118c0001077983 */ /* 0x000ee20000100800 */
[----:B--2---:R-:W-:-:S05]  /*1fa70*/  @P0 IMAD.MOV.U32 R6, RZ, RZ, R2 ;  /* 0x000000ffff060224 */ /* 0x004fca00078e0002 */
[----:B---3--:R0:W2:Y:S02]  /*1fa80*/  @P0 LDG.E.U8 R0, desc[UR32][R6.64] ;  /* 0x0000002006000981 */ /* 0x0080a4000c1e1100 */
[----:B0-----:R-:W-:Y:S02]  /*1fa90*/  @P0 IMAD.MOV.U32 R6, RZ, RZ, R17 ;  /* 0x000000ffff060224 */ /* 0x001fe400078e0011 */
[----:B------:R-:W-:-:S05]  /*1faa0*/  @P0 IMAD.MOV.U32 R7, RZ, RZ, R18 ;  /* 0x000000ffff070224 */ /* 0x000fca00078e0012 */
[----:B------:R0:W3:Y:S04]  /*1fab0*/  @P0 LDG.E.U8 R12, desc[UR32][R6.64] ;  /* 0x00000020060c0981 */ /* 0x0000e8000c1e1100 */
[----:B-----5:R1:W-:Y:S04]  /*1fac0*/  STL [R1+0x22e0], R13 ;  /* 0x0022e00d01007387 */ /* 0x0203e80000100800 */
[----:B------:R-:W5:Y:S01]  /*1fad0*/  LDL R2, [R1+0x116c] ;  /* 0x00116c0001027983 */ /* 0x000f620000100800 */
[----:B0-----:R-:W-:Y:S02]  /*1fae0*/  @P0 IMAD.MOV.U32 R6, RZ, RZ, R5 ;  /* 0x000000ffff060224 */ /* 0x001fe400078e0005 */
[----:B------:R-:W-:Y:S01]  /*1faf0*/  @P0 IMAD.MOV.U32 R7, RZ, RZ, R8 ;  /* 0x000000ffff070224 */ /* 0x000fe200078e0008 */
[----:B--2---:R0:W-:Y:S04]  /*1fb00*/  STL [R1+0x18], R0 ;  /* 0x0000180001007387 */ /* 0x0041e80000100800 */
[----:B-1----:R-:W2:Y:S04]  /*1fb10*/  LDL R13, [R1+0x1164] ;  /* 0x00116400010d7983 */ /* 0x002ea80000100800 */
[----:B0-----:R-:W2:Y:S04]  /*1fb20*/  LDL R0, [R1+0x1170] ;  /* 0x0011700001007983 */ /* 0x001ea80000100800 */
[----:B---3--:R0:W-:Y:S04]  /*1fb30*/  STL [R1+0x14], R12 ;  /* 0x0000140c01007387 */ /* 0x0081e80000100800 */
[----:B------:R-:W3:Y:S04]  /*1fb40*/  LDL R8, [R1+0x115c] ;  /* 0x00115c0001087983 */ /* 0x000ee80000100800 */
[----:B------:R-:W3:Y:S04]  /*1fb50*/  LDL R5, [R1+0x1160] ;  /* 0x0011600001057983 */ /* 0x000ee80000100800 */
[----:B0-----:R-:W3:Y:S01]  /*1fb60*/  LDL R12, [R1+0x1168] ;  /* 0x00116800010c7983 */ /* 0x001ee20000100800 */
[----:B------:R-:W-:-:S02]  /*1fb70*/  PRMT R16, RZ, 0x7610, R16 ;  /* 0x00007610ff107816 */ /* 0x000fc40000000010 */
[----:B------:R-:W-:Y:S02]  /*1fb80*/  ISETP.GT.AND P1, PT, R4, 0x7c, PT ;  /* 0x0000007c0400780c */ /* 0x000fe40003f24270 */
[----:B------:R-:W-:Y:S02]  /*1fb90*/  PRMT R15, RZ, 0x7610, R15 ;  /* 0x00007610ff0f7816 */ /* 0x000fe4000000000f */
[----:B------:R4:W3:Y:S02]  /*1fba0*/  @P0 LDG.E.U8 R16, desc[UR32][R6.64] ;  /* 0x0000002006100981 */ /* 0x0008e4000c1e1100 */
[----:B----4-:R-:W-:Y:S02]  /*1fbb0*/  @P0 IMAD.MOV.U32 R6, RZ, RZ, R3 ;  /* 0x000000ffff060224 */ /* 0x010fe400078e0003 */
[----:B------:R-:W-:Y:S01]  /*1fbc0*/  @P0 IMAD.MOV.U32 R7, RZ, RZ, R9 ;  /* 0x000000ffff070224 */ /* 0x000fe200078e0009 */
[----:B------:R-:W4:Y:S04]  /*1fbd0*/  LDL R3, [R1+0x1158] ;  /* 0x0011580001037983 */ /* 0x000f280000100800 */
[----:B------:R-:W4:Y:S04]  /*1fbe0*/  LDL R9, [R1+0x1154] ;  /* 0x0011540001097983 */ /* 0x000f280000100800 */
[----:B------:R5:W4:Y:S02]  /*1fbf0*/  @P0 LDG.E.U8 R15, desc[UR32][R6.64] ;  /* 0x00000020060f0981 */ /* 0x000b24000c1e1100 */
[----:B-----5:R-:W-:-:S02]  /*1fc00*/  @P1 IMAD.MOV.U32 R7, RZ, RZ, R2 ;  /* 0x000000ffff071224 */ /* 0x020fc400078e0002 */
[----:B------:R-:W5:Y:S01]  /*1fc10*/  LDL R2, [R1+0x114c] ;  /* 0x00114c0001027983 */ /* 0x000f620000100800 */
[----:B------:R-:W-:Y:S02]  /*1fc20*/  PRMT R14, RZ, 0x7610, R14 ;  /* 0x00007610ff0e7816 */ /* 0x000fe4000000000e */
[----:B------:R-:W-:Y:S02]  /*1fc30*/  PRMT R11, RZ, 0x7610, R11 ;  /* 0x00007610ff0b7816 */ /* 0x000fe4000000000b */
[----:B------:R-:W-:Y:S01]  /*1fc40*/  PRMT R10, RZ, 0x7610, R10 ;  /* 0x00007610ff0a7816 */ /* 0x000fe2000000000a */
[----:B--2---:R-:W-:Y:S02]  /*1fc50*/  @P1 IMAD.MOV.U32 R6, RZ, RZ, R0 ;  /* 0x000000ffff061224 */ /* 0x004fe400078e0000 */
[----:B------:R-:W2:Y:S04]  /*1fc60*/  LDL R0, [R1+0x1150] ;  /* 0x0011500001007983 */ /* 0x000ea80000100800 */
[----:B------:R0:W2:Y:S02]  /*1fc70*/  @P1 LDG.E.U8 R14, desc[UR32][R6.64] ;  /* 0x00000020060e1981 */ /* 0x0000a4000c1e1100 */
[----:B0-----:R-:W-:-:S02]  /*1fc80*/  @P1 IMAD.MOV.U32 R7, RZ, RZ, R13 ;  /* 0x000000ffff071224 */ /* 0x001fc400078e000d */
[----:B---3--:R-:W-:-:S05]  /*1fc90*/  @P1 IMAD.MOV.U32 R6, RZ, RZ, R12 ;  /* 0x000000ffff061224 */ /* 0x008fca00078e000c */
[----:B------:R0:W3:Y:S02]  /*1fca0*/  @P1 LDG.E.U8 R11, desc[UR32][R6.64] ;  /* 0x00000020060b1981 */ /* 0x0000e4000c1e1100 */
[----:B0-----:R-:W-:Y:S02]  /*1fcb0*/  @P1 IMAD.MOV.U32 R6, RZ, RZ, R5 ;  /* 0x000000ffff061224 */ /* 0x001fe400078e0005 */
[----:B------:R-:W-:Y:S01]  /*1fcc0*/  @P1 IMAD.MOV.U32 R7, RZ, RZ, R8 ;  /* 0x000000ffff071224 */ /* 0x000fe200078e0008 */
[----:B------:R-:W-:Y:S02]  /*1fcd0*/  ISETP.GT.AND P0, PT, R4, 0x7d, PT ;  /* 0x0000007d0400780c */ /* 0x000fe40003f04270 */
[----:B------:R-:W-:Y:S02]  /*1fce0*/  PRMT R29, RZ, 0x7610, R29 ;  /* 0x00007610ff1d7816 */ /* 0x000fe4000000001d */
[----:B------:R-:W-:Y:S01]  /*1fcf0*/  PRMT R28, RZ, 0x7610, R28 ;  /* 0x00007610ff1c7816 */ /* 0x000fe2000000001c */
[----:B------:R-:W3:Y:S04]  /*1fd00*/  LDL R8, [R1+0x1144] ;  /* 0x0011440001087983 */ /* 0x000ee80000100800 */
[----:B------:R4:W3:Y:S04]  /*1fd10*/  @P1 LDG.E.U8 R10, desc[UR32][R6.64] ;  /* 0x00000020060a1981 */ /* 0x0008e8000c1e1100 */
[----:B------:R-:W3:Y:S01]  /*1fd20*/  LDL R5, [R1+0x1148] ;  /* 0x0011480001057983 */ /* 0x000ee20000100800 */
[----:B----4-:R-:W-:-:S02]  /*1fd30*/  @P1 IMAD.MOV.U32 R6, RZ, RZ, R3 ;  /* 0x000000ffff061224 */ /* 0x010fc400078e0003 */
[----:B------:R-:W-:-:S05]  /*1fd40*/  @P1 IMAD.MOV.U32 R7, RZ, RZ, R9 ;  /* 0x000000ffff071224 */ /* 0x000fca00078e0009 */
[----:B------:R5:W4:Y:S02]  /*1fd50*/  @P1 LDG.E.U8 R29, desc[UR32][R6.64] ;  /* 0x00000020061d1981 */ /* 0x000b24000c1e1100 */
[----:B-----5:R-:W-:Y:S02]  /*1fd60*/  @P0 IMAD.MOV.U32 R7, RZ, RZ, R2 ;  /* 0x000000ffff070224 */ /* 0x020fe400078e0002 */
[----:B--2---:R-:W-:-:S05]  /*1fd70*/  @P0 IMAD.MOV.U32 R6, RZ, RZ, R0 ;  /* 0x000000ffff060224 */ /* 0x004fca00078e0000 */
[----:B------:R0:W2:Y:S04]  /*1fd80*/  @P0 LDG.E.U8 R28, desc[UR32][R6.64] ;  /* 0x00000020061c0981 */ /* 0x0000a8000c1e1100 */
[----:B---3--:R1:W-:Y:S04]  /*1fd90*/  STL [R1+0x4], R11 ;  /* 0x0000040b01007387 */ /* 0x0083e80000100800 */
[----:B-1----:R-:W3:Y:S04]  /*1fda0*/  LDL R11, [R1+0x113c] ;  /* 0x00113c00010b7983 */ /* 0x002ee80000100800 */
[----:B------:R1:W-:Y:S04]  /*1fdb0*/  STL [R1], R10 ;  /* 0x0000000a01007387 */ /* 0x0003e80000100800 */
[----:B-1----:R-:W5:Y:S04]  /*1fdc0*/  LDL R10, [R1+0x1140] ;  /* 0x00114000010a7983 */ /* 0x002f680000100800 */
[----:B----4-:R-:W-:Y:S04]  /*1fdd0*/  STL [R1+0x22b0], R29 ;  /* 0x0022b01d01007387 */ /* 0x010fe80000100800 */
[----:B------:R-:W4:Y:S04]  /*1fde0*/  LDL R3, [R1+0x1134] ;  /* 0x0011340001037983 */ /* 0x000f280000100800 */
[----:B------:R1:W-:Y:S04]  /*1fdf0*/  STL [R1+0x10], R16 ;  /* 0x0000101001007387 */ /* 0x0003e80000100800 */
[----:B------:R-:W4:Y:S04]  /*1fe00*/  LDL R2, [R1+0x1138] ;  /* 0x0011380001027983 */ /* 0x000f280000100800 */
[----:B------:R-:W4:Y:S01]  /*1fe10*/  LDL R0, [R1+0x1130] ;  /* 0x0011300001007983 */ /* 0x000f220000100800 */
[----:B0-----:R-:W-:-:S02]  /*1fe20*/  @P0 IMAD.MOV.U32 R6, RZ, RZ, R5 ;  /* 0x000000ffff060224 */ /* 0x001fc400078e0005 */
[----:B------:R-:W-:Y:S01]  /*1fe30*/  @P0 IMAD.MOV.U32 R7, RZ, RZ, R8 ;  /* 0x000000ffff070224 */ /* 0x000fe200078e0008 */
[----:B------:R-:W-:Y:S02]  /*1fe40*/  PRMT R27, RZ, 0x7610, R27 ;  /* 0x00007610ff1b7816 */ /* 0x000fe4000000001b */
[----:B------:R-:W-:-:S04]  /*1fe50*/  PRMT R26, RZ, 0x7610, R26 ;  /* 0x00007610ff1a7816 */ /* 0x000fc8000000001a */
[----:B------:R3:W4:Y:S04]  /*1fe60*/  @P0 LDG.E.U8 R27, desc[UR32][R6.64] ;  /* 0x00000020061b0981 */ /* 0x000728000c1e1100 */
[----:B--2---:R-:W-:Y:S04]  /*1fe70*/  STL [R1+0x2290], R28 ;  /* 0x0022901c01007387 */ /* 0x004fe80000100800 */
[----:B------:R-:W-:Y:S04]  /*1fe80*/  STL [R1+0xc], R15 ;  /* 0x00000c0f01007387 */ /* 0x000fe80000100800 */
[----:B------:R-:W2:Y:S04]  /*1fe90*/  LDL R9, [R1+0x112c] ;  /* 0x00112c0001097983 */ /* 0x000ea80000100800 */
[----:B------:R-:W2:Y:S04]  /*1fea0*/  LDL R8, [R1+0x1124] ;  /* 0x0011240001087983 */ /* 0x000ea80000100800 */
[----:B------:R-:W2:Y:S01]  /*1feb0*/  LDL R5, [R1+0x1128] ;  /* 0x0011280001057983 */ /* 0x000ea20000100800 */
[----:B---3--:R-:W-:-:S02]  /*1fec0*/  @P0 IMAD.MOV.U32 R7, RZ, RZ, R11 ;  /* 0x000000ffff070224 */ /* 0x008fc400078e000b */
[----:B-----5:R-:W-:-:S05]  /*1fed0*/  @P0 IMAD.MOV.U32 R6, RZ, RZ, R10 ;  /* 0x000000ffff060224 */ /* 0x020fca00078e000a */
[----:B------:R4:W3:Y:S01]  /*1fee0*/  @P0 LDG.E.U8 R26, desc[UR32][R6.64] ;  /* 0x00000020061a0981 */ /* 0x0008e2000c1e1100 */
[----:B------:R-:W-:Y:S02]  /*1fef0*/  ISETP.GT.AND P1, PT, R4, 0x7e, PT ;  /* 0x0000007e0400780c */ /* 0x000fe40003f24270 */
[----:B------:R-:W-:Y:S02]  /*1ff00*/  PRMT R24, RZ, 0x7610, R24 ;  /* 0x00007610ff187816 */ /* 0x000fe40000000018 */
[----:B------:R-:W-:Y:S01]  /*1ff10*/  PRMT R22, RZ, 0x7610, R22 ;  /* 0x00007610ff167816 */ /* 0x000fe20000000016 */
[----:B----4-:R-:W-:Y:S02]  /*1ff20*/  @P0 IMAD.MOV.U32 R6, RZ, RZ, R2 ;  /* 0x000000ffff060224 */ /* 0x010fe400078e0002 */
[----:B------:R-:W-:-:S05]  /*1ff30*/  @P0 IMAD.MOV.U32 R7, RZ, RZ, R3 ;  /* 0x000000ffff070224 */ /* 0x000fca00078e0003 */
[----:B------:R0:W4:Y:S02]  /*1ff40*/  @P0 LDG.E.U8 R24, desc[UR32][R6.64] ;  /* 0x0000002006180981 */ /* 0x000124000c1e1100 */
[----:B0-----:R-:W-:Y:S01]  /*1ff50*/  @P1 IMAD.MOV.U32 R6, RZ, RZ, R0 ;  /* 0x000000ffff061224 */ /* 0x001fe200078e0000 */
[----:B------:R-:W-:Y:S01]  /*1ff60*/  PRMT R20, RZ, 0x7610, R20 ;  /* 0x00007610ff147816 */ /* 0x000fe20000000014 */
[----:B------:R-:W-:Y:S04]  /*1ff70*/  STL [R1+0x2294], R27 ;  /* 0x0022941b01007387 */ /* 0x000fe80000100800 */
[----:B------:R-:W-:Y:S01]  /*1ff80*/  STL [R1+0x8], R14 ;  /* 0x0000080e01007387 */ /* 0x000fe20000100800 */
[----:B--2---:R-:W-:-:S05]  /*1ff90*/  @P1 IMAD.MOV.U32 R7, RZ, RZ, R9 ;  /* 0x000000ffff071224 */ /* 0x004fca00078e0009 */
[----:B------:R0:W2:Y:S02]  /*1ffa0*/  @P1 LDG.E.U8 R22, desc[UR32][R6.64] ;  /* 0x0000002006161981 */ /* 0x0000a4000c1e1100 */
[----:B0-----:R-:W-:Y:S02]  /*1ffb0*/  @P1 IMAD.MOV.U32 R6, RZ, RZ, R5 ;  /* 0x000000ffff061224 */ /* 0x001fe400078e0005 */
[----:B------:R-:W-:-:S05]  /*1ffc0*/  @P1 IMAD.MOV.U32 R7, RZ, RZ, R8 ;  /* 0x000000ffff071224 */ /* 0x000fca00078e0008 */
[----:B------:R-:W5:Y:S04]  /*1ffd0*/  @P1 LDG.E.U8 R20, desc[UR32][R6.64] ;  /* 0x0000002006141981 */ /* 0x000f68000c1e1100 */
[----:B---3--:R-:W-:Y:S04]  /*1ffe0*/  STL [R1+0x2298], R26 ;  /* 0x0022981a01007387 */ /* 0x008fe80000100800 */
[----:B------:R-:W3:Y:S04]  /*1fff0*/  LDL R3, [R1+0x111c] ;  /* 0x00111c0001037983 */ /* 0x000ee80000100800 */
[----:B------:R-:W1:Y:S04]  /*20000*/  LDL R2, [R1+0x1120] ;  /* 0x0011200001027983 */ /* 0x000e680000100800 */
[----:B----4-:R-:W-:Y:S04]  /*20010*/  STL [R1+0x229c], R24 ;  /* 0x00229c1801007387 */ /* 0x010fe80000100800 */
[----:B------:R-:W4:Y:S04]  /*20020*/  LDL R13, [R1+0x1114] ;  /* 0x00111400010d7983 */ /* 0x000f280000100800 */
[----:B------:R-:W4:Y:S04]  /*20030*/  LDL R0, [R1+0x1118] ;  /* 0x0011180001007983 */ /* 0x000f280000100800 */
[----:B--2---:R-:W-:Y:S04]  /*20040*/  STL [R1+0x2270], R22 ;  /* 0x0022701601007387 */ /* 0x004fe80000100800 */
[----:B------:R-:W2:Y:S04]  /*20050*/  LDL R12, [R1+0x110c] ;  /* 0x00110c00010c7983 */ /* 0x000ea80000100800 */
[----:B------:R-:W2:Y:S04]  /*20060*/  LDL R11, [R1+0x1110] ;  /* 0x00111000010b7983 */ /* 0x000ea80000100800 */
[----:B------:R-:W2:Y:S04]  /*20070*/  LDL R10, [R1+0x1104] ;  /* 0x00110400010a7983 */ /* 0x000ea80000100800 */
[----:B------:R-:W2:Y:S04]  /*20080*/  LDL R9, [R1+0x1108] ;  /* 0x0011080001097983 */ /* 0x000ea80000100800 */
[----:B------:R-:W2:Y:S04]  /*20090*/  LDL R5, [R1+0x1100] ;  /* 0x0011000001057983 */ /* 0x000ea80000100800 */
[----:B-----5:R-:W-:Y:S04]  /*200a0*/  STL [R1+0x2274], R20 ;  /* 0x0022741401007387 */ /* 0x020fe80000100800 */
[----:B------:R-:W5:Y:S01]  /*200b0*/  LDL R8, [R1+0x10fc] ;  /* 0x0010fc0001087983 */ /* 0x000f620000100800 */
[----:B---3--:R-:W-:-:S02]  /*200c0*/  @P1 IMAD.MOV.U32 R17, RZ, RZ, R3 ;  /* 0x000000ffff111224 */ /* 0x008fc400078e0003 */
[----:B-1----:R-:W-:Y:S01]  /*200d0*/  @P1 IMAD.MOV.U32 R16, RZ, RZ, R2 ;  /* 0x000000ffff101224 */ /* 0x002fe200078e0002 */
[----:B------:R-:W3:Y:S04]  /*200e0*/  LDL R3, [R1+0x10f4] ;  /* 0x0010f40001037983 */ /* 0x000ee80000100800 */
[----:B------:R-:W3:Y:S01]  /*200f0*/  LDL R2, [R1+0x10f8] ;  /* 0x0010f80001027983 */ /* 0x000ee20000100800 */
[----:B------:R-:W-:Y:S02]  /*20100*/  PRMT R6, RZ, 0x7610, R6 ;  /* 0x00007610ff067816 */ /* 0x000fe40000000006 */
[----:B------:R-:W-:Y:S02]  /*20110*/  ISETP.GT.AND P0, PT, R4, 0x7f, PT ;  /* 0x0000007f0400780c */ /* 0x000fe40003f04270 */
[----:B------:R-:W-:-:S02]  /*20120*/  PRMT R7, RZ, 0x7610, R7 ;  /* 0x00007610ff077816 */ /* 0x000fc40000000007 */
[----:B------:R4:W3:Y:S01]  /*20130*/  @P1 LDG.E.U8 R6, desc[UR32][R16.64] ;  /* 0x0000002010061981 */ /* 0x0008e2000c1e1100 */
[----:B------:R-:W-:Y:S01]  /*20140*/  PRMT R19, RZ, 0x7610, R19 ;  /* 0x00007610ff137816 */ /* 0x000fe20000000013 */
[----:B----4-:R-:W-:Y:S02]  /*20150*/  @P1 IMAD.MOV.U32 R16, RZ, RZ, R0 ;  /* 0x000000ffff101224 */ /* 0x010fe400078e0000 */
[----:B------:R-:W-:-:S05]  /*20160*/  @P1 IMAD.MOV.U32 R17, RZ, RZ, R13 ;  /* 0x000000ffff111224 */ /* 0x000fca00078e000d */
[----:B------:R2:W4:Y:S01]  /*20170*/  @P1 LDG.E.U8 R7, desc[UR32][R16.64] ;  /* 0x0000002010071981 */ /* 0x000522000c1e1100 */
[----:B------:R-:W-:Y:S02]  /*20180*/  PRMT R21, RZ, 0x7610, R21 ;  /* 0x00007610ff157816 */ /* 0x000fe40000000015 */
[----:B------:R-:W-:Y:S02]  /*20190*/  PRMT R23, RZ, 0x7610, R23 ;  /* 0x00007610ff177816 */ /* 0x000fe40000000017 */
[----:B------:R-:W-:Y:S01]  /*201a0*/  PRMT R25, RZ, 0x7610, R25 ;  /* 0x00007610ff197816 */ /* 0x000fe20000000019 */
[----:B--2---:R-:W-:Y:S02]  /*201b0*/  @P0 IMAD.MOV.U32 R17, RZ, RZ, R12 ;  /* 0x000000ffff110224 */ /* 0x004fe400078e000c */
[----:B------:R-:W-:-:S05]  /*201c0*/  @P0 IMAD.MOV.U32 R16, RZ, RZ, R11 ;  /* 0x000000ffff100224 */ /* 0x000fca00078e000b */
[----:B------:R0:W2:Y:S02]  /*201d0*/  @P0 LDG.E.U8 R19, desc[UR32][R16.64] ;  /* 0x0000002010130981 */ /* 0x0000a4000c1e1100 */
[----:B0-----:R-:W-:Y:S02]  /*201e0*/  @P0 IMAD.MOV.U32 R16, RZ, RZ, R9 ;  /* 0x000000ffff100224 */ /* 0x001fe400078e0009 */
[----:B------:R-:W-:-:S05]  /*201f0*/  @P0 IMAD.MOV.U32 R17, RZ, RZ, R10 ;  /* 0x000000ffff110224 */ /* 0x000fca00078e000a */
[----:B------:R0:W2:Y:S02]  /*20200*/  @P0 LDG.E.U8 R21, desc[UR32][R16.64] ;  /* 0x0000002010150981 */ /* 0x0000a4000c1e1100 */
[----:B0-----:R-:W-:Y:S02]  /*20210*/  @P0 IMAD.MOV.U32 R16, RZ, RZ, R5 ;  /* 0x000000ffff100224 */ /* 0x001fe400078e0005 */
[----:B-----5:R-:W-:-:S05]  /*20220*/  @P0 IMAD.MOV.U32 R17, RZ, RZ, R8 ;  /* 0x000000ffff110224 */ /* 0x020fca00078e0008 */
[----:B------:R3:W5:Y:S02]  /*20230*/  @P0 LDG.E.U8 R23, desc[UR32][R16.64] ;  /* 0x0000002010170981 */ /* 0x000764000c1e1100 */
[----:B---3--:R-:W-:Y:S02]  /*20240*/  @P0 IMAD.MOV.U32 R16, RZ, RZ, R2 ;  /* 0x000000ffff100224 */ /* 0x008fe400078e0002 */
[----:B------:R-:W-:-:S05]  /*20250*/  @P0 IMAD.MOV.U32 R17, RZ, RZ, R3 ;  /* 0x000000ffff110224 */ /* 0x000fca00078e0003 */
[----:B------:R0:W3:Y:S01]  /*20260*/  @P0 LDG.E.U8 R25, desc[UR32][R16.64] ;  /* 0x0000002010190981 */ /* 0x0000e2000c1e1100 */
[----:B------:R-:W0:Y:S03]  /*20270*/  S2R R0, SR_TID.X ;  /* 0x0000000000007919 */ /* 0x000e260000002100 */
[----:B------:R-:W-:Y:S01]  /*20280*/  STL [R1+0x2278], R6 ;  /* 0x0022780601007387 */ /* 0x000fe20000100800 */
[----:B------:R-:W1:Y:S08]  /*20290*/  S2UR UR5, SR_CgaCtaId ;  /* 0x00000000000579c3 */ /* 0x000e700000008800 */
[----:B------:R-:W-:Y:S06]  /*202a0*/  BAR.SYNC.DEFER_BLOCKING 0x0 ;  /* 0x0000000000007b1d */ /* 0x000fec0000010000 */
[----:B----4-:R-:W-:Y:S01]  /*202b0*/  STL [R1+0x227c], R7 ;  /* 0x00227c0701007387 */ /* 0x010fe20000100800 */
[----:B0-----:R-:W-:-:S02]  /*202c0*/  LOP3.LUT R16, R0, 0x3, RZ, 0xc0, !PT ;  /* 0x0000000300107812 */ /* 0x001fc400078ec0ff */
[----:B------:R-:W-:-:S03]  /*202d0*/  SHF.R.U32.HI R3, RZ, 0x2, R0 ;  /* 0x00000002ff037819 */ /* 0x000fc60000011600 */
[----:B------:R-:W-:Y:S01]  /*202e0*/  IMAD R16, R16, 0x420, RZ ;  /* 0x0000042010107824 */ /* 0x000fe200078e02ff */
[----:B------:R-:W-:-:S04]  /*202f0*/  SGXT.U32 R3, R3, 0x3 ;  /* 0x000000030303781a */ /* 0x000fc80000000000 */
[----:B------:R-:W-:Y:S02]  /*20300*/  LOP3.LUT R16, R16, R3, RZ, 0xfc, !PT ;  /* 0x0000000310107212 */ /* 0x000fe400078efcff */
[----:B------:R-:W-:Y:S01]  /*20310*/  LOP3.LUT R3, R0, 0x3f, RZ, 0xc0, !PT ;  /* 0x0000003f00037812 */ /* 0x000fe200078ec0ff */
[----:B--2---:R-:W-:Y:S04]  /*20320*/  STL [R1+0x221c], R19 ;  /* 0x00221c1301007387 */ /* 0x004fe80000100800 */
[----:B------:R-:W-:Y:S04]  /*20330*/  STL [R1+0x2220], R21 ;  /* 0x0022201501007387 */ /* 0x000fe80000100800 */
[----:B-----5:R-:W-:Y:S04]  /*20340*/  STL [R1+0x2224], R23 ;  /* 0x0022241701007387 */ /* 0x020fe80000100800 */
[----:B------:R-:W2:Y:S04]  /*20350*/  LDL.LU R18, [R1+0x8b8] ;  /* 0x0008b80001127983 */ /* 0x000ea80000300800 */
[----:B---3--:R-:W-:Y:S04]  /*20360*/  STL [R1+0x2228], R25 ;  /* 0x0022281901007387 */ /* 0x008fe80000100800 */
[----:B------:R0:W-:Y:S04]  /*20370*/  STL [R1+0x22f4], R16 ;  /* 0x0022f41001007387 */ /* 0x0001e80000100800 */
[----:B0-----:R-:W3:Y:S04]  /*20380*/  LDL.LU R16, [R1+0x8ac] ;  /* 0x0008ac0001107983 */ /* 0x001ee80000300800 */
[----:B------:R-:W4:Y:S04]  /*20390*/  LDL.LU R25, [R1+0x838] ;  /* 0x0008380001197983 */ /* 0x000f280000300800 */
[----:B------:R-:W5:Y:S04]  /*203a0*/  LDL.LU R23, [R1+0x834] ;  /* 0x0008340001177983 */ /* 0x000f680000300800 */
[----:B------:R-:W5:Y:S04]  /*203b0*/  LDL.LU R21, [R1+0x830] ;  /* 0x0008300001157983 */ /* 0x000f680000300800 */
[----:B------:R-:W3:Y:S04]  /*203c0*/  LDL.LU R10, [R1+0x82c] ;  /* 0x00082c00010a7983 */ /* 0x000ee80000300800 */
[----:B------:R-:W4:Y:S04]  /*203d0*/  LDL.LU R0, [R1+0x7b8] ;  /* 0x0007b80001007983 */ /* 0x000f280000300800 */
[----:B------:R-:W5:Y:S04]  /*203e0*/  LDL.LU R19, [R1+0x7b4] ;  /* 0x0007b40001137983 */ /* 0x000f680000300800 */
[----:B------:R-:W5:Y:S04]  /*203f0*/  LDL.LU R7, [R1+0x7b0] ;  /* 0x0007b00001077983 */ /* 0x000f680000300800 */
[----:B------:R-:W5:Y:S01]  /*20400*/  LDL.LU R6, [R1+0x7ac] ;  /* 0x0007ac0001067983 */ /* 0x000f620000300800 */
[----:B------:R-:W-:-:S03]  /*20410*/  LOP3.LUT R17, R3, 0x40, RZ, 0xfc, !PT ;  /* 0x0000004003117812 */ /* 0x000fc600078efcff */
[----:B------:R-:W5:Y:S04]  /*20420*/  LDL.LU R20, [R1+0x738] ;  /* 0x0007380001147983 */ /* 0x000f680000300800 */
[----:B------:R-:W5:Y:S04]  /*20430*/  LDL.LU R22, [R1+0x734] ;  /* 0x0007340001167983 */ /* 0x000f680000300800 */
[----:B------:R-:W5:Y:S04]  /*20440*/  LDL.LU R24, [R1+0x730] ;  /* 0x0007300001187983 */ /* 0x000f680000300800 */
[----:B------:R-:W5:Y:S01]  /*20450*/  LDL.LU R9, [R1+0x72c] ;  /* 0x00072c0001097983 */ /* 0x000f620000300800 */
[----:B------:R-:W-:-:S03]  /*20460*/  ISETP.GE.AND P1, PT, R17, R4, PT ;  /* 0x000000041100720c */ /* 0x000fc60003f26270 */
[----:B------:R0:W-:Y:S01]  /*20470*/  STL [R1+0x222c], R17 ;  /* 0x00222c1101007387 */ /* 0x0001e20000100800 */
[C---:B------:R-:W-:Y:S01]  /*20480*/  ISETP.GE.AND P0, PT, R3.reuse, R4, PT ;  /* 0x000000040300720c */ /* 0x040fe20003f06270 */
[----:B------:R-:W-:Y:S02]  /*20490*/  UMOV UR4, 0x400 ;  /* 0x0000040000047882 */ /* 0x000fe40000000000 */
[----:B-1----:R-:W-:Y:S01]  /*204a0*/  ULEA UR4, UR5, UR4, 0x18 ;  /* 0x0000000405047291 */ /* 0x002fe2000f8ec03f */
[----:B0-----:R-:W5:Y:S04]  /*204b0*/  LDL.LU R17, [R1+0x8b0] ;  /* 0x0008b00001117983 */ /* 0x001f680000300800 */
[----:B------:R-:W5:Y:S04]  /*204c0*/  LDL.LU R4, [R1+0x8b4] ;  /* 0x0008b40001047983 */ /* 0x000f680000300800 */
        /* <DEDUP_REMOVED lines=12> */
[----:B--2---:R0:W-:Y:S04]  /*20590*/  STS.U8 [R3+UR4], R18 ;  /* 0x0000001203007988 */ /* 0x0041e80008000004 */
[----:B0-----:R-:W2:Y:S04]  /*205a0*/  LDL.LU R18, [R1+0x538] ;  /* 0x0005380001127983 */ /* 0x001ea80000300800 */
[----:B---3--:R0:W-:Y:S04]  /*205b0*/  STS.U8 [R3+UR4+0x880], R10 ;  /* 0x0008800a03007988 */ /* 0x0081e80008000004 */
[----:B----4-:R1:W-:Y:S04]  /*205c0*/  STS.U8 [R3+UR4+0x1000], R0 ;  /* 0x0010000003007988 */ /* 0x0103e80008000004 */
[----:B0-----:R-:W3:Y:S04]  /*205d0*/  LDL.LU R10, [R1+0x534] ;  /* 0x00053400010a7983 */ /* 0x001ee80000300800 */
[----:B-1----:R-:W4:Y:S04]  /*205e0*/  LDL.LU R0, [R1+0x530] ;  /* 0x0005300001007983 */ /* 0x002f280000300800 */
[----:B-----5:R0:W-:Y:S04]  /*205f0*/  STS.U8 [R3+UR4+0x1880], R9 ;  /* 0x0018800903007988 */ /* 0x0201e80008000004 */
[----:B0-----:R-:W5:Y:S04]  /*20600*/  LDL.LU R9, [R1+0x52c] ;  /* 0x00052c0001097983 */ /* 0x001f680000300800 */
[----:B------:R-:W-:Y:S04]  /*20610*/  STS.U8 [R3+UR4+0x40], R4 ;  /* 0x0000400403007988 */ /* 0x000fe80008000004 */
[----:B------:R-:W-:Y:S04]  /*20620*/  STS.U8 [R3+UR4+0x80], R17 ;  /* 0x0000801103007988 */ /* 0x000fe80008000004 */
[----:B------:R0:W-:Y:S04]  /*20630*/  STS.U8 [R3+UR4+0x3040], R5 ;  /* 0x0030400503007988 */ /* 0x0001e80008000004 */
[----:B------:R1:W-:Y:S04]  /*20640*/  STS.U8 [R3+UR4+0x3080], R14 ;  /* 0x0030800e03007988 */ /* 0x0003e80008000004 */
[----:B------:R1:W-:Y:S04]  /*20650*/  STS.U8 [R3+UR4+0x30c0], R15 ;  /* 0x0030c00f03007988 */ /* 0x0003e80008000004 */
[----:B------:R-:W-:Y:S04]  /*20660*/  STS.U8 [R3+UR4+0x2880], R8 ;  /* 0x0028800803007988 */ /* 0x000fe80008000004 */
[----:B0-----:R-:W5:Y:S04]  /*20670*/  LDL.LU R5, [R1+0x4b8] ;  /* 0x0004b80001057983 */ /* 0x001f680000300800 */
[----:B-1----:R-:W5:Y:S04]  /*20680*/  LDL.LU R14, [R1+0x4b4] ;  /* 0x0004b400010e7983 */ /* 0x002f680000300800 */
[----:B------:R-:W5:Y:S04]  /*20690*/  LDL.LU R15, [R1+0x4b0] ;  /* 0x0004b000010f7983 */ /* 0x000f680000300800 */
[----:B------:R-:W-:Y:S04]  /*206a0*/  STS.U8 [R3+UR4+0x3000], R2 ;  /* 0x0030000203007988 */ /* 0x000fe80008000004 */
        /* <DEDUP_REMOVED lines=17> */
[----:B--2---:R0:W-:Y:S04]  /*207c0*/  STS.U8 [R3+UR4+0x3840], R18 ;  /* 0x0038401203007988 */ /* 0x0041e80008000004 */
[----:B0-----:R-:W2:Y:S04]  /*207d0*/  LDL.LU R18, [R1+0x4ac] ;  /* 0x0004ac0001127983 */ /* 0x001ea80000300800 */
[----:B------:R-:W2:Y:S04]  /*207e0*/  LDL.LU R4, [R1+0x438] ;  /* 0x0004380001047983 */ /* 0x000ea80000300800 */
        /* <DEDUP_REMOVED lines=9> */
[----:B----4-:R0:W-:Y:S04]  /*20880*/  STS.U8 [R3+UR4+0x38c0], R0 ;  /* 0x0038c00003007988 */ /* 0x0101e80008000004 */
[----:B0-----:R-:W4:Y:S04]  /*20890*/  LDL.LU R0, [R1+0x270] ;  /* 0x0002700001007983 */ /* 0x001f280000300800 */
[----:B------:R-:W4:Y:S04]  /*208a0*/  LDL.LU R6, [R1+0x26c] ;  /* 0x00026c0001067983 */ /* 0x000f280000300800 */
        /* <DEDUP_REMOVED lines=9> */
[----:B---3--:R0:W-:Y:S04]  /*20940*/  STS.U8 [R3+UR4+0x3800], R10 ;  /* 0x0038000a03007988 */ /* 0x0081e80008000004 */
[----:B------:R-:W3:Y:S04]  /*20950*/  LDL.LU R11, [R1+0xf4] ;  /* 0x0000f400010b7983 */ /* 0x000ee80000300800 */
[----:B0-----:R-:W3:Y:S04]  /*20960*/  LDL.LU R10, [R1+0xf0] ;  /* 0x0000f000010a7983 */ /* 0x001ee80000300800 */
[----:B-----5:R0:W-:Y:S04]  /*20970*/  STS.U8 [R3+UR4+0x3880], R9 ;  /* 0x0038800903007988 */ /* 0x0201e80008000004 */
[----:B------:R1:W-:Y:S04]  /*20980*/  STS.U8 [R3+UR4+0x4000], R5 ;  /* 0x0040000503007988 */ /* 0x0003e80008000004 */
[----:B------:R5:W-:Y:S04]  /*20990*/  STS.U8 [R3+UR4+0x4040], R14 ;  /* 0x0040400e03007988 */ /* 0x000be80008000004 */
[----:B------:R5:W-:Y:S04]  /*209a0*/  STS.U8 [R3+UR4+0x4080], R15 ;  /* 0x0040800f03007988 */ /* 0x000be80008000004 */
[----:B0-----:R-:W3:Y:S04]  /*209b0*/  LDL.LU R9, [R1+0xec] ;  /* 0x0000ec0001097983 */ /* 0x001ee80000300800 */
[----:B-1----:R-:W3:Y:S04]  /*209c0*/  LDL.LU R5, [R1+0x2304] ;  /* 0x0023040001057983 */ /* 0x002ee80000300800 */
[----:B-----5:R-:W5:Y:S04]  /*209d0*/  LDL.LU R14, [R1+0x2300] ;  /* 0x00230000010e7983 */ /* 0x020f680000300800 */
[----:B------:R-:W5:Y:S04]  /*209e0*/  LDL.LU R15, [R1+0x22fc] ;  /* 0x0022fc00010f7983 */ /* 0x000f680000300800 */
[----:B--2---:R0:W-:Y:S04]  /*209f0*/  STS.U8 [R3+UR4+0x40c0], R18 ;  /* 0x0040c01203007988 */ /* 0x0041e80008000004 */
[----:B------:R1:W-:Y:S04]  /*20a00*/  STS.U8 [R3+UR4+0x48c0], R8 ;  /* 0x0048c00803007988 */ /* 0x0003e80008000004 */
[----:B0-----:R-:W2:Y:S04]  /*20a10*/  LDL.LU R18, [R1+0x22f8] ;  /* 0x0022f80001127983 */ /* 0x001ea80000300800 */
[----:B-1----:R-:W2:Y:S04]  /*20a20*/  LDL.LU R8, [R1+0x8a8] ;  /* 0x0008a80001087983 */ /* 0x002ea80000300800 */
[----:B------:R0:W-:Y:S04]  /*20a30*/  STS.U8 [R3+UR4+0x4880], R2 ;  /* 0x0048800203007988 */ /* 0x0001e80008000004 */
[----:B0-----:R-:W2:Y:S04]  /*20a40*/  LDL.LU R2, [R1+0x8a4] ;  /* 0x0008a40001027983 */ /* 0x001ea80000300800 */
[----:B----4-:R0:W-:Y:S04]  /*20a50*/  STS.U8 [R3+UR4+0x58c0], R0 ;  /* 0x0058c00003007988 */ /* 0x0101e80008000004 */
[----:B0-----:R-:W4:Y:S04]  /*20a60*/  LDL.LU R0, [R1+0x8a0] ;  /* 0x0008a00001007983 */ /* 0x001f280000300800 */
[----:B------:R0:W-:Y:S04]  /*20a70*/  STS.U8 [R3+UR4+0x7000], R12 ;  /* 0x0070000c03007988 */ /* 0x0001e80008000004 */
[----:B---3--:R1:W-:Y:S04]  /*20a80*/  STS.U8 [R3+UR4+0x7080], R10 ;  /* 0x0070800a03007988 */ /* 0x0083e80008000004 */
[----:B0-----:R-:W3:Y:S04]  /*20a90*/  LDL.LU R12, [R1+0x89c] ;  /* 0x00089c00010c7983 */ /* 0x001ee80000300800 */
[----:B-1----:R-:W3:Y:S04]  /*20aa0*/  LDL.LU R10, [R1+0x828] ;  /* 0x00082800010a7983 */ /* 0x002ee80000300800 */
[----:B-----5:R0:W-:Y:S04]  /*20ab0*/  STS.U8 [R3+UR4+0x78c0], R14 ;  /* 0x0078c00e03007988 */ /* 0x0201e80008000004 */
[----:B------:R1:W-:Y:S04]  /*20ac0*/  STS.U8 [R3+UR4+0x5000], R16 ;  /* 0x0050001003007988 */ /* 0x0003e80008000004 */
[----:B------:R-:W-:Y:S04]  /*20ad0*/  STS.U8 [R3+UR4+0x4840], R4 ;  /* 0x0048400403007988 */ /* 0x000fe80008000004 */
[----:B------:R-:W-:Y:S04]  /*20ae0*/  STS.U8 [R3+UR4+0x4800], R17 ;  /* 0x0048001103007988 */ /* 0x000fe80008000004 */
[----:B------:R-:W-:Y:S04]  /*20af0*/  STS.U8 [R3+UR4+0x5040], R25 ;  /* 0x0050401903007988 */ /* 0x000fe80008000004 */
[----:B------:R-:W-:Y:S04]  /*20b00*/  STS.U8 [R3+UR4+0x5080], R23 ;  /* 0x0050801703007988 */ /* 0x000fe80008000004 */
[----:B------:R-:W-:Y:S01]  /*20b10*/  STS.U8 [R3+UR4+0x50c0], R21 ;  /* 0x0050c01503007988 */ /* 0x000fe20008000004 */
[----:B0-----:R-:W-:-:S03]  /*20b20*/  LOP3.LUT R14, R3, 0x8, RZ, 0x3c, !PT ;  /* 0x00000008030e7812 */ /* 0x001fc600078e3cff */
        /* <DEDUP_REMOVED lines=12> */
[----:B------:R0:W-:Y:S04]  /*20bf0*/  STS.U8 [R3+UR4+0x70c0], R9 ;  /* 0x0070c00903007988 */ /* 0x0001e80008000004 */
[----:B------:R-:W-:Y:S04]  /*20c00*/  STS.U8 [R3+UR4+0x7800], R15 ;  /* 0x0078000f03007988 */ /* 0x000fe80008000004 */
[----:B------:R-:W-:Y:S04]  /*20c10*/  STS.U8 [R3+UR4+0x7880], R5 ;  /* 0x0078800503007988 */ /* 0x000fe80008000004 */
[----:B--2---:R-:W-:Y:S04]  /*20c20*/  STL [R1+0x2230], R18 ;  /* 0x0022301201007387 */ /* 0x004fe80000100800 */
[----:B------:R-:W-:Y:S04]  /*20c30*/  STS.U8 [R3+UR4+0x7840], R18 ;  /* 0x0078401203007988 */ /* 0x000fe80008000004 */
[----:B-1----:R-:W2:Y:S04]  /*20c40*/  LDL.LU R16, [R1+0x824] ;  /* 0x0008240001107983 */ /* 0x002ea80000300800 */
[----:B------:R1:W-:Y:S04]  /*20c50*/  STS.U8 [R14+UR4+0x100], R8 ;  /* 0x000100080e007988 */ /* 0x0003e80008000004 */
[----:B0-----:R-:W5:Y:S04]  /*20c60*/  LDL.LU R9, [R1+0x820] ;  /* 0x0008200001097983 */ /* 0x001f680000300800 */
[----:B-1----:R-:W5:Y:S04]  /*20c70*/  LDL.LU R8, [R1+0x81c] ;  /* 0x00081c0001087983 */ /* 0x002f680000300800 */
        /* <DEDUP_REMOVED lines=17> */
[----:B------:R0:W-:Y:S04]  /*20d90*/  STS.U8 [R14+UR4+0x140], R2 ;  /* 0x000140020e007988 */ /* 0x0001e80008000004 */
[----:B------:R-:W5:Y:S04]  /*20da0*/  LDL.LU R27, [R1+0x5a4] ;  /* 0x0005a400011b7983 */ /* 0x000f680000300800 */
[----:B----4-:R1:W-:Y:S04]  /*20db0*/  STS.U8 [R14+UR4+0x180], R0 ;  /* 0x000180000e007988 */ /* 0x0103e80008000004 */
[----:B0-----:R-:W4:Y:S04]  /*20dc0*/  LDL.LU R2, [R1+0x5a0] ;  /* 0x0005a00001027983 */ /* 0x001f280000300800 */
[----:B-1----:R-:W4:Y:S04]  /*20dd0*/  LDL.LU R0, [R1+0x59c] ;  /* 0x00059c0001007983 */ /* 0x002f280000300800 */
[----:B------:R-:W4:Y:S04]  /*20de0*/  LDL.LU R28, [R1+0x528] ;  /* 0x00052800011c7983 */ /* 0x000f280000300800 */
[----:B------:R-:W4:Y:S04]  /*20df0*/  LDL.LU R29, [R1+0x524] ;  /* 0x00052400011d7983 */ /* 0x000f280000300800 */
[----:B---3--:R0:W-:Y:S04]  /*20e00*/  STS.U8 [R14+UR4+0x1c0], R12 ;  /* 0x0001c00c0e007988 */ /* 0x0081e80008000004 */
[----:B------:R-:W3:Y:S04]  /*20e10*/  LDL.LU R13, [R1+0x520] ;  /* 0x00052000010d7983 */ /* 0x000ee80000300800 */
[----:B------:R1:W-:Y:S04]  /*20e20*/  STS.U8 [R14+UR4+0x940], R10 ;  /* 0x0009400a0e007988 */ /* 0x0003e80008000004 */
[----:B0-----:R-:W3:Y:S04]  /*20e30*/  LDL.LU R12, [R1+0x51c] ;  /* 0x00051c00010c7983 */ /* 0x001ee80000300800 */
[----:B-1----:R-:W3:Y:S04]  /*20e40*/  LDL.LU R10, [R1+0x4a8] ;  /* 0x0004a800010a7983 */ /* 0x002ee80000300800 */
[----:B--2---:R0:W-:Y:S04]  /*20e50*/  STS.U8 [R14+UR4+0x900], R16 ;  /* 0x000900100e007988 */ /* 0x0041e80008000004 */
[----:B-----5:R1:W-:Y:S04]  /*20e60*/  STS.U8 [R14+UR4+0x9c0], R9 ;  /* 0x0009c0090e007988 */ /* 0x0203e80008000004 */
[----:B0-----:R-:W2:Y:S04]  /*20e70*/  LDL.LU R16, [R1+0x22f4] ;  /* 0x0022f40001107983 */ /* 0x001ea80000300800 */
[----:B-1----:R-:W5:Y:S04]  /*20e80*/  LDL.LU R9, [R1+0x22f0] ;  /* 0x0022f00001097983 */ /* 0x002f680000300800 */
[----:B------:R0:W-:Y:S04]  /*20e90*/  STS.U8 [R14+UR4+0x980], R8 ;  /* 0x000980080e007988 */ /* 0x0001e80008000004 */
[----:B------:R1:W-:Y:S04]  /*20ea0*/  STS.U8 [R14+UR4+0x11c0], R11 ;  /* 0x0011c00b0e007988 */ /* 0x0003e80008000004 */
[----:B0-----:R-:W5:Y:S04]  /*20eb0*/  LDL.LU R8, [R1+0x22ec] ;  /* 0x0022ec0001087983 */ /* 0x001f680000300800 */
[----:B-1----:R-:W5:Y:S04]  /*20ec0*/  LDL.LU R11, [R1+0x4a4] ;  /* 0x0004a400010b7983 */ /* 0x002f680000300800 */
[----:B----4-:R0:W-:Y:S04]  /*20ed0*/  STS.U8 [R14+UR4+0x3180], R2 ;  /* 0x003180020e007988 */ /* 0x0101e80008000004 */
[----:B------:R1:W-:Y:S04]  /*20ee0*/  STS.U8 [R14+UR4+0x31c0], R0 ;  /* 0x0031c0000e007988 */ /* 0x0003e80008000004 */
[----:B0-----:R-:W4:Y:S04]  /*20ef0*/  LDL.LU R2, [R1+0x4a0] ;  /* 0x0004a00001027983 */ /* 0x001f280000300800 */
[----:B-1----:R-:W4:Y:S04]  /*20f00*/  LDL.LU R0, [R1+0x49c] ;  /* 0x00049c0001007983 */ /* 0x002f280000300800 */
[----:B------:R0:W-:Y:S04]  /*20f10*/  STS.U8 [R14+UR4+0x1100], R3 ;  /* 0x001100030e007988 */ /* 0x0001e80008000004 */
[----:B------:R1:W-:Y:S04]  /*20f20*/  STS.U8 [R14+UR4+0x1180], R15 ;  /* 0x0011800f0e007988 */ /* 0x0003e80008000004 */
[----:B------:R3:W-:Y:S04]  /*20f30*/  STS.U8 [R14+UR4+0x1940], R18 ;  /* 0x001940120e007988 */ /* 0x0007e80008000004 */
[----:B------:R3:W-:Y:S04]  /*20f40*/  STS.U8 [R14+UR4+0x1900], R4 ;  /* 0x001900040e007988 */ /* 0x0007e80008000004 */
[----:B------:R3:W-:Y:S04]  /*20f50*/  STS.U8 [R14+UR4+0x19c0], R17 ;  /* 0x0019c0110e007988 */ /* 0x0007e80008000004 */
[----:B------:R3:W-:Y:S04]  /*20f60*/  STS.U8 [R14+UR4+0x1980], R25 ;  /* 0x001980190e007988 */ /* 0x0007e80008000004 */
[----:B0-----:R-:W4:Y:S04]  /*20f70*/  LDL.LU R3, [R1+0x428] ;  /* 0x0004280001037983 */ /* 0x001f280000300800 */
[----:B-1----:R-:W4:Y:S04]  /*20f80*/  LDL.LU R15, [R1+0x41c] ;  /* 0x00041c00010f7983 */ /* 0x002f280000300800 */
[----:B---3--:R-:W3:Y:S04]  /*20f90*/  LDL.LU R18, [R1+0x2e8] ;  /* 0x0002e80001127983 */ /* 0x008ee80000300800 */
[----:B------:R-:W3:Y:S04]  /*20fa0*/  LDL.LU R4, [R1+0x2e4] ;  /* 0x0002e40001047983 */ /* 0x000ee80000300800 */
[----:B------:R-:W3:Y:S04]  /*20fb0*/  LDL.LU R17, [R1+0x2e0] ;  /* 0x0002e00001117983 */ /* 0x000ee80000300800 */
[----:B------:R0:W-:Y:S04]  /*20fc0*/  STS.U8 [R14+UR4+0x4100], R10 ;  /* 0x0041000a0e007988 */ /* 0x0001e80008000004 */
[----:B------:R-:W3:Y:S04]  /*20fd0*/  LDL.LU R25, [R1+0x2dc] ;  /* 0x0002dc0001197983 */ /* 0x000ee80000300800 */
[----:B0-----:R-:W3:Y:S04]  /*20fe0*/  LDL.LU R10, [R1+0x268] ;  /* 0x00026800010a7983 */ /* 0x001ee80000300800 */
[----:B------:R0:W-:Y:S02]  /*20ff0*/  STS.U8 [R14+UR4+0x1140], R5 ;  /* 0x001140050e007988 */ /* 0x0001e40008000004 */
[----:B0-----:R-:W0:Y:S02]  /*21000*/  S2R R5, SR_TID.X ;  /* 0x0000000000057919 */ /* 0x001e240000002100 */
[----:B------:R1:W-:Y:S04]  /*21010*/  STS.U8 [R14+UR4+0x2100], R23 ;  /* 0x002100170e007988 */ /* 0x0003e80008000004 */
[----:B------:R1:W-:Y:S04]  /*21020*/  STS.U8 [R14+UR4+0x2140], R21 ;  /* 0x002140150e007988 */ /* 0x0003e80008000004 */
[----:B------:R1:W-:Y:S04]  /*21030*/  STS.U8 [R14+UR4+0x2180], R19 ;  /* 0x002180130e007988 */ /* 0x0003e80008000004 */
[----:B------:R0:W-:Y:S04]  /*21040*/  STS.U8 [R14+UR4+0x21c0], R7 ;  /* 0x0021c0070e007988 */ /* 0x0001e80008000004 */
[----:B------:R0:W-:Y:S04]  /*21050*/  STS.U8 [R14+UR4+0x2940], R6 ;  /* 0x002940060e007988 */ /* 0x0001e80008000004 */
[----:B------:R0:W-:Y:S04]  /*21060*/  STS.U8 [R14+UR4+0x2900], R20 ;  /* 0x002900140e007988 */ /* 0x0001e80008000004 */
[----:B-1----:R-:W3:Y:S04]  /*21070*/  LDL.LU R23, [R1+0x264] ;  /* 0x0002640001177983 */ /* 0x002ee80000300800 */
[----:B------:R-:W3:Y:S04]  /*21080*/  LDL.LU R21, [R1+0x260] ;  /* 0x0002600001157983 */ /* 0x000ee80000300800 */
[----:B------:R-:W3:Y:S04]  /*21090*/  LDL.LU R19, [R1+0x25c] ;  /* 0x00025c0001137983 */ /* 0x000ee80000300800 */
[----:B0-----:R-:W3:Y:S04]  /*210a0*/  LDL.LU R7, [R1+0x1e8] ;  /* 0x0001e80001077983 */ /* 0x001ee80000300800 */
[----:B------:R-:W3:Y:S04]  /*210b0*/  LDL.LU R6, [R1+0x1e4] ;  /* 0x0001e40001067983 */ /* 0x000ee80000300800 */
[----:B------:R0:W-:Y:S04]  /*210c0*/  STS.U8 [R14+UR4+0x29c0], R22 ;  /* 0x0029c0160e007988 */ /* 0x0001e80008000004 */
[----:B------:R-:W3:Y:S04]  /*210d0*/  LDL.LU R20, [R1+0x1e0] ;  /* 0x0001e00001147983 */ /* 0x000ee80000300800 */
[----:B------:R1:W-:Y:S04]  /*210e0*/  STS.U8 [R14+UR4+0x2980], R24 ;  /* 0x002980180e007988 */ /* 0x0003e80008000004 */
[----:B------:R1:W-:Y:S04]  /*210f0*/  STS.U8 [R14+UR4+0x3100], R26 ;  /* 0x0031001a0e007988 */ /* 0x0003e80008000004 */
[----:B------:R1:W-:Y:S04]  /*21100*/  STS.U8 [R14+UR4+0x3140], R27 ;  /* 0x0031401b0e007988 */ /* 0x0003e80008000004 */
[----:B------:R1:W-:Y:S04]  /*21110*/  STS.U8 [R14+UR4+0x3940], R28 ;  /* 0x0039401c0e007988 */ /* 0x0003e80008000004 */
[----:B------:R1:W-:Y:S04]  /*21120*/  STS.U8 [R14+UR4+0x3900], R29 ;  /* 0x0039001d0e007988 */ /* 0x0003e80008000004 */
[----:B0-----:R-:W3:Y:S04]  /*21130*/  LDL.LU R22, [R1+0x1dc] ;  /* 0x0001dc0001167983 */ /* 0x001ee80000300800 */
[----:B-1----:R-:W3:Y:S04]  /*21140*/  LDL.LU R24, [R1+0x168] ;  /* 0x0001680001187983 */ /* 0x002ee80000300800 */
[----:B------:R-:W3:Y:S04]  /*21150*/  LDL.LU R26, [R1+0x164] ;  /* 0x00016400011a7983 */ /* 0x000ee80000300800 */
[----:B------:R-:W3:Y:S04]  /*21160*/  LDL.LU R27, [R1+0x160] ;  /* 0x00016000011b7983 */ /* 0x000ee80000300800 */
[----:B------:R-:W3:Y:S01]  /*21170*/  LDL.LU R28, [R1+0x15c] ;  /* 0x00015c00011c7983 */ /* 0x000ee20000300800 */
[----:B------:R-:W-:-:S03]  /*21180*/  SHF.R.U32.HI R5, RZ, 0x1, R5 ;  /* 0x00000001ff057819 */ /* 0x000fc60000011605 */
[----:B------:R0:W-:Y:S04]  /*21190*/  STS.U8 [R14+UR4+0x39c0], R13 ;  /* 0x0039c00d0e007988 */ /* 0x0001e80008000004 */
[----:B------:R-:W3:Y:S04]  /*211a0*/  LDL.LU R29, [R1+0xe8] ;  /* 0x0000e800011d7983 */ /* 0x000ee80000300800 */
[----:B------:R1:W-:Y:S04]  /*211b0*/  STS.U8 [R14+UR4+0x3980], R12 ;  /* 0x0039800c0e007988 */ /* 0x0003e80008000004 */
[----:B0-----:R-:W3:Y:S04]  /*211c0*/  LDL.LU R13, [R1+0xe4] ;  /* 0x0000e400010d7983 */ /* 0x001ee80000300800 */
[----:B-1----:R-:W3:Y:S01]  /*211d0*/  LDL.LU R12, [R1+0xe0] ;  /* 0x0000e000010c7983 */ /* 0x002ee20000300800 */
[----:B--2---:R-:W-:-:S03]  /*211e0*/  LOP3.LUT R5, R16, 0x10, R5, 0xf8, !PT ;  /* 0x0000001010057812 */ /* 0x004fc600078ef805 */
[----:B-----5:R0:W-:Y:S04]  /*211f0*/  STS.U8 [R14+UR4+0x4140], R11 ;  /* 0x0041400b0e007988 */ /* 0x0201e80008000004 */
[----:B0-----:R-:W2:Y:S04]  /*21200*/  LDL.LU R11, [R1+0x7c] ;  /* 0x00007c00010b7983 */ /* 0x001ea80000300800 */
[----:B----4-:R0:W-:Y:S04]  /*21210*/  STS.U8 [R14+UR4+0x4180], R2 ;  /* 0x004180020e007988 */ /* 0x0101e80008000004 */
[----:B------:R1:W-:Y:S04]  /*21220*/  STS.U8 [R14+UR4+0x41c0], R0 ;  /* 0x0041c0000e007988 */ /* 0x0003e80008000004 */
[----:B0-----:R-:W4:Y:S04]  /*21230*/  LDL.LU R2, [R1+0x22e8] ;  /* 0x0022e80001027983 */ /* 0x001f280000300800 */
[----:B-1----:R-:W5:Y:S04]  /*21240*/  LDL.LU R0, [R1+0x22e4] ;  /* 0x0022e40001007983 */ /* 0x002f680000300800 */
[----:B------:R0:W-:Y:S04]  /*21250*/  STL [R1+0x2238], R5 ;  /* 0x0022380501007387 */ /* 0x0001e80000100800 */
[----:B0-----:R-:W5:Y:S04]  /*21260*/  LDL.LU R5, [R1+0x420] ;  /* 0x0004200001057983 */ /* 0x001f680000300800 */
[----:B------:R0:W-:Y:S04]  /*21270*/  STL [R1+0x2234], R16 ;  /* 0x0022341001007387 */ /* 0x0001e80000100800 */
[----:B0-----:R-:W5:Y:S04]  /*21280*/  LDL.LU R16, [R1+0x424] ;  /* 0x0004240001107983 */ /* 0x001f680000300800 */
[----:B---3--:R0:W-:Y:S04]  /*21290*/  STS.U8 [R14+UR4+0x5940], R10 ;  /* 0x0059400a0e007988 */ /* 0x0081e80008000004 */
[----:B0-----:R-:W3:Y:S04]  /*212a0*/  LDL.LU R10, [R1+0x898] ;  /* 0x00089800010a7983 */ /* 0x001ee80000300800 */
[----:B------:R0:W-:Y:S02]  /*212b0*/  STS.U8 [R14+UR4+0x4940], R3 ;  /* 0x004940030e007988 */ /* 0x0001e40008000004 */
[----:B0-----:R-:W0:Y:S02]  /*212c0*/  S2R R3, SR_TID.X ;  /* 0x0000000000037919 */ /* 0x001e240000002100 */
[----:B------:R1:W-:Y:S04]  /*212d0*/  STS.U8 [R14+UR4+0x5140], R4 ;  /* 0x005140040e007988 */ /* 0x0003e80008000004 */
        /* <DEDUP_REMOVED lines=9> */
[----:B------:R-:W-:Y:S01]  /*21370*/  STS.U8 [R14+UR4+0x5900], R23 ;  /* 0x005900170e007988 */ /* 0x000fe20008000004 */
[----:B0-----:R-:W-:-:S04]  /*21380*/  LOP3.LUT R3, R3, 0x3f, RZ, 0xc0, !PT ;  /* 0x0000003f03037812 */ /* 0x001fc800078ec0ff */
[----:B-1----:R-:W-:Y:S01]  /*21390*/  LOP3.LUT R4, R3, 0x10, RZ, 0x3c, !PT ;  /* 0x0000001003047812 */ /* 0x002fe200078e3cff */
        /* <DEDUP_REMOVED lines=10> */
[----:B--2---:R-:W-:Y:S04]  /*21440*/  STS.U8 [R14+UR4+0x71c0], R11 ;  /* 0x0071c00b0e007988 */ /* 0x004fe80008000004 */
[----:B----4-:R-:W-:Y:S04]  /*21450*/  STS.U8 [R14+UR4+0x7900], R2 ;  /* 0x007900020e007988 */ /* 0x010fe80008000004 */
[----:B-----5:R-:W-:Y:S04]  /*21460*/  STS.U8 [R14+UR4+0x7940], R0 ;  /* 0x007940000e007988 */ /* 0x020fe80008000004 */
[----:B------:R-:W-:Y:S04]  /*21470*/  STS.U8 [R14+UR4+0x49c0], R5 ;  /* 0x0049c0050e007988 */ /* 0x000fe80008000004 */
[----:B------:R0:W-:Y:S04]  /*21480*/  STS.U8 [R14+UR4+0x4900], R16 ;  /* 0x004900100e007988 */ /* 0x0001e80008000004 */
[----:B0-----:R-:W2:Y:S04]  /*21490*/  LDL.LU R16, [R1+0x80c] ;  /* 0x00080c0001107983 */ /* 0x001ea80000300800 */
[----:B------:R-:W4:Y:S04]  /*214a0*/  LDL.LU R24, [R1+0x798] ;  /* 0x0007980001187983 */ /* 0x000f280000300800 */
[----:B------:R-:W5:Y:S04]  /*214b0*/  LDL.LU R29, [R1+0x794] ;  /* 0x00079400011d7983 */ /* 0x000f680000300800 */
        /* <DEDUP_REMOVED lines=23> */
[----:B---3--:R0:W-:Y:S04]  /*21630*/  STS.U8 [R4+UR4+0x200], R10 ;  /* 0x0002000a04007988 */ /* 0x0081e80008000004 */
[----:B------:R-:W3:Y:S04]  /*21640*/  LDL.LU R11, [R1+0x58c] ;  /* 0x00058c00010b7983 */ /* 0x000ee80000300800 */
[----:B0-----:R-:W3:Y:S04]  /*21650*/  LDL.LU R10, [R1+0x518] ;  /* 0x00051800010a7983 */ /* 0x001ee80000300800 */
[----:B----4-:R0:W-:Y:S04]  /*21660*/  STS.U8 [R4+UR4+0x1200], R24 ;  /* 0x0012001804007988 */ /* 0x0101e80008000004 */
[----:B-----5:R1:W-:Y:S04]  /*21670*/  STS.U8 [R4+UR4+0x1240], R29 ;  /* 0x0012401d04007988 */ /* 0x0203e80008000004 */
[----:B0-----:R-:W4:Y:S04]  /*21680*/  LDL.LU R24, [R1+0x514] ;  /* 0x0005140001187983 */ /* 0x001f280000300800 */
[----:B-1----:R-:W5:Y:S04]  /*21690*/  LDL.LU R29, [R1+0x510] ;  /* 0x00051000011d7983 */ /* 0x002f680000300800 */
[----:B--2---:R0:W-:Y:S04]  /*216a0*/  STS.U8 [R4+UR4+0x1280], R26 ;  /* 0x0012801a04007988 */ /* 0x0041e80008000004 */
[----:B------:R-:W-:Y:S04]  /*216b0*/  STS.U8 [R4+UR4+0xac0], R3 ;  /* 0x000ac00304007988 */ /* 0x000fe80008000004 */
[----:B------:R-:W-:Y:S04]  /*216c0*/  STS.U8 [R4+UR4+0x240], R9 ;  /* 0x0002400904007988 */ /* 0x000fe80008000004 */
[----:B------:R-:W-:Y:S04]  /*216d0*/  STS.U8 [R4+UR4+0x280], R14 ;  /* 0x0002800e04007988 */ /* 0x000fe80008000004 */
[----:B0-----:R-:W2:Y:S04]  /*216e0*/  LDL.LU R26, [R1+0x50c] ;  /* 0x00050c00011a7983 */ /* 0x001ea80000300800 */
[----:B------:R0:W-:Y:S04]  /*216f0*/  STS.U8 [R4+UR4+0x3240], R13 ;  /* 0x0032400d04007988 */ /* 0x0001e80008000004 */
[----:B------:R1:W-:Y:S04]  /*21700*/  STS.U8 [R4+UR4+0x3280], R12 ;  /* 0x0032800c04007988 */ /* 0x0003e80008000004 */
[----:B---3--:R3:W-:Y:S04]  /*21710*/  STS.U8 [R4+UR4+0x32c0], R11 ;  /* 0x0032c00b04007988 */ /* 0x0087e80008000004 */
[----:B------:R-:W-:Y:S04]  /*21720*/  STS.U8 [R4+UR4+0x2a80], R27 ;  /* 0x002a801b04007988 */ /* 0x000fe80008000004 */
[----:B0-----:R-:W2:Y:S04]  /*21730*/  LDL.LU R13, [R1+0x498] ;  /* 0x00049800010d7983 */ /* 0x001ea80000300800 */
[----:B-1----:R-:W2:Y:S04]  /*21740*/  LDL.LU R12, [R1+0x494] ;  /* 0x00049400010c7983 */ /* 0x002ea80000300800 */
[----:B------:R0:W-:Y:S04]  /*21750*/  STS.U8 [R4+UR4+0x3a40], R10 ;  /* 0x003a400a04007988 */ /* 0x0001e80008000004 */
[----:B---3--:R-:W3:Y:S04]  /*21760*/  LDL.LU R11, [R1+0x490] ;  /* 0x00049000010b7983 */ /* 0x008ee80000300800 */
[----:B------:R1:W-:Y:S04]  /*21770*/  STS.U8 [R4+UR4+0x3200], R28 ;  /* 0x0032001c04007988 */ /* 0x0003e80008000004 */
[----:B0-----:R-:W3:Y:S04]  /*21780*/  LDL.LU R10, [R1+0x48c] ;  /* 0x00048c00010a7983 */ /* 0x001ee80000300800 */
[----:B------:R-:W3:Y:S04]  /*21790*/  LDL.LU R3, [R1+0x418] ;  /* 0x0004180001037983 */ /* 0x000ee80000300800 */
[----:B------:R-:W3:Y:S04]  /*217a0*/  LDL.LU R9, [R1+0x414] ;  /* 0x0004140001097983 */ /* 0x000ee80000300800 */
[----:B------:R-:W3:Y:S04]  /*217b0*/  LDL.LU R14, [R1+0x410] ;  /* 0x00041000010e7983 */ /* 0x000ee80000300800 */
[----:B------:R-:W3:Y:S04]  /*217c0*/  LDL.LU R27, [R1+0x40c] ;  /* 0x00040c00011b7983 */ /* 0x000ee80000300800 */
[----:B-1----:R-:W3:Y:S04]  /*217d0*/  LDL.LU R28, [R1+0x2d8] ;  /* 0x0002d800011c7983 */ /* 0x002ee80000300800 */
        /* <DEDUP_REMOVED lines=16> */
[----:B-----5:R0:W-:Y:S04]  /*218e0*/  STS.U8 [R4+UR4+0x3ac0], R29 ;  /* 0x003ac01d04007988 */ /* 0x0201e80008000004 */
        /* <DEDUP_REMOVED lines=16> */
[----:B----4-:R0:W-:Y:S04]  /*219f0*/  STS.U8 [R4+UR4+0x3a00], R24 ;  /* 0x003a001804007988 */ /* 0x0101e80008000004 */
[----:B------:R-:W4:Y:S04]  /*21a00*/  LDL.LU R22, [R1+0x74] ;  /* 0x0000740001167983 */ /* 0x000f280000300800 */
[----:B--2---:R1:W-:Y:S04]  /*21a10*/  STS.U8 [R4+UR4+0x3a80], R26 ;  /* 0x003a801a04007988 */ /* 0x0043e80008000004 */
[----:B------:R2:W-:Y:S04]  /*21a20*/  STS.U8 [R4+UR4+0x4200], R13 ;  /* 0x0042000d04007988 */ /* 0x0005e80008000004 */
[----:B------:R2:W-:Y:S04]  /*21a30*/  STS.U8 [R4+UR4+0x4240], R12 ;  /* 0x0042400c04007988 */ /* 0x0005e80008000004 */
[----:B---3--:R3:W-:Y:S04]  /*21a40*/  STS.U8 [R4+UR4+0x4280], R11 ;  /* 0x0042800b04007988 */ /* 0x0087e80008000004 */
[----:B------:R3:W-:Y:S04]  /*21a50*/  STS.U8 [R4+UR4+0x42c0], R10 ;  /* 0x0042c00a04007988 */ /* 0x0007e80008000004 */
[----:B0-----:R-:W4:Y:S04]  /*21a60*/  LDL.LU R24, [R1+0x70] ;  /* 0x0000700001187983 */ /* 0x001f280000300800 */
[----:B-1----:R-:W4:Y:S04]  /*21a70*/  LDL.LU R26, [R1+0x6c] ;  /* 0x00006c00011a7983 */ /* 0x002f280000300800 */
[----:B--2---:R-:W2:Y:S04]  /*21a80*/  LDL.LU R13, [R1+0x22e0] ;  /* 0x0022e000010d7983 */ /* 0x004ea80000300800 */
[----:B------:R-:W2:Y:S04]  /*21a90*/  LDL.LU R12, [R1+0x22dc] ;  /* 0x0022dc00010c7983 */ /* 0x000ea80000300800 */
[----:B---3--:R-:W3:Y:S04]  /*21aa0*/  LDL.LU R11, [R1+0x22d8] ;  /* 0x0022d800010b7983 */ /* 0x008ee80000300800 */
[----:B------:R-:W3:Y:S04]  /*21ab0*/  LDL.LU R10, [R1+0x22d4] ;  /* 0x0022d400010a7983 */ /* 0x000ee80000300800 */
[----:B------:R0:W-:Y:S04]  /*21ac0*/  STS.U8 [R4+UR4+0x4a80], R27 ;  /* 0x004a801b04007988 */ /* 0x0001e80008000004 */
[----:B------:R1:W-:Y:S04]  /*21ad0*/  STS.U8 [R4+UR4+0x5200], R28 ;  /* 0x0052001c04007988 */ /* 0x0003e80008000004 */
[----:B0-----:R-:W3:Y:S04]  /*21ae0*/  LDL.LU R27, [R1+0x888] ;  /* 0x00088800011b7983 */ /* 0x001ee80000300800 */
[----:B-1----:R-:W3:Y:S04]  /*21af0*/  LDL.LU R28, [R1+0x884] ;  /* 0x00088400011c7983 */ /* 0x002ee80000300800 */
[----:B------:R0:W-:Y:S02]  /*21b00*/  STS.U8 [R4+UR4+0x4a40], R3 ;  /* 0x004a400304007988 */ /* 0x0001e40008000004 */
[----:B0-----:R-:W0:Y:S02]  /*21b10*/  S2R R3, SR_TID.X ;  /* 0x0000000000037919 */ /* 0x001e240000002100 */
[----:B------:R-:W-:Y:S04]  /*21b20*/  STS.U8 [R4+UR4+0x4a00], R9 ;  /* 0x004a000904007988 */ /* 0x000fe80008000004 */
[----:B------:R-:W-:Y:S01]  /*21b30*/  STS.U8 [R4+UR4+0x4ac0], R14 ;  /* 0x004ac00e04007988 */ /* 0x000fe20008000004 */
[----:B0-----:R-:W-:-:S03]  /*21b40*/  LOP3.LUT R3, R3, 0x3f, RZ, 0xc0, !PT ;  /* 0x0000003f03037812 */ /* 0x001fc600078ec0ff */
[----:B-----5:R0:W-:Y:S04]  /*21b50*/  STS.U8 [R4+UR4+0x5240], R29 ;  /* 0x0052401d04007988 */ /* 0x0201e80008000004 */
[----:B------:R1:W-:Y:S04]  /*21b60*/  STS.U8 [R4+UR4+0x52c0], R2 ;  /* 0x0052c00204007988 */ /* 0x0003e80008000004 */
[----:B------:R-:W-:Y:S04]  /*21b70*/  STS.U8 [R4+UR4+0x5280], R8 ;  /* 0x0052800804007988 */ /* 0x000fe80008000004 */
[----:B------:R-:W-:Y:S04]  /*21b80*/  STS.U8 [R4+UR4+0x5a40], R0 ;  /* 0x005a400004007988 */ /* 0x000fe80008000004 */
[----:B------:R-:W-:Y:S04]  /*21b90*/  STS.U8 [R4+UR4+0x5a00], R16 ;  /* 0x005a001004007988 */ /* 0x000fe80008000004 */
[----:B------:R-:W-:Y:S04]  /*21ba0*/  STS.U8 [R4+UR4+0x5ac0], R5 ;  /* 0x005ac00504007988 */ /* 0x000fe80008000004 */
[----:B------:R-:W-:Y:S04]  /*21bb0*/  STS.U8 [R4+UR4+0x5a80], R15 ;  /* 0x005a800f04007988 */ /* 0x000fe80008000004 */
[----:B------:R-:W-:Y:S04]  /*21bc0*/  STS.U8 [R4+UR4+0x6200], R18 ;  /* 0x0062001204007988 */ /* 0x000fe80008000004 */
[----:B0-----:R-:W5:Y:S01]  /*21bd0*/  LDL.LU R29, [R1+0x880] ;  /* 0x00088000011d7983 */ /* 0x001f620000300800 */
[----:B-1----:R-:W-:-:S03]  /*21be0*/  LOP3.LUT R2, R3, 0x18, RZ, 0x3c, !PT ;  /* 0x0000001803027812 */ /* 0x002fc600078e3cff */
        /* <DEDUP_REMOVED lines=8> */
[----:B----4-:R-:W-:Y:S04]  /*21c70*/  STS.U8 [R4+UR4+0x7240], R22 ;  /* 0x0072401604007988 */ /* 0x010fe80008000004 */
[----:B------:R-:W-:Y:S04]  /*21c80*/  STS.U8 [R4+UR4+0x7280], R24 ;  /* 0x0072801804007988 */ /* 0x000fe80008000004 */
[----:B------:R-:W-:Y:S04]  /*21c90*/  STS.U8 [R4+UR4+0x72c0], R26 ;  /* 0x0072c01a04007988 */ /* 0x000fe80008000004 */
[----:B--2---:R-:W-:Y:S04]  /*21ca0*/  STS.U8 [R4+UR4+0x7ac0], R12 ;  /* 0x007ac00c04007988 */ /* 0x004fe80008000004 */
[----:B---3--:R-:W-:Y:S04]  /*21cb0*/  STL [R1+0x223c], R11 ;  /* 0x00223c0b01007387 */ /* 0x008fe80000100800 */
[----:B------:R-:W-:Y:S04]  /*21cc0*/  STL [R1+0x2240], R12 ;  /* 0x0022400c01007387 */ /* 0x000fe80000100800 */
[----:B------:R-:W-:Y:S04]  /*21cd0*/  STS.U8 [R4+UR4+0x7a40], R10 ;  /* 0x007a400a04007988 */ /* 0x000fe80008000004 */
[----:B------:R-:W-:Y:S04]  /*21ce0*/  STS.U8 [R4+UR4+0x7a00], R11 ;  /* 0x007a000b04007988 */ /* 0x000fe80008000004 */
[----:B------:R-:W-:Y:S04]  /*21cf0*/  STS.U8 [R4+UR4+0x7a80], R13 ;  /* 0x007a800d04007988 */ /* 0x000fe80008000004 */
[----:B------:R-:W-:Y:S04]  /*21d00*/  STL [R1+0x2248], R13 ;  /* 0x0022480d01007387 */ /* 0x000fe80000100800 */
[----:B------:R-:W-:Y:S04]  /*21d10*/  STL [R1+0x2244], R4 ;  /* 0x0022440401007387 */ /* 0x000fe80000100800 */
[----:B------:R0:W-:Y:S04]  /*21d20*/  STS.U8 [R2+UR4+0x340], R28 ;  /* 0x0003401c02007988 */ /* 0x0001e80008000004 */
[----:B0-----:R-:W2:Y:S04]  /*21d30*/  LDL.LU R28, [R1+0x87c] ;  /* 0x00087c00011c7983 */ /* 0x001ea80000300800 */
[----:B------:R-:W3:Y:S04]  /*21d40*/  LDL.LU R4, [R1+0x800] ;  /* 0x0008000001047983 */ /* 0x000ee80000300800 */
[----:B---3--:R0:W-:Y:S04]  /*21d50*/  STL [R1+0x22cc], R4 ;  /* 0x0022cc0401007387 */ /* 0x0081e80000100800 */
[----:B0-----:R-:W3:Y:S04]  /*21d60*/  LDL.LU R4, [R1+0x804] ;  /* 0x0008040001047983 */ /* 0x001ee80000300800 */
[----:B-----5:R-:W-:Y:S04]  /*21d70*/  STS.U8 [R2+UR4+0x380], R29 ;  /* 0x0003801d02007988 */ /* 0x020fe80008000004 */
[----:B---3--:R0:W-:Y:S04]  /*21d80*/  STL [R1+0x22d0], R4 ;  /* 0x0022d00401007387 */ /* 0x0081e80000100800 */
[----:B0-----:R-:W3:Y:S04]  /*21d90*/  LDL.LU R4, [R1+0x808] ;  /* 0x0008080001047983 */ /* 0x001ee80000300800 */
[----:B------:R-:W4:Y:S04]  /*21da0*/  LDL.LU R13, [R1+0x7fc] ;  /* 0x0007fc00010d7983 */ /* 0x000f280000300800 */
        /* <DEDUP_REMOVED lines=25> */
[----:B--2---:R1:W-:Y:S04]  /*21f40*/  STS.U8 [R2+UR4+0x3c0], R28 ;  /* 0x0003c01c02007988 */ /* 0x0043e80008000004 */
[----:B0-----:R-:W2:Y:S04]  /*21f50*/  LDL.LU R27, [R1+0x488] ;  /* 0x00048800011b7983 */ /* 0x001ea80000300800 */
[----:B-1----:R-:W2:Y:S04]  /*21f60*/  LDL.LU R28, [R1+0x484] ;  /* 0x00048400011c7983 */ /* 0x002ea80000300800 */
[----:B---3--:R0:W-:Y:S04]  /*21f70*/  STS.U8 [R2+UR4+0xb40], R4 ;  /* 0x000b400402007988 */ /* 0x0081e80008000004 */
[----:B0-----:R-:W3:Y:S04]  /*21f80*/  LDL.LU R4, [R1+0x22d0] ;  /* 0x0022d00001047983 */ /* 0x001ee80000300800 */
[----:B---3--:R0:W-:Y:S04]  /*21f90*/  STS.U8 [R2+UR4+0xb00], R4 ;  /* 0x000b000402007988 */ /* 0x0081e80008000004 */
[----:B0-----:R-:W3:Y:S04]  /*21fa0*/  LDL.LU R4, [R1+0x22cc] ;  /* 0x0022cc0001047983 */ /* 0x001ee80000300800 */
[----:B---3--:R-:W-:Y:S04]  /*21fb0*/  STS.U8 [R2+UR4+0xbc0], R4 ;  /* 0x000bc00402007988 */ /* 0x008fe80008000004 */
[----:B----4-:R-:W-:Y:S04]  /*21fc0*/  STS.U8 [R2+UR4+0xb80], R13 ;  /* 0x000b800d02007988 */ /* 0x010fe80008000004 */
[----:B-----5:R0:W-:Y:S04]  /*21fd0*/  STS.U8 [R2+UR4+0x3bc0], R29 ;  /* 0x003bc01d02007988 */ /* 0x0201e80008000004 */
[----:B------:R1:W-:Y:S04]  /*21fe0*/  STS.U8 [R2+UR4+0x13c0], R3 ;  /* 0x0013c00302007988 */ /* 0x0003e80008000004 */
[----:B0-----:R-:W3:Y:S04]  /*21ff0*/  LDL.LU R29, [R1+0x480] ;  /* 0x00048000011d7983 */ /* 0x001ee80000300800 */
[----:B-1----:R-:W4:Y:S04]  /*22000*/  LDL.LU R3, [R1+0x404] ;  /* 0x0004040001037983 */ /* 0x002f280000300800 */
[----:B----4-:R0:W-:Y:S04]  /*22010*/  STL [R1+0x22c4], R3 ;  /* 0x0022c40301007387 */ /* 0x0101e80000100800 */
[----:B0-----:R-:W4:Y:S04]  /*22020*/  LDL.LU R3, [R1+0x408] ;  /* 0x0004080001037983 */ /* 0x001f280000300800 */
        /* <DEDUP_REMOVED lines=12> */
[----:B----4-:R0:W-:Y:S04]  /*220f0*/  STL [R1+0x22c8], R3 ;  /* 0x0022c80301007387 */ /* 0x0101e80000100800 */
[----:B0-----:R-:W4:Y:S04]  /*22100*/  LDL.LU R3, [R1+0x47c] ;  /* 0x00047c0001037983 */ /* 0x001f280000300800 */
        /* <DEDUP_REMOVED lines=15> */
[----:B------:R1:W-:Y:S04]  /*22200*/  STS.U8 [R2+UR4+0x2bc0], R23 ;  /* 0x002bc01702007988 */ /* 0x0003e80008000004 */
[----:B------:R2:W-:Y:S04]  /*22210*/  STS.U8 [R2+UR4+0x2b80], R21 ;  /* 0x002b801502007988 */ /* 0x0005e80008000004 */
[----:B------:R3:W-:Y:S04]  /*22220*/  STS.U8 [R2+UR4+0x3300], R19 ;  /* 0x0033001302007988 */ /* 0x0007e80008000004 */
[----:B------:R3:W-:Y:S04]  /*22230*/  STS.U8 [R2+UR4+0x3340], R7 ;  /* 0x0033400702007988 */ /* 0x0007e80008000004 */
[----:B------:R3:W-:Y:S04]  /*22240*/  STS.U8 [R2+UR4+0x3380], R6 ;  /* 0x0033800602007988 */ /* 0x0007e80008000004 */
[----:B0-----:R-:W5:Y:S04]  /*22250*/  LDL.LU R25, [R1+0x148] ;  /* 0x0001480001197983 */ /* 0x001f680000300800 */
[----:B-1----:R-:W5:Y:S04]  /*22260*/  LDL.LU R23, [R1+0x144] ;  /* 0x0001440001177983 */ /* 0x002f680000300800 */
[----:B--2---:R-:W2:Y:S04]  /*22270*/  LDL.LU R21, [R1+0x140] ;  /* 0x0001400001157983 */ /* 0x004ea80000300800 */
[----:B---3--:R-:W3:Y:S04]  /*22280*/  LDL.LU R19, [R1+0x13c] ;  /* 0x00013c0001137983 */ /* 0x008ee80000300800 */
        /* <DEDUP_REMOVED lines=12> */
[----:B------:R-:W3:Y:S04]  /*22350*/  LDL.LU R27, [R1+0x10] ;  /* 0x00001000011b7983 */ /* 0x000ee80000300800 */
[----:B------:R0:W-:Y:S04]  /*22360*/  STS.U8 [R2+UR4+0x4380], R29 ;  /* 0x0043801d02007988 */ /* 0x0001e80008000004 */
[----:B------:R-:W3:Y:S04]  /*22370*/  LDL.LU R28, [R1+0xc] ;  /* 0x00000c00011c7983 */ /* 0x000ee80000300800 */
[----:B0-----:R-:W3:Y:S04]  /*22380*/  LDL.LU R29, [R1+0x878] ;  /* 0x00087800011d7983 */ /* 0x001ee80000300800 */
[----:B----4-:R0:W-:Y:S04]  /*22390*/  STS.U8 [R2+UR4+0x43c0], R3 ;  /* 0x0043c00302007988 */ /* 0x0101e80008000004 */
[----:B0-----:R-:W4:Y:S04]  /*223a0*/  LDL.LU R3, [R1+0x22c8] ;  /* 0x0022c80001037983 */ /* 0x001f280000300800 */
[----:B----4-:R0:W-:Y:S04]  /*223b0*/  STS.U8 [R2+UR4+0x4b40], R3 ;  /* 0x004b400302007988 */ /* 0x0101e80008000004 */
[----:B0-----:R-:W4:Y:S04]  /*223c0*/  LDL.LU R3, [R1+0x22c4] ;  /* 0x0022c40001037983 */ /* 0x001f280000300800 */
[----:B-----5:R-:W-:Y:S04]  /*223d0*/  STS.U8 [R2+UR4+0x5bc0], R0 ;  /* 0x005bc00002007988 */ /* 0x020fe80008000004 */
        /* <DEDUP_REMOVED lines=16> */
[----:B---3--:R-:W-:Y:S04]  /*224e0*/  STS.U8 [R2+UR4+0x6b80], R19 ;  /* 0x006b801302007988 */ /* 0x008fe80008000004 */
        /* <DEDUP_REMOVED lines=8> */
[----:B----4-:R0:W-:Y:S02]  /*22570*/  STS.U8 [R2+UR4+0x4b00], R3 ;  /* 0x004b000302007988 */ /* 0x0101e40008000004 */
[----:B0-----:R-:W0:Y:S02]  /*22580*/  S2R R3, SR_TID.X ;  /* 0x0000000000037919 */ /* 0x001e240000002100 */
[----:B0-----:R-:W-:-:S04]  /*22590*/  LOP3.LUT R3, R3, 0x3f, RZ, 0xc0, !PT ;  /* 0x0000003f03037812 */ /* 0x001fc800078ec0ff */
[----:B------:R-:W-:-:S05]  /*225a0*/  LOP3.LUT R0, R3, 0x20, RZ, 0x3c, !PT ;  /* 0x0000002003007812 */ /* 0x000fca00078e3cff */
[----:B------:R0:W-:Y:S04]  /*225b0*/  STS.U8 [R0+UR4+0x400], R29 ;  /* 0x0004001d00007988 */ /* 0x0001e80008000004 */
[----:B0-----:R-:W2:Y:S04]  /*225c0*/  LDL.LU R29, [R1+0x874] ;  /* 0x00087400011d7983 */ /* 0x001ea80000300800 */
[----:B------:R-:W3:Y:S04]  /*225d0*/  LDL.LU R2, [R1+0x7f8] ;  /* 0x0007f80001027983 */ /* 0x000ee80000300800 */
[----:B---3--:R0:W-:Y:S04]  /*225e0*/  STL [R1+0x22bc], R2 ;  /* 0x0022bc0201007387 */ /* 0x0081e80000100800 */
[----:B0-----:R-:W3:Y:S04]  /*225f0*/  LDL.LU R2, [R1+0x86c] ;  /* 0x00086c0001027983 */ /* 0x001ee80000300800 */
        /* <DEDUP_REMOVED lines=27> */
[----:B------:R-:W4:Y:S04]  /*227b0*/  LDL.LU R28, [R1+0x4f0] ;  /* 0x0004f000011c7983 */ /* 0x000f280000300800 */
[----:B--2---:R0:W-:Y:S04]  /*227c0*/  STS.U8 [R0+UR4+0x440], R29 ;  /* 0x0004401d00007988 */ /* 0x0041e80008000004 */
[----:B0-----:R-:W2:Y:S04]  /*227d0*/  LDL.LU R29, [R1+0x4ec] ;  /* 0x0004ec00011d7983 */ /* 0x001ea80000300800 */
[----:B---3--:R0:W-:Y:S04]  /*227e0*/  STS.U8 [R0+UR4+0x480], R2 ;  /* 0x0004800200007988 */ /* 0x0081e80008000004 */
[----:B0-----:R-:W3:Y:S04]  /*227f0*/  LDL.LU R2, [R1+0x22c0] ;  /* 0x0022c00001027983 */ /* 0x001ee80000300800 */
[----:B----4-:R-:W-:Y:S04]  /*22800*/  STS.U8 [R0+UR4+0x3cc0], R28 ;  /* 0x003cc01c00007988 */ /* 0x010fe80008000004 */
[----:B--2---:R-:W-:Y:S04]  /*22810*/  STS.U8 [R0+UR4+0x3c80], R29 ;  /* 0x003c801d00007988 */ /* 0x004fe80008000004 */
[----:B---3--:R0:W-:Y:S04]  /*22820*/  STS.U8 [R0+UR4+0x4c0], R2 ;  /* 0x0004c00200007988 */ /* 0x0081e80008000004 */
[----:B0-----:R-:W2:Y:S04]  /*22830*/  LDL.LU R2, [R1+0x22bc] ;  /* 0x0022bc0001027983 */ /* 0x001ea80000300800 */
[----:B------:R-:W3:Y:S04]  /*22840*/  LDL.LU R28, [R1+0x478] ;  /* 0x00047800011c7983 */ /* 0x000ee80000300800 */
[----:B------:R-:W4:Y:S04]  /*22850*/  LDL.LU R29, [R1+0x46c] ;  /* 0x00046c00011d7983 */ /* 0x000f280000300800 */
[----:B----4-:R0:W-:Y:S04]  /*22860*/  STL [R1+0x22b4], R29 ;  /* 0x0022b41d01007387 */ /* 0x0101e80000100800 */
[----:B0-----:R-:W4:Y:S04]  /*22870*/  LDL.LU R29, [R1+0x470] ;  /* 0x00047000011d7983 */ /* 0x001f280000300800 */
[----:B------:R-:W-:Y:S04]  /*22880*/  STS.U8 [R0+UR4+0xc00], R3 ;  /* 0x000c000300007988 */ /* 0x000fe80008000004 */
[----:B--2---:R-:W-:Y:S04]  /*22890*/  STS.U8 [R0+UR4+0xc40], R2 ;  /* 0x000c400200007988 */ /* 0x004fe80008000004 */
        /* <DEDUP_REMOVED lines=12> */
[----:B0-----:R-:W2:Y:S04]  /*22960*/  LDL.LU R29, [R1+0x474] ;  /* 0x00047400011d7983 */ /* 0x001ea80000300800 */
        /* <DEDUP_REMOVED lines=21> */
[----:B---3--:R-:W3:Y:S04]  /*22ac0*/  LDL.LU R25, [R1+0x1ac] ;  /* 0x0001ac0001197983 */ /* 0x008ee80000300800 */
[----:B------:R-:W3:Y:S04]  /*22ad0*/  LDL.LU R23, [R1+0x138] ;  /* 0x0001380001177983 */ /* 0x000ee80000300800 */
        /* <DEDUP_REMOVED lines=15> */
[----:B------:R1:W-:Y:S04]  /*22bd0*/  STS.U8 [R0+UR4+0x4400], R28 ;  /* 0x0044001c00007988 */ /* 0x0003e80008000004 */
[----:B0-----:R-:W3:Y:S04]  /*22be0*/  LDL.LU R27, [R1+0x4] ;  /* 0x00000400011b7983 */ /* 0x001ee80000300800 */
[----:B-1----:R-:W3:Y:S04]  /*22bf0*/  LDL.LU R28, [R1] ;  /* 0x00000000011c7983 */ /* 0x002ee80000300800 */
[----:B--2---:R0:W-:Y:S04]  /*22c00*/  STS.U8 [R0+UR4+0x4440], R29 ;  /* 0x0044401d00007988 */ /* 0x0041e80008000004 */
[----:B0-----:R-:W2:Y:S04]  /*22c10*/  LDL.LU R29, [R1+0x22b8] ;  /* 0x0022b800011d7983 */ /* 0x001ea80000300800 */
[----:B----4-:R0:W-:Y:S02]  /*22c20*/  STS.U8 [R0+UR4+0x4c40], R3 ;  /* 0x004c400300007988 */ /* 0x0101e40008000004 */
[----:B0-----:R-:W0:Y:S02]  /*22c30*/  S2R R3, SR_TID.X ;  /* 0x0000000000037919 */ /* 0x001e240000002100 */
[----:B--2---:R1:W-:Y:S04]  /*22c40*/  STS.U8 [R0+UR4+0x4480], R29 ;  /* 0x0044801d00007988 */ /* 0x0043e80008000004 */
[----:B-1----:R-:W2:Y:S01]  /*22c50*/  LDL.LU R29, [R1+0x22b4] ;  /* 0x0022b400011d7983 */ /* 0x002ea20000300800 */
[----:B0-----:R-:W-:-:S03]  /*22c60*/  LOP3.LUT R3, R3, 0x3f, RZ, 0xc0, !PT ;  /* 0x0000003f03037812 */ /* 0x001fc600078ec0ff */
[----:B-----5:R0:W-:Y:S02]  /*22c70*/  STS.U8 [R0+UR4+0x5c00], R8 ;  /* 0x005c000800007988 */ /* 0x0201e40008000004 */
[----:B0-----:R-:W-:Y:S02]  /*22c80*/  LOP3.LUT R8, R3, 0x28, RZ, 0x3c, !PT ;  /* 0x0000002803087812 */ /* 0x001fe400078e3cff */
[----:B--2---:R0:W-:Y:S04]  /*22c90*/  STS.U8 [R0+UR4+0x44c0], R29 ;  /* 0x0044c01d00007988 */ /* 0x0041e80008000004 */
[----:B0-----:R-:W2:Y:S04]  /*22ca0*/  LDL.LU R29, [R1+0x22b0] ;  /* 0x0022b000011d7983 */ /* 0x001ea80000300800 */
[----:B------:R-:W4:Y:S04]  /*22cb0*/  LDL.LU R3, [R1+0x85c] ;  /* 0x00085c0001037983 */ /* 0x000f280000300800 */
        /* <DEDUP_REMOVED lines=46> */
[----:B------:R0:W-:Y:S04]  /*22fa0*/  STS.U8 [R0+UR4+0x7c40], R26 ;  /* 0x007c401a00007988 */ /* 0x0001e80008000004 */
[----:B------:R1:W-:Y:S04]  /*22fb0*/  STS.U8 [R0+UR4+0x7c00], R27 ;  /* 0x007c001b00007988 */ /* 0x0003e80008000004 */
[----:B------:R1:W-:Y:S04]  /*22fc0*/  STS.U8 [R0+UR4+0x7cc0], R28 ;  /* 0x007cc01c00007988 */ /* 0x0003e80008000004 */
[----:B--2---:R-:W-:Y:S04]  /*22fd0*/  STS.U8 [R0+UR4+0x7c80], R29 ;  /* 0x007c801d00007988 */ /* 0x004fe80008000004 */
[----:B0-----:R-:W2:Y:S04]  /*22fe0*/  LDL.LU R26, [R1+0x560] ;  /* 0x00056000011a7983 */ /* 0x001ea80000300800 */
[----:B-1----:R-:W5:Y:S04]  /*22ff0*/  LDL.LU R27, [R1+0x55c] ;  /* 0x00055c00011b7983 */ /* 0x002f680000300800 */
[----:B------:R-:W5:Y:S04]  /*23000*/  LDL.LU R28, [R1+0x4e8] ;  /* 0x0004e800011c7983 */ /* 0x000f680000300800 */
[----:B------:R0:W-:Y:S04]  /*23010*/  STL [R1+0x2250], R29 ;  /* 0x0022501d01007387 */ /* 0x0001e80000100800 */
[----:B0-----:R-:W5:Y:S04]  /*23020*/  LDL.LU R29, [R1+0x860] ;  /* 0x00086000011d7983 */ /* 0x001f680000300800 */
[----:B------:R0:W-:Y:S04]  /*23030*/  STL [R1+0x224c], R0 ;  /* 0x00224c0001007387 */ /* 0x0001e80000100800 */
[----:B0-----:R-:W5:Y:S04]  /*23040*/  LDL.LU R0, [R1+0x864] ;  /* 0x0008640001007983 */ /* 0x001f680000300800 */
[----:B---3--:R0:W-:Y:S04]  /*23050*/  STS.U8 [R8+UR4+0x500], R3 ;  /* 0x0005000308007988 */ /* 0x0081e80008000004 */
[----:B0-----:R-:W3:Y:S04]  /*23060*/  LDL.LU R3, [R1+0x22ac] ;  /* 0x0022ac0001037983 */ /* 0x001ee80000300800 */
[----:B----4-:R0:W-:Y:S04]  /*23070*/  STS.U8 [R8+UR4+0x3540], R24 ;  /* 0x0035401808007988 */ /* 0x0101e80008000004 */
[----:B0-----:R-:W4:Y:S04]  /*23080*/  LDL.LU R24, [R1+0x468] ;  /* 0x0004680001187983 */ /* 0x001f280000300800 */
[----:B----4-:R0:W-:Y:S04]  /*23090*/  STL [R1+0x22a0], R24 ;  /* 0x0022a01801007387 */ /* 0x0101e80000100800 */
[----:B0-----:R-:W4:Y:S04]  /*230a0*/  LDL.LU R24, [R1+0x4dc] ;  /* 0x0004dc0001187983 */ /* 0x001f280000300800 */
[----:B----4-:R0:W-:Y:S04]  /*230b0*/  STL [R1+0x22a4], R24 ;  /* 0x0022a41801007387 */ /* 0x0101e80000100800 */
[----:B0-----:R-:W4:Y:S04]  /*230c0*/  LDL.LU R24, [R1+0x4e0] ;  /* 0x0004e00001187983 */ /* 0x001f280000300800 */
[----:B--2---:R-:W-:Y:S04]  /*230d0*/  STS.U8 [R8+UR4+0x3580], R26 ;  /* 0x0035801a08007988 */ /* 0x004fe80008000004 */
[----:B-----5:R-:W-:Y:S04]  /*230e0*/  STS.U8 [R8+UR4+0x35c0], R27 ;  /* 0x0035c01b08007988 */ /* 0x020fe80008000004 */
        /* <DEDUP_REMOVED lines=13> */
[----:B------:R-:W3:Y:S04]  /*231c0*/  LDL.LU R26, [R1+0x464] ;  /* 0x00046400011a7983 */ /* 0x000ee80000300800 */
        /* <DEDUP_REMOVED lines=38> */
[----:B0-----:R-:W5:Y:S04]  /*23430*/  LDL.LU R20, [R1+0x20] ;  /* 0x0000200001147983 */ /* 0x001f680000300800 */
[----:B-1----:R-:W5:Y:S04]  /*23440*/  LDL.LU R22, [R1+0x1c] ;  /* 0x00001c0001167983 */ /* 0x002f680000300800 */
[----:B--2---:R0:W-:Y:S04]  /*23450*/  STS.U8 [R8+UR4+0x3d00], R24 ;  /* 0x003d001808007988 */ /* 0x0041e80008000004 */
[----:B0-----:R-:W2:Y:S04]  /*23460*/  LDL.LU R24, [R1+0x22a8] ;  /* 0x0022a80001187983 */ /* 0x001ea80000300800 */
[----:B--2---:R0:W-:Y:S04]  /*23470*/  STS.U8 [R8+UR4+0x3dc0], R24 ;  /* 0x003dc01808007988 */ /* 0x0041e80008000004 */
[----:B0-----:R-:W2:Y:S04]  /*23480*/  LDL.LU R24, [R1+0x22a4] ;  /* 0x0022a40001187983 */ /* 0x001ea80000300800 */
[----:B--2---:R0:W-:Y:S04]  /*23490*/  STS.U8 [R8+UR4+0x3d80], R24 ;  /* 0x003d801808007988 */ /* 0x0041e80008000004 */
[----:B0-----:R-:W2:Y:S04]  /*234a0*/  LDL.LU R24, [R1+0x22a0] ;  /* 0x0022a00001187983 */ /* 0x001ea80000300800 */
[----:B---3--:R-:W-:Y:S04]  /*234b0*/  STS.U8 [R8+UR4+0x4540], R26 ;  /* 0x0045401a08007988 */ /* 0x008fe80008000004 */
[----:B----4-:R-:W-:Y:S04]  /*234c0*/  STS.U8 [R8+UR4+0x4580], R27 ;  /* 0x0045801b08007988 */ /* 0x010fe80008000004 */
[----:B-----5:R-:W-:Y:S04]  /*234d0*/  STS.U8 [R8+UR4+0x45c0], R28 ;  /* 0x0045c01c08007988 */ /* 0x020fe80008000004 */
[----:B------:R-:W-:Y:S04]  /*234e0*/  STS.U8 [R8+UR4+0x4d00], R0 ;  /* 0x004d000008007988 */ /* 0x000fe80008000004 */
[----:B--2---:R0:W-:Y:S04]  /*234f0*/  STS.U8 [R8+UR4+0x4500], R24 ;  /* 0x0045001808007988 */ /* 0x0041e80008000004 */
[----:B0-----:R-:W2:Y:S04]  /*23500*/  LDL.LU R24, [R1+0x229c] ;  /* 0x00229c0001187983 */ /* 0x001ea80000300800 */
[----:B------:R-:W3:Y:S04]  /*23510*/  LDL.LU R26, [R1+0x2298] ;  /* 0x00229800011a7983 */ /* 0x000ee80000300800 */
[----:B------:R-:W4:Y:S04]  /*23520*/  LDL.LU R27, [R1+0x2294] ;  /* 0x00229400011b7983 */ /* 0x000f280000300800 */
[----:B------:R-:W5:Y:S04]  /*23530*/  LDL.LU R28, [R1+0x2290] ;  /* 0x00229000011c7983 */ /* 0x000f680000300800 */
[----:B------:R-:W2:Y:S04]  /*23540*/  LDL.LU R0, [R1+0x7cc] ;  /* 0x0007cc0001007983 */ /* 0x000ea80000300800 */
[----:B------:R0:W-:Y:S02]  /*23550*/  STS.U8 [R8+UR4+0x4d40], R3 ;  /* 0x004d400308007988 */ /* 0x0001e40008000004 */
[----:B0-----:R-:W0:Y:S02]  /*23560*/  S2R R3, SR_TID.X ;  /* 0x0000000000037919 */ /* 0x001e240000002100 */
        /* <DEDUP_REMOVED lines=8> */
[----:B--2---:R1:W-:Y:S04]  /*235f0*/  STL [R1+0x228c], R0 ;  /* 0x00228c0001007387 */ /* 0x0043e80000100800 */
[----:B-1----:R-:W2:Y:S04]  /*23600*/  LDL.LU R0, [R1+0x858] ;  /* 0x0008580001007983 */ /* 0x002ea80000300800 */
[----:B------:R-:W2:Y:S04]  /*23610*/  LDL.LU R29, [R1+0x758] ;  /* 0x00075800011d7983 */ /* 0x000ea80000300800 */
[----:B------:R-:W2:Y:S04]  /*23620*/  LDL.LU R4, [R1+0x754] ;  /* 0x0007540001047983 */ /* 0x000ea80000300800 */
[----:B------:R-:W2:Y:S04]  /*23630*/  LDL.LU R13, [R1+0x750] ;  /* 0x00075000010d7983 */ /* 0x000ea80000300800 */
[----:B------:R-:W2:Y:S04]  /*23640*/  LDL.LU R12, [R1+0x74c] ;  /* 0x00074c00010c7983 */ /* 0x000ea80000300800 */
[----:B------:R-:W2:Y:S04]  /*23650*/  LDL.LU R11, [R1+0x6d8] ;  /* 0x0006d800010b7983 */ /* 0x000ea80000300800 */
[----:B------:R-:W2:Y:S04]  /*23660*/  LDL.LU R10, [R1+0x6d4] ;  /* 0x0006d400010a7983 */ /* 0x000ea80000300800 */
[----:B------:R-:W2:Y:S04]  /*23670*/  LDL.LU R9, [R1+0x6d0] ;  /* 0x0006d00001097983 */ /* 0x000ea80000300800 */
[----:B------:R1:W-:Y:S04]  /*23680*/  STS.U8 [R8+UR4+0x5d80], R16 ;  /* 0x005d801008007988 */ /* 0x0003e80008000004 */
[----:B------:R-:W2:Y:S04]  /*23690*/  LDL.LU R14, [R1+0x6cc] ;  /* 0x0006cc00010e7983 */ /* 0x000ea80000300800 */
[----:B------:R0:W-:Y:S04]  /*236a0*/  STS.U8 [R8+UR4+0x6500], R5 ;  /* 0x0065000508007988 */ /* 0x0001e80008000004 */
[----:B------:R3:W-:Y:S04]  /*236b0*/  STS.U8 [R8+UR4+0x6540], R15 ;  /* 0x0065400f08007988 */ /* 0x0007e80008000004 */
[----:B------:R4:W-:Y:S04]  /*236c0*/  STS.U8 [R8+UR4+0x6580], R18 ;  /* 0x0065801208007988 */ /* 0x0009e80008000004 */
[----:B------:R5:W-:Y:S04]  /*236d0*/  STS.U8 [R8+UR4+0x65c0], R17 ;  /* 0x0065c01108007988 */ /* 0x000be80008000004 */
[----:B------:R5:W-:Y:S04]  /*236e0*/  STS.U8 [R8+UR4+0x6d40], R25 ;  /* 0x006d401908007988 */ /* 0x000be80008000004 */
[----:B-1----:R-:W2:Y:S04]  /*236f0*/  LDL.LU R16, [R1+0x658] ;  /* 0x0006580001107983 */ /* 0x002ea80000300800 */
[----:B0-----:R-:W2:Y:S04]  /*23700*/  LDL.LU R5, [R1+0x654] ;  /* 0x0006540001057983 */ /* 0x001ea80000300800 */
[----:B---3--:R-:W3:Y:S04]  /*23710*/  LDL.LU R15, [R1+0x650] ;  /* 0x00065000010f7983 */ /* 0x008ee80000300800 */
[----:B----4-:R-:W4:Y:S04]  /*23720*/  LDL.LU R18, [R1+0x64c] ;  /* 0x00064c0001127983 */ /* 0x010f280000300800 */
[----:B-----5:R-:W5:Y:S04]  /*23730*/  LDL.LU R17, [R1+0x5d8] ;  /* 0x0005d80001117983 */ /* 0x020f680000300800 */
[----:B------:R0:W-:Y:S04]  /*23740*/  STS.U8 [R8+UR4+0x6d00], R23 ;  /* 0x006d001708007988 */ /* 0x0001e80008000004 */
[----:B------:R-:W5:Y:S04]  /*23750*/  LDL.LU R25, [R1+0x5d4] ;  /* 0x0005d40001197983 */ /* 0x000f680000300800 */
[----:B------:R1:W-:Y:S01]  /*23760*/  STS.U8 [R8+UR4+0x6dc0], R21 ;  /* 0x006dc01508007988 */ /* 0x0003e20008000004 */
[----:B------:R-:W-:-:S03]  /*23770*/  LOP3.LUT R3, R3, 0x3f, RZ, 0xc0, !PT ;  /* 0x0000003f03037812 */ /* 0x000fc600078ec0ff */
[----:B------:R1:W-:Y:S04]  /*23780*/  STS.U8 [R8+UR4+0x6d80], R19 ;  /* 0x006d801308007988 */ /* 0x0003e80008000004 */
[----:B------:R1:W-:Y:S04]  /*23790*/  STS.U8 [R8+UR4+0x7500], R7 ;  /* 0x0075000708007988 */ /* 0x0003e80008000004 */
[----:B------:R1:W-:Y:S04]  /*237a0*/  STS.U8 [R8+UR4+0x7540], R6 ;  /* 0x0075400608007988 */ /* 0x0003e80008000004 */
[----:B0-----:R-:W5:Y:S04]  /*237b0*/  LDL.LU R23, [R1+0x5d0] ;  /* 0x0005d00001177983 */ /* 0x001f680000300800 */
[----:B-1----:R-:W5:Y:S04]  /*237c0*/  LDL.LU R21, [R1+0x5cc] ;  /* 0x0005cc0001157983 */ /* 0x002f680000300800 */
[----:B------:R0:W-:Y:S04]  /*237d0*/  STS.U8 [R8+UR4+0x7580], R20 ;  /* 0x0075801408007988 */ /* 0x0001e80008000004 */
[----:B------:R-:W5:Y:S04]  /*237e0*/  LDL.LU R19, [R1+0x558] ;  /* 0x0005580001137983 */ /* 0x000f680000300800 */
[----:B------:R-:W3:Y:S04]  /*237f0*/  LDL.LU R7, [R1+0x554] ;  /* 0x0005540001077983 */ /* 0x000ee80000300800 */
[----:B------:R-:W4:Y:S04]  /*23800*/  LDL.LU R6, [R1+0x550] ;  /* 0x0005500001067983 */ /* 0x000f280000300800 */
[----:B------:R1:W-:Y:S04]  /*23810*/  STS.U8 [R8+UR4+0x4d80], R2 ;  /* 0x004d800208007988 */ /* 0x0003e80008000004 */
[----:B------:R1:W-:Y:S04]  /*23820*/  STS.U8 [R8+UR4+0x75c0], R22 ;  /* 0x0075c01608007988 */ /* 0x0003e80008000004 */
[----:B------:R1:W-:Y:S04]  /*23830*/  STS.U8 [R8+UR4+0x7d40], R28 ;  /* 0x007d401c08007988 */ /* 0x0003e80008000004 */
[----:B------:R1:W-:Y:S04]  /*23840*/  STS.U8 [R8+UR4+0x7d00], R27 ;  /* 0x007d001b08007988 */ /* 0x0003e80008000004 */
[----:B0-----:R-:W5:Y:S04]  /*23850*/  LDL.LU R20, [R1+0x54c] ;  /* 0x00054c0001147983 */ /* 0x001f680000300800 */
[----:B------:R0:W-:Y:S04]  /*23860*/  STS.U8 [R8+UR4+0x7dc0], R26 ;  /* 0x007dc01a08007988 */ /* 0x0001e80008000004 */
[----:B------:R0:W-:Y:S01]  /*23870*/  STS.U8 [R8+UR4+0x7d80], R24 ;  /* 0x007d801808007988 */ /* 0x0001e20008000004 */
[----:B-1----:R-:W-:-:S03]  /*23880*/  LOP3.LUT R2, R3, 0x30, RZ, 0x3c, !PT ;  /* 0x0000003003027812 */ /* 0x002fc600078e3cff */
[----:B------:R-:W5:Y:S04]  /*23890*/  LDL.LU R22, [R1+0x4d8] ;  /* 0x0004d80001167983 */ /* 0x000f680000300800 */
[----:B------:R-:W3:Y:S04]  /*238a0*/  LDL.LU R3, [R1+0x7d0] ;  /* 0x0007d00001037983 */ /* 0x000ee80000300800 */
[----:B------:R-:W4:Y:S04]  /*238b0*/  LDL.LU R28, [R1+0x7d4] ;  /* 0x0007d400011c7983 */ /* 0x000f280000300800 */
[----:B------:R-:W5:Y:S04]  /*238c0*/  LDL.LU R27, [R1+0x7d8] ;  /* 0x0007d800011b7983 */ /* 0x000f680000300800 */
[----:B0-----:R-:W4:Y:S04]  /*238d0*/  LDL.LU R26, [R1+0x84c] ;  /* 0x00084c00011a7983 */ /* 0x001f280000300800 */
[----:B------:R-:W5:Y:S04]  /*238e0*/  LDL.LU R8, [R1+0x850] ;  /* 0x0008500001087983 */ /* 0x000f680000300800 */
[----:B------:R0:W-:Y:S04]  /*238f0*/  STL [R1+0x2254], R24 ;  /* 0x0022541801007387 */ /* 0x0001e80000100800 */
[----:B0-----:R-:W5:Y:S04]  /*23900*/  LDL.LU R24, [R1+0x854] ;  /* 0x0008540001187983 */ /* 0x001f680000300800 */
[----:B--2---:R0:W-:Y:S04]  /*23910*/  STS.U8 [R2+UR4+0x600], R0 ;  /* 0x0006000002007988 */ /* 0x0041e80008000004 */
[----:B0-----:R-:W2:Y:S04]  /*23920*/  LDL.LU R0, [R1+0x228c] ;  /* 0x00228c0001007983 */ /* 0x001ea80000300800 */
        /* <DEDUP_REMOVED lines=9> */
[----:B----4-:R-:W-:Y:S04]  /*239c0*/  STS.U8 [R2+UR4+0x6c0], R26 ;  /* 0x0006c01a02007988 */ /* 0x010fe80008000004 */
[----:B-----5:R-:W-:Y:S04]  /*239d0*/  STS.U8 [R2+UR4+0x680], R8 ;  /* 0x0006800802007988 */ /* 0x020fe80008000004 */
[----:B------:R-:W-:Y:S04]  /*239e0*/  STS.U8 [R2+UR4+0xe40], R27 ;  /* 0x000e401b02007988 */ /* 0x000fe80008000004 */
[----:B------:R-:W-:Y:S04]  /*239f0*/  STS.U8 [R2+UR4+0xe00], R28 ;  /* 0x000e001c02007988 */ /* 0x000fe80008000004 */
[----:B------:R-:W-:Y:S04]  /*23a00*/  STS.U8 [R2+UR4+0x640], R24 ;  /* 0x0006401802007988 */ /* 0x000fe80008000004 */
[----:B--2---:R-:W-:Y:S04]  /*23a10*/  STS.U8 [R2+UR4+0xe80], R0 ;  /* 0x000e800002007988 */ /* 0x004fe80008000004 */
[----:B------:R-:W-:Y:S04]  /*23a20*/  STS.U8 [R2+UR4+0x2600], R16 ;  /* 0x0026001002007988 */ /* 0x000fe80008000004 */
[----:B------:R0:W-:Y:S04]  /*23a30*/  STS.U8 [R2+UR4+0x3640], R7 ;  /* 0x0036400702007988 */ /* 0x0001e80008000004 */
[----:B0-----:R-:W2:Y:S04]  /*23a40*/  LDL.LU R7, [R1+0x458] ;  /* 0x0004580001077983 */ /* 0x001ea80000300800 */
[----:B--2---:R0:W-:Y:S04]  /*23a50*/  STL [R1+0x2280], R7 ;  /* 0x0022800701007387 */ /* 0x0041e80000100800 */
[----:B0-----:R-:W2:Y:S04]  /*23a60*/  LDL.LU R7, [R1+0x4cc] ;  /* 0x0004cc0001077983 */ /* 0x001ea80000300800 */
[----:B--2---:R0:W-:Y:S04]  /*23a70*/  STL [R1+0x2284], R7 ;  /* 0x0022840701007387 */ /* 0x0041e80000100800 */
[----:B0-----:R-:W2:Y:S04]  /*23a80*/  LDL.LU R7, [R1+0x4d0] ;  /* 0x0004d00001077983 */ /* 0x001ea80000300800 */
[----:B------:R-:W-:Y:S04]  /*23a90*/  STS.U8 [R2+UR4+0x3680], R6 ;  /* 0x0036800602007988 */ /* 0x000fe80008000004 */
[----:B------:R-:W-:Y:S04]  /*23aa0*/  STS.U8 [R2+UR4+0x36c0], R20 ;  /* 0x0036c01402007988 */ /* 0x000fe80008000004 */
[----:B------:R-:W-:Y:S04]  /*23ab0*/  STS.U8 [R2+UR4+0x3e40], R22 ;  /* 0x003e401602007988 */ /* 0x000fe80008000004 */
[----:B------:R-:W-:Y:S04]  /*23ac0*/  STS.U8 [R2+UR4+0x2640], R5 ;  /* 0x0026400502007988 */ /* 0x000fe80008000004 */
[----:B------:R-:W-:Y:S04]  /*23ad0*/  STS.U8 [R2+UR4+0x2680], R15 ;  /* 0x0026800f02007988 */ /* 0x000fe80008000004 */
[----:B--2---:R0:W-:Y:S04]  /*23ae0*/  STL [R1+0x2288], R7 ;  /* 0x0022880701007387 */ /* 0x0041e80000100800 */
        /* <DEDUP_REMOVED lines=33> */
[----:B------:R-:W5:Y:S04]  /*23d00*/  LDL.LU R19, [R1+0x48] ;  /* 0x0000480001137983 */ /* 0x000f680000300800 */
        /* <DEDUP_REMOVED lines=10> */
[----:B------:R-:W-:Y:S04]  /*23db0*/  STS.U8 [R2+UR4+0x4e40], R3 ;  /* 0x004e400302007988 */ /* 0x000fe80008000004 */
[----:B--2---:R0:W-:Y:S04]  /*23dc0*/  STS.U8 [R2+UR4+0x4600], R7 ;  /* 0x0046000702007988 */ /* 0x0041e80008000004 */
[----:B0-----:R-:W2:Y:S04]  /*23dd0*/  LDL.LU R7, [R1+0x227c] ;  /* 0x00227c0001077983 */ /* 0x001ea80000300800 */
[----:B------:R-:W3:Y:S04]  /*23de0*/  LDL.LU R6, [R1+0x2278] ;  /* 0x0022780001067983 */ /* 0x000ee80000300800 */
[----:B------:R-:W4:Y:S04]  /*23df0*/  LDL.LU R20, [R1+0x2274] ;  /* 0x0022740001147983 */ /* 0x000f280000300800 */
[----:B------:R-:W5:Y:S04]  /*23e00*/  LDL.LU R22, [R1+0x2270] ;  /* 0x0022700001167983 */ /* 0x000f680000300800 */
[----:B------:R-:W2:Y:S01]  /*23e10*/  LDL.LU R24, [R1+0x7bc] ;  /* 0x0007bc0001187983 */ /* 0x000ea20000300800 */
[----:B------:R-:W0:Y:S03]  /*23e20*/  S2R R3, SR_TID.X ;  /* 0x0000000000037919 */ /* 0x000e260000002100 */
        /* <DEDUP_REMOVED lines=21> */
[----:B------:R1:W-:Y:S01]  /*23f80*/  STS.U8 [R2+UR4+0x4ec0], R8 ;  /* 0x004ec00802007988 */ /* 0x0003e20008000004 */
[----:B0-----:R-:W-:-:S04]  /*23f90*/  LOP3.LUT R3, R3, 0x3f, RZ, 0xc0, !PT ;  /* 0x0000003f03037812 */ /* 0x001fc800078ec0ff */
[----:B-1----:R-:W-:Y:S01]  /*23fa0*/  LOP3.LUT R8, R3, 0x38, RZ, 0x3c, !PT ;  /* 0x0000003803087812 */ /* 0x002fe200078e3cff */
[----:B--2---:R0:W-:Y:S04]  /*23fb0*/  STL [R1+0x226c], R24 ;  /* 0x00226c1801007387 */ /* 0x0041e80000100800 */
        /* <DEDUP_REMOVED lines=22> */
[----:B------:R0:W-:Y:S04]  /*24120*/  STL [R1+0x2258], R3 ;  /* 0x0022580301007387 */ /* 0x0001e80000100800 */
[----:B-----5:R-:W-:Y:S04]  /*24130*/  STS.U8 [R2+UR4+0x7e40], R22 ;  /* 0x007e401602007988 */ /* 0x020fe80008000004 */
[----:B----4-:R-:W-:Y:S04]  /*24140*/  STS.U8 [R2+UR4+0x7e00], R20 ;  /* 0x007e001402007988 */ /* 0x010fe80008000004 */
[----:B---3--:R-:W-:Y:S04]  /*24150*/  STS.U8 [R2+UR4+0x7ec0], R6 ;  /* 0x007ec00602007988 */ /* 0x008fe80008000004 */
[----:B------:R-:W-:Y:S04]  /*24160*/  STS.U8 [R2+UR4+0x7e80], R7 ;  /* 0x007e800702007988 */ /* 0x000fe80008000004 */
[----:B0-----:R-:W3:Y:S04]  /*24170*/  LDL.LU R3, [R1+0x7c0] ;  /* 0x0007c00001037983 */ /* 0x001ee80000300800 */
[----:B------:R0:W-:Y:S04]  /*24180*/  STL [R1+0x225c], R22 ;  /* 0x00225c1601007387 */ /* 0x0001e80000100800 */
[----:B0-----:R-:W4:Y:S04]  /*24190*/  LDL.LU R22, [R1+0x7c4] ;  /* 0x0007c40001167983 */ /* 0x001f280000300800 */
[----:B------:R0:W-:Y:S04]  /*241a0*/  STL [R1+0x2260], R20 ;  /* 0x0022601401007387 */ /* 0x0001e80000100800 */
[----:B0-----:R-:W5:Y:S04]  /*241b0*/  LDL.LU R20, [R1+0x7c8] ;  /* 0x0007c80001147983 */ /* 0x001f680000300800 */
[----:B------:R-:W3:Y:S04]  /*241c0*/  LDL.LU R6, [R1+0x83c] ;  /* 0x00083c0001067983 */ /* 0x000ee80000300800 */
[----:B------:R-:W3:Y:S04]  /*241d0*/  LDL.LU R7, [R1+0x840] ;  /* 0x0008400001077983 */ /* 0x000ee80000300800 */
[----:B------:R0:W-:Y:S04]  /*241e0*/  STL [R1+0x2264], R2 ;  /* 0x0022640201007387 */ /* 0x0001e80000100800 */
[----:B0-----:R-:W4:Y:S04]  /*241f0*/  LDL.LU R2, [R1+0x844] ;  /* 0x0008440001027983 */ /* 0x001f280000300800 */
[----:B--2---:R0:W-:Y:S04]  /*24200*/  STS.U8 [R8+UR4+0x700], R24 ;  /* 0x0007001808007988 */ /* 0x0041e80008000004 */
[----:B0-----:R-:W2:Y:S04]  /*24210*/  LDL.LU R24, [R1+0x226c] ;  /* 0x00226c0001187983 */ /* 0x001ea80000300800 */
[----:B------:R0:W-:Y:S04]  /*24220*/  STS.U8 [R8+UR4+0x27c0], R14 ;  /* 0x0027c00e08007988 */ /* 0x0001e80008000004 */
[----:B------:R1:W-:Y:S04]  /*24230*/  STS.U8 [R8+UR4+0x2fc0], R15 ;  /* 0x002fc00f08007988 */ /* 0x0003e80008000004 */
[----:B0-----:R-:W2:Y:S04]  /*24240*/  LDL.LU R14, [R1+0x4c4] ;  /* 0x0004c400010e7983 */ /* 0x001ea80000300800 */
[----:B-1----:R-:W2:Y:S04]  /*24250*/  LDL.LU R15, [R1+0x4c0] ;  /* 0x0004c000010f7983 */ /* 0x002ea80000300800 */
[----:B----4-:R0:W-:Y:S04]  /*24260*/  STS.U8 [R8+UR4+0x740], R2 ;  /* 0x0007400208007988 */ /* 0x0101e80008000004 */
[----:B0-----:R-:W4:Y:S04]  /*24270*/  LDL.LU R2, [R1+0x448] ;  /* 0x0004480001027983 */ /* 0x001f280000300800 */
        /* <DEDUP_REMOVED lines=17> */
[----:B--2---:R0:W-:Y:S04]  /*24390*/  STS.U8 [R8+UR4+0xf80], R24 ;  /* 0x000f801808007988 */ /* 0x0041e80008000004 */
[----:B------:R-:W2:Y:S04]  /*243a0*/  LDL.LU R3, [R1+0x43c] ;  /* 0x00043c0001037983 */ /* 0x000ea80000300800 */
        /* <DEDUP_REMOVED lines=17> */
[----:B0-----:R-:W2:Y:S04]  /*244c0*/  LDL.LU R25, [R1+0x1fc] ;  /* 0x0001fc0001197983 */ /* 0x001ea80000300800 */
[----:B-1----:R-:W2:Y:S04]  /*244d0*/  LDL.LU R23, [R1+0x188] ;  /* 0x0001880001177983 */ /* 0x002ea80000300800 */
        /* <DEDUP_REMOVED lines=17> */
[----:B0-----:R-:W2:Y:S04]  /*245f0*/  LDL.LU R15, [R1+0x38] ;  /* 0x00003800010f7983 */ /* 0x001ea80000300800 */
[----:B---3--:R0:W-:Y:S04]  /*24600*/  STS.U8 [R8+UR4+0x3f80], R2 ;  /* 0x003f800208007988 */ /* 0x0081e80008000004 */
[----:B0-----:R-:W3:Y:S04]  /*24610*/  LDL.LU R2, [R1+0x2268] ;  /* 0x0022680001027983 */ /* 0x001ee80000300800 */
[----:B----4-:R-:W-:Y:S04]  /*24620*/  STS.U8 [R8+UR4+0x4740], R20 ;  /* 0x0047401408007988 */ /* 0x010fe80008000004 */
[----:B-----5:R-:W-:Y:S04]  /*24630*/  STS.U8 [R8+UR4+0x4780], R22 ;  /* 0x0047801608007988 */ /* 0x020fe80008000004 */
[----:B--2---:R-:W-:Y:S04]  /*24640*/  STS.U8 [R8+UR4+0x47c0], R3 ;  /* 0x0047c00308007988 */ /* 0x004fe80008000004 */
        /* <DEDUP_REMOVED lines=23> */
[----:B---3--:R0:W-:Y:S04]  /*247c0*/  STS.U8 [R8+UR4+0x4700], R2 ;  /* 0x0047000208007988 */ /* 0x0081e80008000004 */
[----:B0-----:R-:W2:Y:S04]  /*247d0*/  LDL.LU R2, [R1+0x2264] ;  /* 0x0022640001027983 */ /* 0x001ea80000300800 */
[----:B------:R-:W3:Y:S04]  /*247e0*/  LDL.LU R20, [R1+0x2260] ;  /* 0x0022600001147983 */ /* 0x000ee80000300800 */
[----:B------:R-:W4:Y:S04]  /*247f0*/  LDL.LU R22, [R1+0x225c] ;  /* 0x00225c0001167983 */ /* 0x000f280000300800 */
[----:B------:R-:W5:Y:S04]  /*24800*/  LDL.LU R3, [R1+0x2258] ;  /* 0x0022580001037983 */ /* 0x000f680000300800 */
[----:B------:R-:W4:Y:S04]  /*24810*/  LDL.LU R24, [R1+0x2254] ;  /* 0x0022540001187983 */ /* 0x000f280000300800 */
[----:B------:R-:W2:Y:S04]  /*24820*/  LDL.LU R29, [R1+0x2250] ;  /* 0x00225000011d7983 */ /* 0x000ea80000300800 */
[----:B------:R-:W3:Y:S04]  /*24830*/  LDL.LU R0, [R1+0x224c] ;  /* 0x00224c0001007983 */ /* 0x000ee80000300800 */
[----:B------:R-:W4:Y:S04]  /*24840*/  LDL.LU R13, [R1+0x2248] ;  /* 0x00224800010d7983 */ /* 0x000f280000300800 */
[----:B------:R-:W3:Y:S04]  /*24850*/  LDL.LU R4, [R1+0x2244] ;  /* 0x0022440001047983 */ /* 0x000ee80000300800 */
[----:B------:R-:W3:Y:S04]  /*24860*/  LDL.LU R12, [R1+0x2240] ;  /* 0x00224000010c7983 */ /* 0x000ee80000300800 */
[----:B------:R-:W5:Y:S04]  /*24870*/  LDL.LU R11, [R1+0x223c] ;  /* 0x00223c00010b7983 */ /* 0x000f680000300800 */
[----:B------:R-:W3:Y:S04]  /*24880*/  LDL.LU R5, [R1+0x2238] ;  /* 0x0022380001057983 */ /* 0x000ee80000300800 */
[----:B------:R-:W3:Y:S04]  /*24890*/  LDL.LU R16, [R1+0x2234] ;  /* 0x0022340001107983 */ /* 0x000ee80000300800 */
[----:B------:R-:W3:Y:S04]  /*248a0*/  LDL.LU R18, [R1+0x2230] ;  /* 0x0022300001127983 */ /* 0x000ee80000300800 */
[----:B------:R-:W3:Y:S04]  /*248b0*/  LDL.LU R17, [R1+0x222c] ;  /* 0x00222c0001117983 */ /* 0x000ee80000300800 */
[----:B------:R-:W2:Y:S04]  /*248c0*/  LDL.LU R25, [R1+0x2228] ;  /* 0x0022280001197983 */ /* 0x000ea80000300800 */
[----:B------:R-:W4:Y:S04]  /*248d0*/  LDL.LU R23, [R1+0x2224] ;  /* 0x0022240001177983 */ /* 0x000f280000300800 */
[----:B------:R-:W5:Y:S04]  /*248e0*/  LDL.LU R21, [R1+0x2220] ;  /* 0x0022200001157983 */ /* 0x000f680000300800 */
[----:B------:R-:W3:Y:S04]  /*248f0*/  LDL.LU R19, [R1+0x221c] ;  /* 0x00221c0001137983 */ /* 0x000ee80000300800 */
[----:B------:R-:W4:Y:S04]  /*24900*/  LDL R7, [R1+0x990] ;  /* 0x0009900001077983 */ /* 0x000f280000100800 */
[----:B------:R-:W4:Y:S04]  /*24910*/  LDL R6, [R1+0x994] ;  /* 0x0009940001067983 */ /* 0x000f280000100800 */
[----:B------:R-:W4:Y:S04]  /*24920*/  LDL R28, [R1+0x988] ;  /* 0x00098800011c7983 */ /* 0x000f280000100800 */
[----:B------:R-:W4:Y:S04]  /*24930*/  LDL R14, [R1+0x10ec] ;  /* 0x0010ec00010e7983 */ /* 0x000f280000100800 */
[----:B------:R-:W4:Y:S04]  /*24940*/  LDL R27, [R1+0x980] ;  /* 0x00098000011b7983 */ /* 0x000f280000100800 */
[----:B------:R-:W4:Y:S04]  /*24950*/  LDL R10, [R1+0x10e4] ;  /* 0x0010e400010a7983 */ /* 0x000f280000100800 */
[----:B------:R-:W4:Y:S04]  /*24960*/  LDL R26, [R1+0x10d8] ;  /* 0x0010d800011a7983 */ /* 0x000f280000100800 */
[----:B------:R-:W4:Y:S04]  /*24970*/  LDL R15, [R1+0x10dc] ;  /* 0x0010dc00010f7983 */ /* 0x000f280000100800 */
[----:B------:R0:W-:Y:S04]  /*24980*/  STS.U8 [R8+UR4+0x7740], R9 ;  /* 0x0077400908007988 */ /* 0x0001e80008000004 */
[----:B0-----:R-:W4:Y:S04]  /*24990*/  LDL R9, [R1+0x10c8] ;  /* 0x0010c80001097983 */ /* 0x001f280000100800 */
[----:B--2---:R-:W-:Y:S04]  /*249a0*/  STS.U8 [R8+UR4+0x7f80], R25 ;  /* 0x007f801908007988 */ /* 0x004fe80008000004 */
[----:B---3--:R-:W-:Y:S04]  /*249b0*/  STS.U8 [R8+UR4+0x7f40], R19 ;  /* 0x007f401308007988 */ /* 0x008fe80008000004 */
[----:B-----5:R-:W-:Y:S04]  /*249c0*/  STS.U8 [R8+UR4+0x7f00], R21 ;  /* 0x007f001508007988 */ /* 0x020fe80008000004 */
[----:B----4-:R0:W-:Y:S01]  /*249d0*/  STS.U8 [R8+UR4+0x7fc0], R23 ;  /* 0x007fc01708007988 */ /* 0x0101e20008000004 */
[----:B------:R-:W-:Y:S01]  /*249e0*/  BAR.SYNC.DEFER_BLOCKING 0x0 ;  /* 0x0000000000007b1d */ /* 0x000fe20000010000 */
[----:B------:R-:W-:-:S02]  /*249f0*/  PRMT R29, RZ, 0x7610, R29 ;  /* 0x00007610ff1d7816 */ /* 0x000fc4000000001d */
[----:B------:R-:W-:Y:S02]  /*24a00*/  PRMT R11, RZ, 0x7610, R11 ;  /* 0x00007610ff0b7816 */ /* 0x000fe4000000000b */
[----:B------:R-:W-:Y:S02]  /*24a10*/  PRMT R3, RZ, 0x7610, R3 ;  /* 0x00007610ff037816 */ /* 0x000fe40000000003 */
[----:B------:R-:W-:Y:S01]  /*24a20*/  PRMT R13, RZ, 0x7610, R13 ;  /* 0x00007610ff0d7816 */ /* 0x000fe2000000000d */
[----:B0-----:R-:W2:Y:S04]  /*24a30*/  LDL R8, [R1+0x10cc] ;  /* 0x0010cc0001087983 */ /* 0x001ea80000100800 */
[----:B------:R0:W3:Y:S02]  /*24a40*/  @!P1 LDG.E.U8 R29, desc[UR32][R6.64] ;  /* 0x00000020061d9981 */ /* 0x0000e4000c1e1100 */
[----:B0-----:R-:W-:-:S02]  /*24a50*/  @!P1 IMAD.MOV.U32 R6, RZ, RZ, R14 ;  /* 0x000000ffff069224 */ /* 0x001fc400078e000e */
[----:B------:R-:W-:Y:S01]  /*24a60*/  @!P1 IMAD.MOV.U32 R7, RZ, RZ, R28 ;  /* 0x000000ffff079224 */ /* 0x000fe200078e001c */
[----:B------:R-:W4:Y:S04]  /*24a70*/  LDL R14, [R1+0x10b8] ;  /* 0x0010b800010e7983 */ /* 0x000f280000100800 */
[----:B------:R0:W5:Y:S02]  /*24a80*/  @!P1 LDG.E.U8 R11, desc[UR32][R6.64] ;  /* 0x00000020060b9981 */ /* 0x000164000c1e1100 */
[----:B0-----:R-:W-:Y:S02]  /*24a90*/  @!P1 IMAD.MOV.U32 R6, RZ, RZ, R10 ;  /* 0x000000ffff069224 */ /* 0x001fe400078e000a */
[----:B------:R-:W-:-:S05]  /*24aa0*/  @!P1 IMAD.MOV.U32 R7, RZ, RZ, R27 ;  /* 0x000000ffff079224 */ /* 0x000fca00078e001b */
[----:B------:R0:W2:Y:S02]  /*24ab0*/  @!P1 LDG.E.U8 R3, desc[UR32][R6.64] ;  /* 0x0000002006039981 */ /* 0x0000a4000c1e1100 */
[----:B0-----:R-:W-:Y:S02]  /*24ac0*/  @!P1 IMAD.MOV.U32 R6, RZ, RZ, R15 ;  /* 0x000000ffff069224 */ /* 0x001fe400078e000f */
[----:B------:R-:W-:-:S05]  /*24ad0*/  @!P1 IMAD.MOV.U32 R7, RZ, RZ, R26 ;  /* 0x000000ffff079224 */ /* 0x000fca00078e001a */
[----:B------:R-:W3:Y:S04]  /*24ae0*/  @!P1 LDG.E.U8 R13, desc[UR32][R6.64] ;  /* 0x00000020060d9981 */ /* 0x000ee8000c1e1100 */
[----:B-----5:R0:W-:Y:S04]  /*24af0*/  STL [R1+0x54], R11 ;  /* 0x0000540b01007387 */ /* 0x0201e80000100800 */
[----:B------:R-:W5:Y:S04]  /*24b00*/  LDL R10, [R1+0x10a8] ;  /* 0x0010a800010a7983 */ /* 0x000f680000100800 */
[----:B0-----:R-:W5:Y:S04]  /*24b10*/  LDL R11, [R1+0x10bc] ;  /* 0x0010bc00010b7983 */ /* 0x001f680000100800 */
[----:B--2---:R0:W-:Y:S04]  /*24b20*/  STL [R1+0x50], R3 ;  /* 0x0000500301007387 */ /* 0x0041e80000100800 */
[----:B------:R-:W2:Y:S04]  /*24b30*/  LDL R15, [R1+0x1098] ;  /* 0x00109800010f7983 */ /* 0x000ea80000100800 */
[----:B0-----:R-:W2:Y:S04]  /*24b40*/  LDL R3, [R1+0x10ac] ;  /* 0x0010ac0001037983 */ /* 0x001ea80000100800 */
[----:B---3--:R0:W-:Y:S04]  /*24b50*/  STL [R1+0x4c], R13 ;  /* 0x00004c0d01007387 */ /* 0x0081e80000100800 */
[----:B0-----:R-:W3:Y:S01]  /*24b60*/  LDL R13, [R1+0x109c] ;  /* 0x00109c00010d7983 */ /* 0x001ee20000100800 */
[----:B------:R-:W-:Y:S01]  /*24b70*/  PRMT R4, RZ, 0x7610, R4 ;  /* 0x00007610ff047816 */ /* 0x000fe20000000004 */
[----:B------:R-:W-:-:S02]  /*24b80*/  @!P1 IMAD.MOV.U32 R6, RZ, RZ, R8 ;  /* 0x000000ffff069224 */ /* 0x000fc400078e0008 */
[----:B------:R-:W-:Y:S01]  /*24b90*/  @!P1 IMAD.MOV.U32 R7, RZ, RZ, R9 ;  /* 0x000000ffff079224 */ /* 0x000fe200078e0009 */
[----:B------:R-:W-:Y:S02]  /*24ba0*/  PRMT R0, RZ, 0x7610, R0 ;  /* 0x00007610ff007816 */ /* 0x000fe40000000000 */
[----:B------:R-:W-:Y:S01]  /*24bb0*/  PRMT R2, RZ, 0x7610, R2 ;  /* 0x00007610ff027816 */ /* 0x000fe20000000002 */
[----:B------:R-:W3:Y:S04]  /*24bc0*/  LDL R9, [R1+0x1088] ;  /* 0x0010880001097983 */ /* 0x000ee80000100800 */
[----:B------:R4:W3:Y:S04]  /*24bd0*/  @!P1 LDG.E.U8 R4, desc[UR32][R6.64] ;  /* 0x0000002006049981 */ /* 0x0008e8000c1e1100 */
[----:B------:R-:W3:Y:S01]  /*24be0*/  LDL R8, [R1+0x108c] ;  /* 0x00108c0001087983 */ /* 0x000ee20000100800 */
[----:B----4-:R-:W-:Y:S01]  /*24bf0*/  @!P1 IMAD.MOV.U32 R7, RZ, RZ, R14 ;  /* 0x000000ffff079224 */ /* 0x010fe200078e000e */
[----:B------:R-:W-:-:S02]  /*24c00*/  PRMT R12, RZ, 0x7610, R12 ;  /* 0x00007610ff0c7816 */ /* 0x000fc4000000000c */
[----:B------:R-:W4:Y:S01]  /*24c10*/  LDL R14, [R1+0x1078] ;  /* 0x00107800010e7983 */ /* 0x000f220000100800 */
[----:B-----5:R-:W-:-:S03]  /*24c20*/  @!P1 IMAD.MOV.U32 R6, RZ, RZ, R11 ;  /* 0x000000ffff069224 */ /* 0x020fc600078e000b */
[----:B------:R-:W5:Y:S04]  /*24c30*/  LDL R11, [R1+0x107c] ;  /* 0x00107c00010b7983 */ /* 0x000f680000100800 */
[----:B------:R0:W5:Y:S02]  /*24c40*/  @!P1 LDG.E.U8 R0, desc[UR32][R6.64] ;  /* 0x0000002006009981 */ /* 0x000164000c1e1100 */
[----:B0-----:R-:W-:Y:S02]  /*24c50*/  @!P1 IMAD.MOV.U32 R7, RZ, RZ, R10 ;  /* 0x000000ffff079224 */ /* 0x001fe400078e000a */
[----:B--2---:R-:W-:-:S05]  /*24c60*/  @!P1 IMAD.MOV.U32 R6, RZ, RZ, R3 ;  /* 0x000000ffff069224 */ /* 0x004fca00078e0003 */
[----:B------:R0:W2:Y:S02]  /*24c70*/  @!P1 LDG.E.U8 R2, desc[UR32][R6.64] ;  /* 0x0000002006029981 */ /* 0x0000a4000c1e1100 */
[----:B0-----:R-:W-:Y:S02]  /*24c80*/  @!P1 IMAD.MOV.U32 R7, RZ, RZ, R15 ;  /* 0x000000ffff079224 */ /* 0x001fe400078e000f */
[----:B---3--:R-:W-:-:S05]  /*24c90*/  @!P1 IMAD.MOV.U32 R6, RZ, RZ, R13 ;  /* 0x000000ffff069224 */ /* 0x008fca00078e000d */
[----:B------:R0:W3:Y:S01]  /*24ca0*/  @!P1 LDG.E.U8 R12, desc[UR32][R6.64] ;  /* 0x00000020060c9981 */ /* 0x0000e2000c1e1100 */
[----:B------:R-:W-:-:S06]  /*24cb0*/  PRMT R16, RZ, 0x7610, R16 ;  /* 0x00007610ff107816 */ /* 0x000fcc0000000010 */
[----:B------:R4:W3:Y:S01]  /*24cc0*/  @!P1 LDG.E.U8 R16, desc[UR32][R8.64] ;  /* 0x0000002008109981 */ /* 0x0008e2000c1e1100 */
[----:B0-----:R-:W-:Y:S01]  /*24cd0*/  PRMT R6, RZ, 0x7610, R6 ;  /* 0x00007610ff067816 */ /* 0x001fe20000000006 */
[----:B----4-:R-:W-:Y:S02]  /*24ce0*/  @!P1 IMAD.MOV.U32 R9, RZ, RZ, R14 ;  /* 0x000000ffff099224 */ /* 0x010fe400078e000e */
[----:B-----5:R-:W-:Y:S04]  /*24cf0*/  STL [R1+0x2214], R0 ;  /* 0x0022140001007387 */ /* 0x020fe80000100800 */
[----:B------:R-:W-:Y:S04]  /*24d00*/  STL [R1+0x58], R29 ;  /* 0x0000581d01007387 */ /* 0x000fe80000100800 */
[----:B------:R-:W4:Y:S04]  /*24d10*/  LDL R10, [R1+0x1068] ;  /* 0x00106800010a7983 */ /* 0x000f280000100800 */
[----:B------:R-:W5:Y:S01]  /*24d20*/  LDL R3, [R1+0x106c] ;  /* 0x00106c0001037983 */ /* 0x000f620000100800 */
[----:B------:R-:W-:-:S05]  /*24d30*/  @!P1 IMAD.MOV.U32 R8, RZ, RZ, R11 ;  /* 0x000000ffff089224 */ /* 0x000fca00078e000b */
[----:B------:R0:W5:Y:S04]  /*24d40*/  @!P1 LDG.E.U8 R6, desc[UR32][R8.64] ;  /* 0x0000002008069981 */ /* 0x000168000c1e1100 */
[----:B--2---:R-:W-:Y:S04]  /*24d50*/  STL [R1+0x220c], R2 ;  /* 0x00220c0201007387 */ /* 0x004fe80000100800 */
[----:B------:R-:W2:Y:S04]  /*24d60*/  LDL R27, [R1+0x1058] ;  /* 0x00105800011b7983 */ /* 0x000ea80000100800 */
[----:B------:R-:W2:Y:S04]  /*24d70*/  LDL R26, [R1+0x105c] ;  /* 0x00105c00011a7983 */ /* 0x000ea80000100800 */
[----:B------:R-:W2:Y:S04]  /*24d80*/  LDL R13, [R1+0x1048] ;  /* 0x00104800010d7983 */ /* 0x000ea80000100800 */
[----:B---3--:R1:W-:Y:S04]  /*24d90*/  STL [R1+0x3c], R12 ;  /* 0x00003c0c01007387 */ /* 0x0083e80000100800 */
[----:B------:R-:W3:Y:S04]  /*24da0*/  LDL R25, [R1+0x1038] ;  /* 0x0010380001197983 */ /* 0x000ee80000100800 */
[----:B------:R-:W3:Y:S04]  /*24db0*/  LDL R15, [R1+0x103c] ;  /* 0x00103c00010f7983 */ /* 0x000ee80000100800 */
[----:B-1----:R-:W3:Y:S01]  /*24dc0*/  LDL R12, [R1+0x104c] ;  /* 0x00104c00010c7983 */ /* 0x002ee20000100800 */
[----:B------:R-:W-:-:S02]  /*24dd0*/  PRMT R7, RZ, 0x7610, R7 ;  /* 0x00007610ff077816 */ /* 0x000fc40000000007 */
[----:B0-----:R-:W-:Y:S02]  /*24de0*/  PRMT R8, RZ, 0x7610, R8 ;  /* 0x00007610ff087816 */ /* 0x001fe40000000008 */
[----:B------:R-:W-:Y:S01]  /*24df0*/  PRMT R9, RZ, 0x7610, R9 ;  /* 0x00007610ff097816 */ /* 0x000fe20000000009 */
[----:B----4-:R-:W-:Y:S02]  /*24e00*/  @!P1 IMAD.MOV.U32 R11, RZ, RZ, R10 ;  /* 0x000000ffff0b9224 */ /* 0x010fe400078e000a */
[----:B-----5:R-:W-:-:S05]  /*24e10*/  @!P1 IMAD.MOV.U32 R10, RZ, RZ, R3 ;  /* 0x000000ffff0a9224 */ /* 0x020fca00078e0003 */
[----:B------:R2:W4:Y:S04]  /*24e20*/  @!P1 LDG.E.U8 R7, desc[UR32][R10.64] ;  /* 0x000000200a079981 */ /* 0x000528000c1e1100 */
[----:B------:R0:W-:Y:S04]  /*24e30*/  STL [R1+0x2218], R6 ;  /* 0x0022180601007387 */ /* 0x0001e80000100800 */
[----:B------:R-:W5:Y:S04]  /*24e40*/  LDL R14, [R1+0x1028] ;  /* 0x00102800010e7983 */ /* 0x000f680000100800 */
[----:B------:R-:W4:Y:S01]  /*24e50*/  LDL R3, [R1+0x102c] ;  /* 0x00102c0001037983 */ /* 0x000f220000100800 */
[----:B--2---:R-:W-:-:S02]  /*24e60*/  @!P1 IMAD.MOV.U32 R11, RZ, RZ, R27 ;  /* 0x000000ffff0b9224 */ /* 0x004fc400078e001b */
[----:B------:R-:W-:-:S05]  /*24e70*/  @!P1 IMAD.MOV.U32 R10, RZ, RZ, R26 ;  /* 0x000000ffff0a9224 */ /* 0x000fca00078e001a */
[----:B------:R1:W2:Y:S02]  /*24e80*/  @!P1 LDG.E.U8 R8, desc[UR32][R10.64] ;  /* 0x000000200a089981 */ /* 0x0002a4000c1e1100 */
[----:B-1----:R-:W-:Y:S02]  /*24e90*/  PRMT R10, RZ, 0x7610, R10 ;  /* 0x00007610ff0a7816 */ /* 0x002fe4000000000a */
[----:B---3--:R1:W3:Y:S02]  /*24ea0*/  @!P1 LDG.E.U8 R9, desc[UR32][R12.64] ;  /* 0x000000200c099981 */ /* 0x0082e4000c1e1100 */
[----:B-1----:R-:W-:Y:S02]  /*24eb0*/  @!P1 IMAD.MOV.U32 R12, RZ, RZ, R15 ;  /* 0x000000ffff0c9224 */ /* 0x002fe400078e000f */
[----:B------:R-:W-:-:S05]  /*24ec0*/  @!P1 IMAD.MOV.U32 R13, RZ, RZ, R25 ;  /* 0x000000ffff0d9224 */ /* 0x000fca00078e0019 */
[----:B------:R-:W3:Y:S01]  /*24ed0*/  @!P1 LDG.E.U8 R10, desc[UR32][R12.64] ;  /* 0x000000200c0a9981 */ /* 0x000ee2000c1e1100 */
[----:B------:R-:W-:Y:S01]  /*24ee0*/  PRMT R11, RZ, 0x7610, R11 ;  /* 0x00007610ff0b7816 */ /* 0x000fe2000000000b */
[----:B-----5:R-:W-:Y:S02]  /*24ef0*/  @!P1 IMAD.MOV.U32 R15, RZ, RZ, R14 ;  /* 0x000000ffff0f9224 */ /* 0x020fe400078e000e */
[----:B----4-:R-:W-:Y:S01]  /*24f00*/  @!P1 IMAD.MOV.U32 R14, RZ, RZ, R3 ;  /* 0x000000ffff0e9224 */ /* 0x010fe200078e0003 */
[----:B------:R-:W-:Y:S04]  /*24f10*/  STL [R1+0x2208], R7 ;  /* 0x0022080701007387 */ /* 0x000fe80000100800 */
[----:B------:R1:W4:Y:S04]  /*24f20*/  @!P1 LDG.E.U8 R11, desc[UR32][R14.64] ;  /* 0x000000200e0b9981 */ /* 0x000328000c1e1100 */
[----:B--2---:R-:W-:Y:S04]  /*24f30*/  STL [R1+0x2200], R8 ;  /* 0x0022000801007387 */ /* 0x004fe80000100800 */
[----:B------:R-:W2:Y:S04]  /*24f40*/  LDL R29, [R1+0x98c] ;  /* 0x00098c00011d7983 */ /* 0x000ea80000100800 */
[----:B------:R-:W5:Y:S04]  /*24f50*/  LDL R28, [R1+0x10f0] ;  /* 0x0010f000011c7983 */ /* 0x000f680000100800 */
[----:B------:R-:W4:Y:S04]  /*24f60*/  LDL R27, [R1+0x984] ;  /* 0x00098400011b7983 */ /* 0x000f280000100800 */
[----:B------:R-:W4:Y:S04]  /*24f70*/  LDL R26, [R1+0x10e8] ;  /* 0x0010e800011a7983 */ /* 0x000f280000100800 */
[----:B---3--:R3:W-:Y:S04]  /*24f80*/  STL [R1+0x2210], R10 ;  /* 0x0022100a01007387 */ /* 0x0087e80000100800 */
[----:B------:R-:W1:Y:S04]  /*24f90*/  LDL R14, [R1+0x974] ;  /* 0x00097400010e7983 */ /* 0x000e680000100800 */
[----:B------:R-:W1:Y:S01]  /*24fa0*/  LDL R15, [R1+0x978] ;  /* 0x00097800010f7983 */ /* 0x000e620000100800 */
[----:B------:R-:W-:-:S03]  /*24fb0*/  PRMT R12, RZ, 0x7610, R12 ;  /* 0x00007610ff0c7816 */ /* 0x000fc6000000000c */
[----:B------:R-:W4:Y:S04]  /*24fc0*/  LDL R25, [R1+0x97c] ;  /* 0x00097c0001197983 */ /* 0x000f280000100800 */
[----:B------:R-:W4:Y:S01]  /*24fd0*/  LDL R3, [R1+0x10e0] ;  /* 0x0010e00001037983 */ /* 0x000f220000100800 */
[----:B-1----:R-:W-:-:S04]  /*24fe0*/  @!P1 LOP3.LUT R15, R15, R14, RZ, 0x3c, !PT ;  /* 0x0000000e0f0f9212 */ /* 0x002fc800078e3cff */
[----:B------:R-:W-:-:S04]  /*24ff0*/  @!P1 LOP3.LUT R14, R15, R14, RZ, 0x3c, !PT ;  /* 0x0000000e0f0e9212 */ /* 0x000fc800078e3cff */
[----:B------:R-:W-:-:S05]  /*25000*/  @!P1 LOP3.LUT R15, R15, R14, RZ, 0x3c, !PT ;  /* 0x0000000e0f0f9212 */ /* 0x000fca00078e3cff */
[----:B------:R1:W4:Y:S04]  /*25010*/  @!P1 LDG.E.U8 R12, desc[UR32][R14.64] ;  /* 0x000000200e0c9981 */ /* 0x000328000c1e1100 */
[----:B------:R-:W1:Y:S04]  /*25020*/  LDL R14, [R1+0x998] ;  /* 0x00099800010e7983 */ /* 0x000e680000100800 */
[----:B------:R-:W1:Y:S01]  /*25030*/  LDL R15, [R1+0x99c] ;  /* 0x00099c00010f7983 */ /* 0x000e620000100800 */
[----:B0-----:R-:W-:Y:S02]  /*25040*/  PRMT R6, RZ, 0x7610, R6 ;  /* 0x00007610ff067816 */ /* 0x001fe40000000006 */
[----:B---3--:R-:W-:-:S02]  /*25050*/  PRMT R10, RZ, 0x7610, R10 ;  /* 0x00007610ff0a7816 */ /* 0x008fc4000000000a */
[----:B------:R-:W-:Y:S02]  /*25060*/  PRMT R7, RZ, 0x7610, R7 ;  /* 0x00007610ff077816 */ /* 0x000fe40000000007 */
[----:B------:R-:W-:Y:S02]  /*25070*/  PRMT R8, RZ, 0x7610, R8 ;  /* 0x00007610ff087816 */ /* 0x000fe40000000008 */
[----:B-1----:R-:W-:-:S04]  /*25080*/  @!P0 LOP3.LUT R15, R15, R14, RZ, 0x3c, !PT ;  /* 0x0000000e0f0f8212 */ /* 0x002fc800078e3cff */
[----:B------:R-:W-:-:S04]  /*25090*/  @!P0 LOP3.LUT R14, R15, R14, RZ, 0x3c, !PT ;  /* 0x0000000e0f0e8212 */ /* 0x000fc800078e3cff */
[----:B------:R-:W-:-:S05]  /*250a0*/  @!P0 LOP3.LUT R15, R15, R14, RZ, 0x3c, !PT ;  /* 0x0000000e0f0f8212 */ /* 0x000fca00078e3cff */
[----:B------:R5:W3:Y:S02]  /*250b0*/  @!P0 LDG.E.U8 R6, desc[UR32][R14.64] ;  /* 0x000000200e068981 */ /* 0x000ae4000c1e1100 */
[----:B-----5:R-:W-:Y:S02]  /*250c0*/  @!P0 IMAD.MOV.U32 R14, RZ, RZ, R28 ;  /* 0x000000ffff0e8224 */ /* 0x020fe400078e001c */
[----:B--2---:R-:W-:-:S05]  /*250d0*/  @!P0 IMAD.MOV.U32 R15, RZ, RZ, R29 ;  /* 0x000000ffff0f8224 */ /* 0x004fca00078e001d */
[----:B------:R4:W2:Y:S02]  /*250e0*/  @!P0 LDG.E.U8 R10, desc[UR32][R14.64] ;  /* 0x000000200e0a8981 */ /* 0x0008a4000c1e1100 */
[----:B----4-:R-:W-:Y:S02]  /*250f0*/  @!P0 IMAD.MOV.U32 R14, RZ, RZ, R26 ;  /* 0x000000ffff0e8224 */ /* 0x010fe400078e001a */
[----:B------:R-:W-:-:S05]  /*25100*/  @!P0 IMAD.MOV.U32 R15, RZ, RZ, R27 ;  /* 0x000000ffff0f8224 */ /* 0x000fca00078e001b */
[----:B------:R0:W4:Y:S04]  /*25110*/  @!P0 LDG.E.U8 R7, desc[UR32][R14.64] ;  /* 0x000000200e078981 */ /* 0x000128000c1e1100 */
[----:B------:R1:W-:Y:S01]  /*25120*/  STL [R1+0x2204], R12 ;  /* 0x0022040c01007387 */ /* 0x0003e20000100800 */
[----:B------:R-:W-:Y:S02]  /*25130*/  PRMT R0, RZ, 0x7610, R0 ;  /* 0x00007610ff007816 */ /* 0x000fe40000000000 */
[----:B------:R-:W-:Y:S01]  /*25140*/  PRMT R2, RZ, 0x7610, R2 ;  /* 0x00007610ff027816 */ /* 0x000fe20000000002 */
[----:B------:R-:W5:Y:S04]  /*25150*/  LDL R29, [R1+0x10a0] ;  /* 0x0010a000011d7983 */ /* 0x000f680000100800 */
[----:B------:R-:W3:Y:S04]  /*25160*/  LDL R28, [R1+0x10a4] ;  /* 0x0010a400011c7983 */ /* 0x000ee80000100800 */
[----:B------:R-:W2:Y:S04]  /*25170*/  LDL R27, [R1+0x1090] ;  /* 0x00109000011b7983 */ /* 0x000ea80000100800 */
[----:B------:R-:W4:Y:S01]  /*25180*/  LDL R26, [R1+0x1094] ;  /* 0x00109400011a7983 */ /* 0x000f220000100800 */
[----:B0-----:R-:W-:-:S02]  /*25190*/  @!P0 IMAD.MOV.U32 R14, RZ, RZ, R3 ;  /* 0x000000ffff0e8224 */ /* 0x001fc400078e0003 */
[----:B------:R-:W-:Y:S01]  /*251a0*/  @!P0 IMAD.MOV.U32 R15, RZ, RZ, R25 ;  /* 0x000000ffff0f8224 */ /* 0x000fe200078e0019 */
[----:B------:R-:W2:Y:S04]  /*251b0*/  LDL R3, [R1+0x1084] ;  /* 0x0010840001037983 */ /* 0x000ea80000100800 */
[----:B------:R-:W2:Y:S04]  /*251c0*/  LDL R25, [R1+0x1080] ;  /* 0x0010800001197983 */ /* 0x000ea80000100800 */
[----:B------:R0:W2:Y:S04]  /*251d0*/  @!P0 LDG.E.U8 R8, desc[UR32][R14.64] ;  /* 0x000000200e088981 */ /* 0x0000a8000c1e1100 */
[----:B------:R-:W0:Y:S04]  /*251e0*/  LDL R14, [R1+0x10d0] ;  /* 0x0010d000010e7983 */ /* 0x000e280000100800 */
[----:B------:R-:W0:Y:S02]  /*251f0*/  LDL R15, [R1+0x10d4] ;  /* 0x0010d400010f7983 */ /* 0x000e240000100800 */
[----:B0-----:R-:W-:-:S04]  /*25200*/  @!P0 LOP3.LUT R15, R15, R14, RZ, 0x3c, !PT ;  /* 0x0000000e0f0f8212 */ /* 0x001fc800078e3cff */
[----:B------:R-:W-:-:S04]  /*25210*/  @!P0 LOP3.LUT R14, R15, R14, RZ, 0x3c, !PT ;  /* 0x0000000e0f0e8212 */ /* 0x000fc800078e3cff */
[----:B------:R-:W-:-:S05]  /*25220*/  @!P0 LOP3.LUT R15, R15, R14, RZ, 0x3c, !PT ;  /* 0x0000000e0f0f8212 */ /* 0x000fca00078e3cff */
        /* <DEDUP_REMOVED lines=8> */
[----:B------:R-:W0:Y:S01]  /*252b0*/  LDL R15, [R1+0x10b4] ;  /* 0x0010b400010f7983 */ /* 0x000e220000100800 */
[----:B-1----:R-:W-:Y:S02]  /*252c0*/  PRMT R12, RZ, 0x7610, R12 ;  /* 0x00007610ff0c7816 */ /* 0x002fe4000000000c */
[----:B------:R-:W-:-:S02]  /*252d0*/  PRMT R20, RZ, 0x7610, R20 ;  /* 0x00007610ff147816 */ /* 0x000fc40000000014 */
[----:B------:R-:W-:Y:S02]  /*252e0*/  PRMT R18, RZ, 0x7610, R18 ;  /* 0x00007610ff127816 */ /* 0x000fe40000000012 */
[----:B------:R-:W-:Y:S02]  /*252f0*/  PRMT R13, RZ, 0x7610, R13 ;  /* 0x00007610ff0d7816 */ /* 0x000fe4000000000d */
[----:B0-----:R-:W-:-:S04]  /*25300*/  @!P0 LOP3.LUT R15, R15, R14, RZ, 0x3c, !PT ;  /* 0x0000000e0f0f8212 */ /* 0x001fc800078e3cff */
[----:B------:R-:W-:-:S04]  /*25310*/  @!P0 LOP3.LUT R14, R15, R14, RZ, 0x3c, !PT ;  /* 0x0000000e0f0e8212 */ /* 0x000fc800078e3cff */
[----:B------:R-:W-:-:S05]  /*25320*/  @!P0 LOP3.LUT R15, R15, R14, RZ, 0x3c, !PT ;  /* 0x0000000e0f0f8212 */ /* 0x000fca00078e3cff */
[----:B------:R3:W2:Y:S02]  /*25330*/  @!P0 LDG.E.U8 R12, desc[UR32][R14.64] ;  /* 0x000000200e0c8981 */ /* 0x0006a4000c1e1100 */
[----:B---3--:R-:W-:Y:S02]  /*25340*/  @!P0 IMAD.MOV.U32 R14, RZ, RZ, R28 ;  /* 0x000000ffff0e8224 */ /* 0x008fe400078e001c */
[----:B-----5:R-:W-:Y:S01]  /*25350*/  @!P0 IMAD.MOV.U32 R15, RZ, RZ, R29 ;  /* 0x000000ffff0f8224 */ /* 0x020fe200078e001d */
[----:B------:R-:W-:Y:S02]  /*25360*/  PRMT R17, RZ, 0x7610, R17 ;  /* 0x00007610ff117816 */ /* 0x000fe40000000011 */
[----:B------:R-:W-:Y:S01]  /*25370*/  PRMT R19, RZ, 0x7610, R19 ;  /* 0x00007610ff137816 */ /* 0x000fe20000000013 */
[----:B------:R-:W3:Y:S04]  /*25380*/  LDL R29, [R1+0x1040] ;  /* 0x00104000011d7983 */ /* 0x000ee80000100800 */
[----:B------:R4:W5:Y:S04]  /*25390*/  @!P0 LDG.E.U8 R20, desc[UR32][R14.64] ;  /* 0x000000200e148981 */ /* 0x000968000c1e1100 */
[----:B------:R-:W3:Y:S01]  /*253a0*/  LDL R28, [R1+0x1044] ;  /* 0x00104400011c7983 */ /* 0x000ee20000100800 */
[----:B----4-:R-:W-:-:S02]  /*253b0*/  @!P0 IMAD.MOV.U32 R14, RZ, RZ, R26 ;  /* 0x000000ffff0e8224 */ /* 0x010fc400078e001a */
[----:B--2---:R-:W-:Y:S01]  /*253c0*/  @!P0 IMAD.MOV.U32 R15, RZ, RZ, R27 ;  /* 0x000000ffff0f8224 */ /* 0x004fe200078e001b */
[----:B------:R-:W2:Y:S04]  /*253d0*/  LDL R26, [R1+0x1034] ;  /* 0x00103400011a7983 */ /* 0x000ea80000100800 */
[----:B------:R-:W4:Y:S04]  /*253e0*/  LDL R27, [R1+0x1030] ;  /* 0x00103000011b7983 */ /* 0x000f280000100800 */
[----:B------:R0:W5:Y:S02]  /*253f0*/  @!P0 LDG.E.U8 R18, desc[UR32][R14.64] ;  /* 0x000000200e128981 */ /* 0x000164000c1e1100 */
[----:B0-----:R-:W-:-:S02]  /*25400*/  @!P0 IMAD.MOV.U32 R14, RZ, RZ, R3 ;  /* 0x000000ffff0e8224 */ /* 0x001fc400078e0003 */
[----:B------:R-:W-:Y:S01]  /*25410*/  @!P0 IMAD.MOV.U32 R15, RZ, RZ, R25 ;  /* 0x000000ffff0f8224 */ /* 0x000fe200078e0019 */
[----:B------:R-:W5:Y:S01]  /*25420*/  LDL R3, [R1+0x1024] ;  /* 0x0010240001037983 */ /* 0x000f620000100800 */
[----:B------:R-:W-:Y:S02]  /*25430*/  PRMT R21, RZ, 0x7610, R21 ;  /* 0x00007610ff157816 */ /* 0x000fe40000000015 */
[----:B------:R-:W-:Y:S02]  /*25440*/  PRMT R22, RZ, 0x7610, R22 ;  /* 0x00007610ff167816 */ /* 0x000fe40000000016 */
[----:B------:R-:W-:Y:S01]  /*25450*/  PRMT R24, RZ, 0x7610, R24 ;  /* 0x00007610ff187816 */ /* 0x000fe20000000018 */
[----:B------:R0:W5:Y:S04]  /*25460*/  @!P0 LDG.E.U8 R13, desc[UR32][R14.64] ;  /* 0x000000200e0d8981 */ /* 0x000168000c1e1100 */
[----:B------:R-:W5:Y:S04]  /*25470*/  LDL R25, [R1+0x1020] ;  /* 0x0010200001197983 */ /* 0x000f680000100800 */
[----:B------:R-:W0:Y:S04]  /*25480*/  LDL R14, [R1+0x1070] ;  /* 0x00107000010e7983 */ /* 0x000e280000100800 */
[----:B------:R-:W0:Y:S02]  /*25490*/  LDL R15, [R1+0x1074] ;  /* 0x00107400010f7983 */ /* 0x000e240000100800 */
[----:B0-----:R-:W-:-:S04]  /*254a0*/  @!P0 LOP3.LUT R15, R15, R14, RZ, 0x3c, !PT ;  /* 0x0000000e0f0f8212 */ /* 0x001fc800078e3cff */
[----:B------:R-:W-:-:S04]  /*254b0*/  @!P0 LOP3.LUT R14, R15, R14, RZ, 0x3c, !PT ;  /* 0x0000000e0f0e8212 */ /* 0x000fc800078e3cff */
[----:B------:R-:W-:-:S05]  /*254c0*/  @!P0 LOP3.LUT R15, R15, R14, RZ, 0x3c, !PT ;  /* 0x0000000e0f0f8212 */ /* 0x000fca00078e3cff */
[----:B------:R0:W5:Y:S04]  /*254d0*/  @!P0 LDG.E.U8 R17, desc[UR32][R14.64] ;  /* 0x000000200e118981 */ /* 0x000168000c1e1100 */
        /* <DEDUP_REMOVED lines=11> */
[----:B------:R3:W5:Y:S02]  /*25590*/  @!P0 LDG.E.U8 R21, desc[UR32][R14.64] ;  /* 0x000000200e158981 */ /* 0x000764000c1e1100 */
[----:B---3--:R-:W-:Y:S02]  /*255a0*/  @!P0 IMAD.MOV.U32 R14, RZ, RZ, R28 ;  /* 0x000000ffff0e8224 */ /* 0x008fe400078e001c */
[----:B------:R-:W-:-:S05]  /*255b0*/  @!P0 IMAD.MOV.U32 R15, RZ, RZ, R29 ;  /* 0x000000ffff0f8224 */ /* 0x000fca00078e001d */
[----:B------:R2:W3:Y:S02]  /*255c0*/  @!P0 LDG.E.U8 R22, desc[UR32][R14.64] ;  /* 0x000000200e168981 */ /* 0x0004e4000c1e1100 */
[----:B--2---:R-:W-:Y:S02]  /*255d0*/  @!P0 IMAD.MOV.U32 R14, RZ, RZ, R26 ;  /* 0x000000ffff0e8224 */ /* 0x004fe400078e001a */
[----:B----4-:R-:W-:-:S05]  /*255e0*/  @!P0 IMAD.MOV.U32 R15, RZ, RZ, R27 ;  /* 0x000000ffff0f8224 */ /* 0x010fca00078e001b */
[----:B------:R5:W2:Y:S02]  /*255f0*/  @!P0 LDG.E.U8 R24, desc[UR32][R14.64] ;  /* 0x000000200e188981 */ /* 0x000aa4000c1e1100 */
[----:B-----5:R-:W-:Y:S02]  /*25600*/  @!P0 IMAD.MOV.U32 R14, RZ, RZ, R3 ;  /* 0x000000ffff0e8224 */ /* 0x020fe400078e0003 */
[----:B------:R-:W0:Y:S04]  /*25610*/  LDS.U8 R3, [R5+UR4] ;  /* 0x0000000405037984 */ /* 0x000e280008000000 */
[----:B0-----:R-:W-:Y:S04]  /*25620*/  STL [R1+0x38], R3 ;  /* 0x0000380301007387 */ /* 0x001fe80000100800 */
[----:B------:R-:W0:Y:S04]  /*25630*/  LDS.U8 R3, [R5+UR4+0x108] ;  /* 0x0001080405037984 */ /* 0x000e280008000000 */
        /* <DEDUP_REMOVED lines=117> */
[----:B------:R-:W0:Y:S01]  /*25d90*/  LDS.U8 R3, [R5+UR4+0x7080] ;  /* 0x0070800405037984 */ /* 0x000e220008000000 */
[----:B------:R-:W-:Y:S01]  /*25da0*/  PRMT R23, RZ, 0x7610, R23 ;  /* 0x00007610ff177816 */ /* 0x000fe20000000017 */
[----:B------:R-:W-:-:S02]  /*25db0*/  @!P0 IMAD.MOV.U32 R15, RZ, RZ, R25 ;  /* 0x000000ffff0f8224 */ /* 0x000fc400078e0019 */
[----:B0-----:R-:W-:Y:S04]  /*25dc0*/  STL [R1+0x808], R3 ;  /* 0x0008080301007387 */ /* 0x001fe80000100800 */
[----:B------:R-:W0:Y:S04]  /*25dd0*/  LDS.U8 R3, [R5+UR4+0x7188] ;  /* 0x0071880405037984 */ /* 0x000e280008000000 */
[----:B------:R1:W4:Y:S01]  /*25de0*/  @!P0 LDG.E.U8 R23, desc[UR32][R14.64] ;  /* 0x000000200e178981 */ /* 0x000322000c1e1100 */
[C---:B------:R-:W-:Y:S02]  /*25df0*/  LOP3.LUT R25, R5.reuse, 0x230, RZ, 0x3c, !PT ;  /* 0x0000023005197812 */ /* 0x040fe400078e3cff */
[----:B------:R-:W-:-:S02]  /*25e00*/  LOP3.LUT R26, R5, 0x40, RZ, 0x3c, !PT ;  /* 0x00000040051a7812 */ /* 0x000fc400078e3cff */
[C---:B------:R-:W-:Y:S02]  /*25e10*/  LOP3.LUT R27, R5.reuse, 0x250, RZ, 0x3c, !PT ;  /* 0x00000250051b7812 */ /* 0x040fe400078e3cff */
[C---:B------:R-:W-:Y:S02]  /*25e20*/  LOP3.LUT R28, R5.reuse, 0x60, RZ, 0x3c, !PT ;  /* 0x00000060051c7812 */ /* 0x040fe400078e3cff */
[C---:B------:R-:W-:Y:S02]  /*25e30*/  LOP3.LUT R29, R5.reuse, 0x270, RZ, 0x3c, !PT ;  /* 0x00000270051d7812 */ /* 0x040fe400078e3cff */
[C---:B-1----:R-:W-:Y:S02]  /*25e40*/  LOP3.LUT R14, R5.reuse, 0x210, RZ, 0x3c, !PT ;  /* 0x00000210050e7812 */ /* 0x042fe400078e3cff */
[----:B------:R-:W-:Y:S01]  /*25e50*/  LOP3.LUT R15, R5, 0x20, RZ, 0x3c, !PT ;  /* 0x00000020050f7812 */ /* 0x000fe200078e3cff */
[----:B0-----:R-:W-:Y:S04]  /*25e60*/  STL [R1+0x804], R3 ;  /* 0x0008040301007387 */ /* 0x001fe80000100800 */
[----:B------:R-:W0:Y:S04]  /*25e70*/  LDS.U8 R3, [R5+UR4+0x7180] ;  /* 0x0071800405037984 */ /* 0x000e280008000000 */
[----:B------:R-:W1:Y:S04]  /*25e80*/  LDS.U8 R5, [R5+UR4+0x7088] ;  /* 0x0070880405057984 */ /* 0x000e680008000000 */
[----:B0-----:R-:W-:Y:S04]  /*25e90*/  STL [R1+0x80c], R3 ;  /* 0x00080c0301007387 */ /* 0x001fe80000100800 */
[----:B-1----:R-:W-:Y:S04]  /*25ea0*/  STL [R1+0x800], R5 ;  /* 0x0008000501007387 */ /* 0x002fe80000100800 */
        /* <DEDUP_REMOVED lines=125> */
[----:B------:R-:W1:Y:S04]  /*26680*/  LDS.U8 R14, [R14+UR4+0x7180] ;  /* 0x007180040e0e7984 */ /* 0x000e680008000000 */
[----:B0-----:R-:W-:Y:S04]  /*26690*/  STL [R1+0x90c], R5 ;  /* 0x00090c0501007387 */ /* 0x001fe80000100800 */
[----:B------:R-:W0:Y:S04]  /*266a0*/  LDS.U8 R5, [R15+UR4] ;  /* 0x000000040f057984 */ /* 0x000e280008000000 */
[----:B-1----:R-:W-:Y:S04]  /*266b0*/  STL [R1+0x900], R14 ;  /* 0x0009000e01007387 */ /* 0x002fe80000100800 */
[----:B------:R-:W1:Y:S04]  /*266c0*/  LDS.U8 R14, [R15+UR4+0x108] ;  /* 0x000108040f0e7984 */ /* 0x000e680008000000 */
[----:B0-----:R-:W-:Y:S04]  /*266d0*/  STL [R1+0x74], R5 ;  /* 0x0000740501007387 */ /* 0x001fe80000100800 */
[----:B------:R-:W0:Y:S04]  /*266e0*/  LDS.U8 R5, [R15+UR4+0x8] ;  /* 0x000008040f057984 */ /* 0x000e280008000000 */
        /* <DEDUP_REMOVED lines=9> */
[----:B------:R-:W-:Y:S04]  /*26780*/  LDS.U8 R14, [R15+UR4+0x1100] ;  /* 0x001100040f0e7984 */ /* 0x000fe80008000000 */
        /* <DEDUP_REMOVED lines=112> */
[----:B------:R-:W1:Y:S04]  /*26e90*/  LDS.U8 R15, [R25+UR4] ;  /* 0x00000004190f7984 */ /* 0x000e680008000000 */
        /* <DEDUP_REMOVED lines=124> */
[----:B------:R-:W5:Y:S04]  /*27660*/  LDS.U8 R25, [R25+UR4+0x7180] ;  /* 0x0071800419197984 */ /* 0x000f680008000000 */
[----:B0-----:R-:W-:Y:S04]  /*27670*/  STL [R1+0x928], R5 ;  /* 0x0009280501007387 */ /* 0x001fe80000100800 */
[----:B------:R-:W0:Y:S04]  /*27680*/  LDS.U8 R5, [R26+UR4] ;  /* 0x000000041a057984 */ /* 0x000e280008000000 */
[----:B-1----:R-:W-:Y:S04]  /*27690*/  STL [R1+0x930], R15 ;  /* 0x0009300f01007387 */ /* 0x002fe80000100800 */
[----:B-----5:R-:W-:Y:S04]  /*276a0*/  STL [R1+0x924], R25 ;  /* 0x0009241901007387 */ /* 0x020fe80000100800 */
[----:B------:R-:W1:Y:S04]  /*276b0*/  LDS.U8 R25, [R26+UR4+0x8] ;  /* 0x000008041a197984 */ /* 0x000e680008000000 */
[----:B------:R-:W-:Y:S04]  /*276c0*/  LDS.U8 R15, [R26+UR4+0x108] ;  /* 0x000108041a0f7984 */ /* 0x000fe80008000000 */
        /* <DEDUP_REMOVED lines=122> */
[----:B------:R-:W5:Y:S04]  /*27e70*/  LDS.U8 R26, [R27+UR4] ;  /* 0x000000041b1a7984 */ /* 0x000f680008000000 */
[----:B-1----:R-:W-:Y:S04]  /*27e80*/  STL [R1+0x84c], R25 ;  /* 0x00084c1901007387 */ /* 0x002fe80000100800 */
[----:B------:R-:W1:Y:S04]  /*27e90*/  LDS.U8 R25, [R27+UR4+0x108] ;  /* 0x000108041b197984 */ /* 0x000e680008000000 */
[----:B0-----:R-:W-:Y:S04]  /*27ea0*/  STL [R1+0x840], R5 ;  /* 0x0008400501007387 */ /* 0x001fe80000100800 */
[----:B------:R-:W0:Y:S04]  /*27eb0*/  LDS.U8 R5, [R27+UR4+0x8] ;  /* 0x000008041b057984 */ /* 0x000e280008000000 */
[----:B-----5:R-:W-:Y:S04]  /*27ec0*/  STL [R1+0x1f8], R26 ;  /* 0x0001f81a01007387 */ /* 0x020fe80000100800 */
[----:B------:R-:W5:Y:S04]  /*27ed0*/  LDS.U8 R26, [R27+UR4+0x100] ;  /* 0x000100041b1a7984 */ /* 0x000f680008000000 */
        /* <DEDUP_REMOVED lines=121> */
[----:B------:R-:W1:Y:S04]  /*28670*/  LDS.U8 R25, [R28+UR4] ;  /* 0x000000041c197984 */ /* 0x000e680008000000 */
        /* <DEDUP_REMOVED lines=126> */
[----:B------:R-:W3:Y:S04]  /*28e60*/  LDS.U8 R28, [R29+UR4+0x108] ;  /* 0x000108041d1c7984 */ /* 0x000ee80008000000 */
[----:B0-----:R-:W-:Y:S04]  /*28e70*/  STL [R1+0x860], R5 ;  /* 0x0008600501007387 */ /* 0x001fe80000100800 */
[----:B------:R-:W0:Y:S04]  /*28e80*/  LDS.U8 R5, [R29+UR4] ;  /* 0x000000041d057984 */ /* 0x000e280008000000 */
[----:B-----5:R-:W-:Y:S04]  /*28e90*/  STL [R1+0x874], R26 ;  /* 0x0008741a01007387 */ /* 0x020fe80000100800 */
[----:B------:R-:W-:Y:S04]  /*28ea0*/  LDS.U8 R26, [R29+UR4+0x100] ;  /* 0x000100041d1a7984 */ /* 0x000fe80008000000 */
[----:B-1----:R-:W-:Y:S04]  /*28eb0*/  STL [R1+0x870], R25 ;  /* 0x0008701901007387 */ /* 0x002fe80000100800 */
[----:B---3--:R-:W-:Y:S04]  /*28ec0*/  STL [R1+0x2140], R28 ;  /* 0x0021401c01007387 */ /* 0x008fe80000100800 */
[----:B------:R-:W-:Y:S04]  /*28ed0*/  LDS.U8 R25, [R29+UR4+0x1000] ;  /* 0x001000041d197984 */ /* 0x000fe80008000000 */
[----:B------:R-:W-:Y:S04]  /*28ee0*/  LDS.U8 R28, [R29+UR4+0x3180] ;  /* 0x003180041d1c7984 */ /* 0x000fe80008000000 */
[----:B0-----:R-:W-:Y:S04]  /*28ef0*/  STL [R1+0x214], R5 ;  /* 0x0002140501007387 */ /* 0x001fe80000100800 */
[----:B------:R-:W0:Y:S04]  /*28f00*/  LDS.U8 R5, [R29+UR4+0x8] ;  /* 0x000008041d057984 */ /* 0x000e280008000000 */
[----:B0-----:R-:W-:Y:S04]  /*28f10*/  STL [R1+0x21c], R5 ;  /* 0x00021c0501007387 */ /* 0x001fe80000100800 */
[----:B------:R-:W0:Y:S04]  /*28f20*/  LDS.U8 R5, [R29+UR4+0x1108] ;  /* 0x001108041d057984 */ /* 0x000e280008000000 */
[----:B------:R-:W-:Y:S04]  /*28f30*/  STL [R1+0x218], R26 ;  /* 0x0002181a01007387 */ /* 0x000fe80000100800 */
[----:B------:R-:W1:Y:S04]  /*28f40*/  LDS.U8 R26, [R29+UR4+0x1008] ;  /* 0x001008041d1a7984 */ /* 0x000e680008000000 */
[----:B------:R-:W-:Y:S04]  /*28f50*/  STL [R1+0x224], R25 ;  /* 0x0002241901007387 */ /* 0x000fe80000100800 */
[----:B------:R-:W3:Y:S04]  /*28f60*/  LDS.U8 R25, [R29+UR4+0x1100] ;  /* 0x001100041d197984 */ /* 0x000ee80008000000 */
[----:B0-----:R-:W-:Y:S04]  /*28f70*/  STL [R1+0x220], R5 ;  /* 0x0002200501007387 */ /* 0x001fe80000100800 */
[----:B------:R-:W0:Y:S04]  /*28f80*/  LDS.U8 R5, [R29+UR4+0x2000] ;  /* 0x002000041d057984 */ /* 0x000e280008000000 */
[----:B-1----:R-:W-:Y:S04]  /*28f90*/  STL [R1+0x22c], R26 ;  /* 0x00022c1a01007387 */ /* 0x002fe80000100800 */
[----:B------:R-:W1:Y:S04]  /*28fa0*/  LDS.U8 R26, [R29+UR4+0x2108] ;  /* 0x002108041d1a7984 */ /* 0x000e680008000000 */
[----:B---3--:R-:W-:Y:S04]  /*28fb0*/  STL [R1+0x228], R25 ;  /* 0x0002281901007387 */ /* 0x008fe80000100800 */
        /* <DEDUP_REMOVED lines=58> */
[----:B------:R-:W5:Y:S04]  /*29360*/  LDL.LU R27, [R1+0x58] ;  /* 0x00005800011b7983 */ /* 0x000f680000300800 */
[----:B---3--:R-:W-:Y:S04]  /*29370*/  STL [R1+0x2a0], R25 ;  /* 0x0002a01901007387 */ /* 0x008fe80000100800 */
        /* <DEDUP_REMOVED lines=8> */
[----:B------:R-:W-:Y:S04]  /*29400*/  STL [R1+0x550], R25 ;  /* 0x0005501901007387 */ /* 0x000fe80000100800 */
[----:B------:R-:W3:Y:S04]  /*29410*/  LDS.U8 R25, [R29+UR4+0x3080] ;  /* 0x003080041d197984 */ /* 0x000ee80008000000 */
[----:B-1----:R-:W-:Y:S04]  /*29420*/  STL [R1+0x55c], R26 ;  /* 0x00055c1a01007387 */ /* 0x002fe80000100800 */
[----:B------:R-:W1:Y:S04]  /*29430*/  LDS.U8 R26, [R29+UR4+0x3188] ;  /* 0x003188041d1a7984 */ /* 0x000e680008000000 */
[----:B0-----:R0:W-:Y:S04]  /*29440*/  STL [R1+0x558], R5 ;  /* 0x0005580501007387 */ /* 0x0011e80000100800 */
[----:B0-----:R-:W2:Y:S04]  /*29450*/  LDL.LU R5, [R1+0x54] ;  /* 0x0000540001057983 */ /* 0x001ea80000300800 */
[----:B---3--:R-:W-:Y:S04]  /*29460*/  STL [R1+0x564], R25 ;  /* 0x0005641901007387 */ /* 0x008fe80000100800 */
        /* <DEDUP_REMOVED lines=9> */
[----:B0-----:R-:W-:Y:S04]  /*29500*/  STL [R1+0x750], R25 ;  /* 0x0007501901007387 */ /* 0x001fe80000100800 */
[----:B------:R-:W0:Y:S04]  /*29510*/  LDS.U8 R25, [R29+UR4+0x5080] ;  /* 0x005080041d197984 */ /* 0x000e280008000000 */
[----:B---3--:R-:W-:Y:S04]  /*29520*/  STL [R1+0x75c], R28 ;  /* 0x00075c1c01007387 */ /* 0x008fe80000100800 */
[----:B------:R-:W3:Y:S04]  /*29530*/  LDS.U8 R28, [R29+UR4+0x5188] ;  /* 0x005188041d1c7984 */ /* 0x000ee80008000000 */
[----:B-1----:R1:W-:Y:S04]  /*29540*/  STL [R1+0x758], R26 ;  /* 0x0007581a01007387 */ /* 0x0023e80000100800 */
[----:B-1----:R-:W4:Y:S04]  /*29550*/  LDL.LU R26, [R1+0x50] ;  /* 0x00005000011a7983 */ /* 0x002f280000300800 */
[----:B0-----:R-:W-:Y:S04]  /*29560*/  STL [R1+0x764], R25 ;  /* 0x0007641901007387 */ /* 0x001fe80000100800 */
[----:B------:R-:W0:Y:S04]  /*29570*/  LDS.U8 R25, [R29+UR4+0x5088] ;  /* 0x005088041d197984 */ /* 0x000e280008000000 */
[----:B---3--:R-:W-:Y:S04]  /*29580*/  STL [R1+0x760], R28 ;  /* 0x0007601c01007387 */ /* 0x008fe80000100800 */
        /* <DEDUP_REMOVED lines=12> */
[----:B------:R-:W1:Y:S01]  /*29650*/  LDS.U8 R28, [R29+UR4+0x7188] ;  /* 0x007188041d1c7984 */ /* 0x000e620008000000 */
[----:B------:R-:W3:Y:S03]  /*29660*/  S2R R3, SR_TID.X ;  /* 0x0000000000037919 */ /* 0x000ee60000002100 */
[----:B0-----:R-:W-:Y:S04]  /*29670*/  STL [R1+0x96c], R25 ;  /* 0x00096c1901007387 */ /* 0x001fe80000100800 */
[----:B------:R-:W0:Y:S04]  /*29680*/  LDS.U8 R25, [R29+UR4+0x7088] ;  /* 0x007088041d197984 */ /* 0x000e280008000000 */
[----:B-1----:R-:W-:Y:S04]  /*29690*/  STL [R1+0x968], R28 ;  /* 0x0009681c01007387 */ /* 0x002fe80000100800 */
[----:B------:R-:W1:Y:S01]  /*296a0*/  LDS.U8 R28, [R29+UR4+0x7180] ;  /* 0x007180041d1c7984 */ /* 0x000e620008000000 */
[----:B---3--:R-:W-:Y:S01]  /*296b0*/  LOP3.LUT R3, R3, 0x3f, RZ, 0xc0, !PT ;  /* 0x0000003f03037812 */ /* 0x008fe200078ec0ff */
[----:B------:R-:W-:Y:S06]  /*296c0*/  BAR.SYNC.DEFER_BLOCKING 0x0 ;  /* 0x0000000000007b1d */ /* 0x000fec0000010000 */
[----:B------:R-:W-:Y:S04]  /*296d0*/  STS.U8 [R3+UR4], R6 ;  /* 0x0000000603007988 */ /* 0x000fe80008000004 */
[----:B------:R-:W-:Y:S04]  /*296e0*/  STS.U8 [R3+UR4+0x240], R0 ;  /* 0x0002400003007988 */ /* 0x000fe80008000004 */
[----:B0-----:R0:W-:Y:S04]  /*296f0*/  STL [R1+0x970], R25 ;  /* 0x0009701901007387 */ /* 0x0011e80000100800 */
[----:B0-----:R-:W3:Y:S04]  /*29700*/  LDL.LU R25, [R1+0x4c] ;  /* 0x00004c0001197983 */ /* 0x001ee80000300800 */
[----:B-1----:R-:W-:Y:S04]  /*29710*/  STL [R1+0x964], R28 ;  /* 0x0009641c01007387 */ /* 0x002fe80000100800 */
[----:B------:R-:W4:Y:S04]  /*29720*/  LDL.LU R6, [R1+0x2218] ;  /* 0x0022180001067983 */ /* 0x000f280000300800 */
[----:B------:R-:W3:Y:S04]  /*29730*/  LDL.LU R0, [R1+0x2214] ;  /* 0x0022140001007983 */ /* 0x000ee80000300800 */
[----:B------:R0:W-:Y:S04]  /*29740*/  STS.U8 [R3+UR4+0x200], R4 ;  /* 0x0002000403007988 */ /* 0x0001e80008000004 */
[----:B-----5:R-:W-:Y:S04]  /*29750*/  STS.U8 [R3+UR4+0x40], R27 ;  /* 0x0000401b03007988 */ /* 0x020fe80008000004 */
[----:B------:R-:W-:Y:S04]  /*29760*/  STS.U8 [R3+UR4+0x400], R18 ;  /* 0x0004001203007988 */ /* 0x000fe80008000004 */
[----:B------:R-:W-:Y:S04]  /*29770*/  STS.U8 [R3+UR4+0x440], R16 ;  /* 0x0004401003007988 */ /* 0x000fe80008000004 */
[----:B------:R-:W-:Y:S04]  /*29780*/  STS.U8 [R3+UR4+0x640], R21 ;  /* 0x0006401503007988 */ /* 0x000fe80008000004 */
[----:B------:R-:W-:Y:S01]  /*29790*/  STS.U8 [R3+UR4+0x600], R9 ;  /* 0x0006000903007988 */ /* 0x000fe20008000004 */
[----:B0-----:R-:W-:-:S05]  /*297a0*/  LOP3.LUT R4, R3, 0x10, RZ, 0x3c, !PT ;  /* 0x0000001003047812 */ /* 0x001fca00078e3cff */
[----:B------:R0:W-:Y:S04]  /*297b0*/  STS.U8 [R4+UR4+0x80], R10 ;  /* 0x0000800a04007988 */ /* 0x0001e80008000004 */
[----:B0-----:R-:W5:Y:S04]  /*297c0*/  LDL.LU R10, [R1+0x2210] ;  /* 0x00221000010a7983 */ /* 0x001f680000300800 */
[----:B------:R0:W-:Y:S04]  /*297d0*/  STS.U8 [R4+UR4+0x2c0], R2 ;  /* 0x0002c00204007988 */ /* 0x0001e80008000004 */
[----:B0-----:R-:W5:Y:S04]  /*297e0*/  LDL.LU R2, [R1+0x220c] ;  /* 0x00220c0001027983 */ /* 0x001f680000300800 */
[----:B--2---:R-:W-:Y:S04]  /*297f0*/  STS.U8 [R4+UR4+0xc0], R5 ;  /* 0x0000c00504007988 */ /* 0x004fe80008000004 */
[----:B------:R-:W-:Y:S04]  /*29800*/  STS.U8 [R4+UR4+0x480], R13 ;  /* 0x0004800d04007988 */ /* 0x000fe80008000004 */
[----:B------:R-:W-:Y:S04]  /*29810*/  STS.U8 [R4+UR4+0x6c0], R22 ;  /* 0x0006c01604007988 */ /* 0x000fe80008000004 */
[----:B---3--:R0:W-:Y:S02]  /*29820*/  STS.U8 [R4+UR4+0x280], R0 ;  /* 0x0002800004007988 */ /* 0x0081e40008000004 */
[----:B0-----:R-:W0:Y:S02]  /*29830*/  S2R R0, SR_TID.X ;  /* 0x0000000000007919 */ /* 0x001e240000002100 */
[----:B----4-:R-:W-:Y:S04]  /*29840*/  STS.U8 [R4+UR4+0x4c0], R6 ;  /* 0x0004c00604007988 */ /* 0x010fe80008000004 */
[----:B-----5:R-:W-:Y:S01]  /*29850*/  STS.U8 [R4+UR4+0x680], R10 ;  /* 0x0006800a04007988 */ /* 0x020fe20008000004 */
[----:B0-----:R-:W-:-:S04]  /*29860*/  LOP3.LUT R0, R0, 0x3f, RZ, 0xc0, !PT ;  /* 0x0000003f00007812 */ /* 0x001fc800078ec0ff */
[----:B------:R-:W-:-:S05]  /*29870*/  LOP3.LUT R0, R0, 0x20, RZ, 0x3c, !PT ;  /* 0x0000002000007812 */ /* 0x000fca00078e3cff */
[----:B------:R0:W-:Y:S04]  /*29880*/  STS.U8 [R0+UR4+0x100], R7 ;  /* 0x0001000700007988 */ /* 0x0001e80008000004 */
[----:B0-----:R-:W2:Y:S04]  /*29890*/  LDL.LU R7, [R1+0x2208] ;  /* 0x0022080001077983 */ /* 0x001ea80000300800 */
[----:B------:R0:W-:Y:S04]  /*298a0*/  STS.U8 [R0+UR4+0x300], R2 ;  /* 0x0003000200007988 */ /* 0x0001e80008000004 */
[----:B------:R1:W-:Y:S04]  /*298b0*/  STS.U8 [R0+UR4+0x140], R26 ;  /* 0x0001401a00007988 */ /* 0x0003e80008000004 */
[----:B------:R-:W3:Y:S01]  /*298c0*/  LDL.LU R5, [R1+0x3c] ;  /* 0x00003c0001057983 */ /* 0x000ee20000300800 */
[----:B0-----:R-:W0:Y:S01]  /*298d0*/  S2R R2, SR_TID.X ;  /* 0x0000000000027919 */ /* 0x001e220000002100 */
[----:B-1----:R-:W1:Y:S02]  /*298e0*/  S2R R26, SR_TID.X ;  /* 0x00000000001a7919 */ /* 0x002e640000002100 */
[----:B------:R4:W-:Y:S04]  /*298f0*/  STS.U8 [R0+UR4+0x340], R12 ;  /* 0x0003400c00007988 */ /* 0x0009e80008000004 */
[----:B------:R-:W-:Y:S04]  /*29900*/  STS.U8 [R0+UR4+0x500], R17 ;  /* 0x0005001100007988 */ /* 0x000fe80008000004 */
[----:B------:R-:W-:Y:S04]  /*29910*/  STS.U8 [R0+UR4+0x740], R24 ;  /* 0x0007401800007988 */ /* 0x000fe80008000004 */
[----:B------:R-:W-:Y:S04]  /*29920*/  STS.U8 [R0+UR4+0x700], R11 ;  /* 0x0007000b00007988 */ /* 0x000fe80008000004 */
[----:B----4-:R-:W4:Y:S01]  /*29930*/  LDL.LU R12, [R1+0x2204] ;  /* 0x00220400010c7983 */ /* 0x010f220000300800 */
[----:B0-----:R-:W-:-:S04]  /*29940*/  LOP3.LUT R2, R2, 0x3f, RZ, 0xc0, !PT ;  /* 0x0000003f02027812 */ /* 0x001fc800078ec0ff */
[----:B------:R-:W-:Y:S02]  /*29950*/  LOP3.LUT R2, R2, 0x30, RZ, 0x3c, !PT ;  /* 0x0000003002027812 */ /* 0x000fe400078e3cff */
[C---:B-1----:R-:W-:Y:S01]  /*29960*/  LOP3.LUT R29, R26.reuse, 0x7, RZ, 0xc0, !PT ;  /* 0x000000071a1d7812 */ /* 0x042fe200078ec0ff */
[----:B--2---:R-:W-:Y:S04]  /*29970*/  STS.U8 [R0+UR4+0x540], R7 ;  /* 0x0005400700007988 */ /* 0x004fe80008000004 */
[----:B------:R0:W-:Y:S04]  /*29980*/  STS.U8 [R2+UR4+0x180], R8 ;  /* 0x0001800802007988 */ /* 0x0001e80008000004 */
[----:B------:R1:W-:Y:S04]  /*29990*/  STS.U8 [R2+UR4+0x1c0], R25 ;  /* 0x0001c01902007988 */ /* 0x0003e80008000004 */
[----:B0-----:R-:W2:Y:S04]  /*299a0*/  LDL.LU R8, [R1+0x2200] ;  /* 0x0022000001087983 */ /* 0x001ea80000300800 */
[----:B------:R-:W5:Y:S04]  /*299b0*/  LDL.LU R24, [R1+0x38] ;  /* 0x0000380001187983 */ /* 0x000f680000300800 */
[----:B------:R-:W4:Y:S04]  /*299c0*/  LDL.LU R21, [R1+0x30] ;  /* 0x0000300001157983 */ /* 0x000f280000300800 */
[----:B------:R-:W4:Y:S04]  /*299d0*/  LDL.LU R4, [R1+0x2c] ;  /* 0x00002c0001047983 */ /* 0x000f280000300800 */
[----:B------:R-:W4:Y:S04]  /*299e0*/  LDL.LU R22, [R1+0x28] ;  /* 0x0000280001167983 */ /* 0x000f280000300800 */
[----:B------:R-:W4:Y:S01]  /*299f0*/  LDL.LU R3, [R1+0x20] ;  /* 0x0000200001037983 */ /* 0x000f220000300800 */
[----:B------:R-:W-:-:S03]  /*29a00*/  IMAD.SHL.U32 R0, R26, 0x2, RZ ;  /* 0x000000021a007824 */ /* 0x000fc600078e00ff */
[----:B------:R-:W3:Y:S04]  /*29a10*/  LDL.LU R27, [R1+0x1c] ;  /* 0x00001c00011b7983 */ /* 0x000ee80000300800 */
[----:B------:R-:W3:Y:S04]  /*29a20*/  LDL.LU R26, [R1+0x18] ;  /* 0x00001800011a7983 */ /* 0x000ee80000300800 */
[----:B-1----:R-:W5:Y:S04]  /*29a30*/  LDL.LU R25, [R1+0x10] ;  /* 0x0000100001197983 */ /* 0x002f680000300800 */
[----:B---3--:R-:W-:Y:S04]  /*29a40*/  STL.64 [R1+0x21f8], R26 ;  /* 0x0021f81a01007387 */ /* 0x008fe80000100a00 */
[----:B-----5:R-:W-:Y:S04]  /*29a50*/  STL.64 [R1+0x21f0], R24 ;  /* 0x0021f01801007387 */ /* 0x020fe80000100a00 */
[----:B------:R-:W3:Y:S04]  /*29a60*/  LDL.LU R6, [R1+0x74] ;  /* 0x0000740001067983 */ /* 0x000ee80000300800 */
[----:B------:R-:W3:Y:S04]  /*29a70*/  LDL.LU R13, [R1+0x70] ;  /* 0x00007000010d7983 */ /* 0x000ee80000300800 */
[----:B------:R-:W5:Y:S04]  /*29a80*/  LDL.LU R9, [R1+0x6c] ;  /* 0x00006c0001097983 */ /* 0x000f680000300800 */
[----:B------:R-:W3:Y:S04]  /*29a90*/  LDL.LU R16, [R1+0x68] ;  /* 0x0000680001107983 */ /* 0x000ee80000300800 */
[----:B------:R-:W5:Y:S04]  /*29aa0*/  LDL.LU R18, [R1+0x64] ;  /* 0x0000640001127983 */ /* 0x000f680000300800 */
[----:B------:R-:W3:Y:S04]  /*29ab0*/  LDL.LU R28, [R1+0x60] ;  /* 0x00006000011c7983 */ /* 0x000ee80000300800 */
[----:B------:R-:W-:Y:S04]  /*29ac0*/  STS.U8 [R2+UR4+0x580], R19 ;  /* 0x0005801302007988 */ /* 0x000fe80008000004 */
[----:B------:R-:W-:Y:S04]  /*29ad0*/  STS.U8 [R2+UR4+0x3c0], R20 ;  /* 0x0003c01402007988 */ /* 0x000fe80008000004 */
[----:B------:R-:W-:Y:S04]  /*29ae0*/  STS.U8 [R2+UR4+0x380], R5 ;  /* 0x0003800502007988 */ /* 0x000fe80008000004 */
[----:B--2---:R-:W-:Y:S04]  /*29af0*/  STS.U8 [R2+UR4+0x5c0], R8 ;  /* 0x0005c00802007988 */ /* 0x004fe80008000004 */
[----:B------:R-:W-:Y:S04]  /*29b00*/  STS.U8 [R2+UR4+0x7c0], R23 ;  /* 0x0007c01702007988 */ /* 0x000fe80008000004 */
[----:B----4-:R-:W-:Y:S01]  /*29b10*/  STS.U8 [R2+UR4+0x780], R12 ;  /* 0x0007800c02007988 */ /* 0x010fe20008000004 */
[----:B------:R-:W-:Y:S01]  /*29b20*/  BAR.SYNC.DEFER_BLOCKING 0x0 ;  /* 0x0000000000007b1d */ /* 0x000fe20000010000 */
[----:B------:R-:W-:-:S05]  /*29b30*/  IMAD R29, R29, 0x90, RZ ;  /* 0x000000901d1d7824 */ /* 0x000fca00078e02ff */
[----:B------:R-:W-:-:S05]  /*29b40*/  LOP3.LUT R29, R29, 0x30, R0, 0x78, !PT ;  /* 0x000000301d1d7812 */ /* 0x000fca00078e7800 */
[----:B------:R-:W0:Y:S04]  /*29b50*/  LDSM.16.M88.4 R24, [R29+UR4] ;  /* 0x000000041d18783b */ /* 0x000e280008000200 */
[----:B-----5:R-:W-:Y:S04]  /*29b60*/  STL [R1+0x21dc], R18 ;  /* 0x0021dc1201007387 */ /* 0x020fe80000100800 */
[----:B---3--:R1:W-:Y:S04]  /*29b70*/  STL [R1+0x21d8], R16 ;  /* 0x0021d81001007387 */ /* 0x0083e80000100800 */
[----:B-1----:R-:W2:Y:S04]  /*29b80*/  LDL.LU.64 R16, [R1+0x320] ;  /* 0x0003200001107983 */ /* 0x002ea80000300a00 */
[----:B------:R-:W3:Y:S01]  /*29b90*/  LDL.LU.64 R18, [R1+0x328] ;  /* 0x0003280001127983 */ /* 0x000ee20000300a00 */
[----:B0-----:R-:W-:-:S02]  /*29ba0*/  IMAD.MOV.U32 R10, RZ, RZ, R24 ;  /* 0x000000ffff0a7224 */ /* 0x001fc400078e0018 */
[----:B------:R-:W-:Y:S01]  /*29bb0*/  IMAD.MOV.U32 R5, RZ, RZ, R25 ;  /* 0x000000ffff057224 */ /* 0x000fe200078e0019 */
[----:B---3--:R-:W-:Y:S04]  /*29bc0*/  STL.64 [R1+0x21e8], R18 ;  /* 0x0021e81201007387 */ /* 0x008fe80000100a00 */
[----:B--2---:R0:W-:Y:S04]  /*29bd0*/  STL.64 [R1+0x21e0], R16 ;  /* 0x0021e01001007387 */ /* 0x0041e80000100a00 */
[----:B0-----:R-:W2:Y:S04]  /*29be0*/  LDL.LU.64 R16, [R1+0x340] ;  /* 0x0003400001107983 */ /* 0x001ea80000300a00 */
[----:B------:R-:W2:Y:S04]  /*29bf0*/  LDL.LU.64 R18, [R1+0x348] ;  /* 0x0003480001127983 */ /* 0x000ea80000300a00 */
[----:B------:R-:W-:Y:S04]  /*29c00*/  STL.64 [R1+0x150], R24 ;  /* 0x0001501801007387 */ /* 0x000fe80000100a00 */
[----:B------:R-:W-:Y:S04]  /*29c10*/  STL.64 [R1+0x158], R26 ;  /* 0x0001581a01007387 */ /* 0x000fe80000100a00 */
[----:B------:R-:W0:Y:S04]  /*29c20*/  LDSM.16.M88.4 R24, [R29+UR4+0x400] ;  /* 0x000400041d18783b */ /* 0x000e280008000200 */
[----:B0-----:R-:W-:Y:S04]  /*29c30*/  STL.64 [R1+0x160], R24 ;  /* 0x0001601801007387 */ /* 0x001fe80000100a00 */
[----:B------:R0:W-:Y:S01]  /*29c40*/  STL.64 [R1+0x168], R26 ;  /* 0x0001681a01007387 */ /* 0x0001e20000100a00 */
[----:B------:R-:W-:-:S02]  /*29c50*/  IMAD.MOV.U32 R8, RZ, RZ, R24 ;  /* 0x000000ffff087224 */ /* 0x000fc400078e0018 */
[----:B------:R-:W-:Y:S01]  /*29c60*/  IMAD.MOV.U32 R7, RZ, RZ, R25 ;  /* 0x000000ffff077224 */ /* 0x000fe200078e0019 */
[----:B0-----:R-:W3:Y:S04]  /*29c70*/  LDL.LU.64 R26, [R1+0x21f8] ;  /* 0x0021f800011a7983 */ /* 0x001ee80000300a00 */
[----:B------:R-:W4:Y:S01]  /*29c80*/  LDL.LU.64 R24, [R1+0x21f0] ;  /* 0x0021f00001187983 */ /* 0x000f220000300a00 */
[----:B------:R-:W-:Y:S01]  /*29c90*/  IMAD R2, R22, 0x100, R4 ;  /* 0x0000010016027824 */ /* 0x000fe200078e0204 */
[----:B------:R-:W-:Y:S02]  /*29ca0*/  F2FP.F16.E4M3.UNPACK_B R5, R5 ;  /* 0x00000005ff05723e */ /* 0x000fe400020006ff */
[----:B------:R0:W-:Y:S01]  /*29cb0*/  STL [R1+0x1f50], R29 ;  /* 0x001f501d01007387 */ /* 0x0001e20000100800 */
[----:B---3--:R-:W-:-:S02]  /*29cc0*/  IMAD R3, R27, 0x100, R3 ;  /* 0x000001001b037824 */ /* 0x008fc400078e0203 */
[----:B----4-:R-:W-:Y:S02]  /*29cd0*/  IMAD R4, R25, 0x100, R26 ;  /* 0x0000010019047824 */ /* 0x010fe400078e021a */
[----:B------:R-:W-:Y:S01]  /*29ce0*/  IMAD R0, R21, 0x100, R24 ;  /* 0x0000010015007824 */ /* 0x000fe200078e0218 */
[----:B------:R-:W-:Y:S01]  /*29cf0*/  F2FP.F16.E4M3.UNPACK_B R25, R2 ;  /* 0x00000002ff19723e */ /* 0x000fe200020006ff */
[----:B------:R-:W3:Y:S01]  /*29d00*/  LDL.LU R21, [R1+0x5c] ;  /* 0x00005c0001157983 */ /* 0x000ee20000300800 */
[----:B------:R-:W-:Y:S02]  /*29d10*/  F2FP.F16.E4M3.UNPACK_B R26, R3 ;  /* 0x00000003ff1a723e */ /* 0x000fe400020006ff */
[----:B------:R-:W-:Y:S02]  /*29d20*/  F2FP.F16.E4M3.UNPACK_B R27, R4 ;  /* 0x00000004ff1b723e */ /* 0x000fe400020006ff */
[----:B------:R-:W-:Y:S02]  /*29d30*/  F2FP.F16.E4M3.UNPACK_B R24, R0 ;  /* 0x00000000ff18723e */ /* 0x000fe400020006ff */
[----:B------:R-:W-:-:S07]  /*29d40*/  F2FP.F16.E4M3.UNPACK_B R4, R10 ;  /* 0x0000000aff04723e */ /* 0x000fce00020006ff */
[----:B--2---:R-:W-:-:S15]  /*29d50*/  HMMA.16816.F32 R16, R24, R4, R16 ;  /* 0x000000041810723c */ /* 0x004fde0000001810 */
[----:B------:R-:W-:-:S08]  /*29d60*/  NOP ;  /* 0x0000000000007918 */ /* 0x000fd00000000000 */
[----:B------:R-:W-:Y:S04]  /*29d70*/  STL.64 [R1], R16 ;  /* 0x0000001001007387 */ /* 0x000fe80000100a00 */
[----:B------:R1:W-:Y:S01]  /*29d80*/  STL [R1+0x8], R18 ;  /* 0x0000081201007387 */ /* 0x0003e20000100800 */
[----:B0-----:R-:W-:-:S03]  /*29d90*/  IMAD.MOV.U32 R29, RZ, RZ, R19 ;  /* 0x000000ffff1d7224 */ /* 0x001fc600078e0013 */
[----:B-1----:R-:W2:Y:S04]  /*29da0*/  LDL.LU.64 R18, [R1+0x21e8] ;  /* 0x0021e80001127983 */ /* 0x002ea80000300a00 */
[----:B------:R-:W2:Y:S01]  /*29db0*/  LDL.LU.64 R16, [R1+0x21e0] ;  /* 0x0021e00001107983 */ /* 0x000ea20000300a00 */
[----:B------:R-:W-:Y:S02]  /*29dc0*/  F2FP.F16.E4M3.UNPACK_B R2, R8 ;  /* 0x00000008ff02723e */ /* 0x000fe400020006ff */
[----:B------:R-:W-:Y:S01]  /*29dd0*/  F2FP.F16.E4M3.UNPACK_B R3, R7 ;  /* 0x00000007ff03723e */ /* 0x000fe200020006ff */
[----:B------:R-:W-:Y:S06]  /*29de0*/  STL [R1+0x2170], R29 ;  /* 0x0021701d01007387 */ /* 0x000fec0000100800 */
[----:B--2---:R-:W-:Y:S01]  /*29df0*/  HMMA.16816.F32 R24, R24, R2, R16 ;  /* 0x000000021818723c */ /* 0x004fe20000001810 */
[----:B------:R-:W2:Y:S04]  /*29e00*/  LDL.LU R18, [R1+0x21dc] ;  /* 0x0021dc0001127983 */ /* 0x000ea80000300800 */
[----:B------:R-:W4:Y:S01]  /*29e10*/  LDL.LU R16, [R1+0x21d8] ;  /* 0x0021d80001107983 */ /* 0x000f220000300800 */
[----:B------:R-:W-:-:S15]  /*29e20*/  IMAD R0, R13, 0x100, R6 ;  /* 0x000001000d007824 */ /* 0x000fde00078e0206 */
[----:B------:R-:W-:-:S02]  /*29e30*/  NOP ;  /* 0x0000000000007918 */ /* 0x000fc40000000000 */
[----:B------:R-:W-:Y:S04]  /*29e40*/  STL.64 [R1+0x2150], R26 ;  /* 0x0021501a01007387 */ /* 0x000fe80000100a00 */
[----:B------:R0:W-:Y:S04]  /*29e50*/  STL.64 [R1+0x2148], R24 ;  /* 0x0021481801007387 */ /* 0x0001e80000100a00 */
[----:B------:R-:W5:Y:S04]  /*29e60*/  LDL.LU R19, [R1+0xe8] ;  /* 0x0000e80001137983 */ /* 0x000f680000300800 */
[----:B------:R-:W3:Y:S01]  /*29e70*/  LDL.LU R17, [R1+0xe4] ;  /* 0x0000e40001117983 */ /* 0x000ee20000300800 */
[----:B--2---:R-:W-:-:S02]  /*29e80*/  IMAD R7, R28, 0x100, R18 ;  /* 0x000001001c077824 */ /* 0x004fc400078e0212 */
[----:B----4-:R-:W-:Y:S02]  /*29e90*/  IMAD R6, R16, 0x100, R9 ;  /* 0x0000010010067824 */ /* 0x010fe400078e0209 */
[----:B------:R-:W3:Y:S04]  /*29ea0*/  LDL.LU R16, [R1+0xf0] ;  /* 0x0000f00001107983 */ /* 0x000ee80000300800 */
[----:B------:R-:W5:Y:S04]  /*29eb0*/  LDL.LU R18, [R1+0xec] ;  /* 0x0000ec0001127983 */ /* 0x000f680000300800 */
[----:B-----5:R-:W-:Y:S04]  /*29ec0*/  STL.64 [R1+0x21c0], R18 ;  /* 0x0021c01201007387 */ /* 0x020fe80000100a00 */
[----:B---3--:R1:W-:Y:S04]  /*29ed0*/  STL.64 [R1+0x21b8], R16 ;  /* 0x0021b81001007387 */ /* 0x0083e80000100a00 */
[----:B0-----:R-:W2:Y:S04]  /*29ee0*/  LDL.LU R24, [R1+0x108] ;  /* 0x0001080001187983 */ /* 0x001ea80000300800 */
[----:B------:R-:W3:Y:S04]  /*29ef0*/  LDL.LU R12, [R1+0x104] ;  /* 0x00010400010c7983 */ /* 0x000ee80000300800 */
[----:B------:R-:W4:Y:S04]  /*29f00*/  LDL.LU R13, [R1+0x110] ;  /* 0x00011000010d7983 */ /* 0x000f280000300800 */
[----:B------:R-:W4:Y:S04]  /*29f10*/  LDL.LU R28, [R1+0x10c] ;  /* 0x00010c00011c7983 */ /* 0x000f280000300800 */
[----:B-1----:R-:W5:Y:S04]  /*29f20*/  LDL.LU.64 R16, [R1+0xd0] ;  /* 0x0000d00001107983 */ /* 0x002f680000300a00 */
[----:B------:R-:W2:Y:S01]  /*29f30*/  LDL.LU.64 R18, [R1+0xd8] ;  /* 0x0000d80001127983 */ /* 0x000ea20000300a00 */
[----:B------:R-:W-:-:S03]  /*29f40*/  IMAD R11, R14, 0x100, R21 ;  /* 0x000001000e0b7824 */ /* 0x000fc600078e0215 */
[----:B--2---:R-:W-:Y:S04]  /*29f50*/  STL.64 [R1+0x21d0], R18 ;  /* 0x0021d01201007387 */ /* 0x004fe80000100a00 */
[----:B-----5:R0:W-:Y:S04]  /*29f60*/  STL.64 [R1+0x21c8], R16 ;  /* 0x0021c81001007387 */ /* 0x0201e80000100a00 */
[----:B0-----:R-:W2:Y:S04]  /*29f70*/  LDL.LU.64 R16, [R1+0x3b0] ;  /* 0x0003b00001107983 */ /* 0x001ea80000300a00 */
[----:B------:R-:W2:Y:S04]  /*29f80*/  LDL.LU.64 R18, [R1+0x3b8] ;  /* 0x0003b80001127983 */ /* 0x000ea80000300a00 */
[----:B------:R-:W5:Y:S04]  /*29f90*/  LDL.LU R14, [R1+0xfc] ;  /* 0x0000fc00010e7983 */ /* 0x000f680000300800 */
[----:B------:R-:W3:Y:S04]  /*29fa0*/  LDL.LU R25, [R1+0x118] ;  /* 0x0001180001197983 */ /* 0x000ee80000300800 */
[----:B------:R-:W4:Y:S04]  /*29fb0*/  LDL.LU R26, [R1+0x114] ;  /* 0x00011400011a7983 */ /* 0x000f280000300800 */
[----:B------:R-:W4:Y:S01]  /*29fc0*/  LDL.LU R27, [R1+0x120] ;  /* 0x00012000011b7983 */ /* 0x000f220000300800 */
[----:B------:R-:W-:-:S02]  /*29fd0*/  F2FP.F16.E4M3.UNPACK_B R8, R0 ;  /* 0x00000000ff08723e */ /* 0x000fc400020006ff */
[----:B------:R-:W-:Y:S02]  /*29fe0*/  F2FP.F16.E4M3.UNPACK_B R9, R6 ;  /* 0x00000006ff09723e */ /* 0x000fe400020006ff */
[----:B------:R-:W-:Y:S02]  /*29ff0*/  F2FP.F16.E4M3.UNPACK_B R10, R7 ;  /* 0x00000007ff0a723e */ /* 0x000fe400020006ff */
[----:B------:R-:W-:Y:S01]  /*2a000*/  F2FP.F16.E4M3.UNPACK_B R11, R11 ;  /* 0x0000000bff0b723e */ /* 0x000fe200020006ff */
[----:B----4-:R-:W-:Y:S04]  /*2a010*/  STL.64 [R1+0x21a0], R26 ;  /* 0x0021a01a01007387 */ /* 0x010fe80000100a00 */
[----:B---3--:R0:W-:Y:S04]  /*2a020*/  STL.64 [R1+0x2198], R24 ;  /* 0x0021981801007387 */ /* 0x0081e80000100a00 */
[----:B0-----:R-:W3:Y:S04]  /*2a030*/  LDL.LU.64 R24, [R1+0xc0] ;  /* 0x0000c00001187983 */ /* 0x001ee80000300a00 */
[----:B------:R-:W4:Y:S01]  /*2a040*/  LDL.LU.64 R26, [R1+0xc8] ;  /* 0x0000c800011a7983 */ /* 0x000f220000300a00 */
[C---:B--2---:R-:W-:Y:S03]  /*2a050*/  HMMA.16816.F32 R16, R8.reuse, R4, R16 ;  /* 0x000000040810723c */ /* 0x044fe60000001810 */
[----:B----4-:R-:W-:Y:S04]  /*2a060*/  STL.64 [R1+0x21b0], R26 ;  /* 0x0021b01a01007387 */ /* 0x010fe80000100a00 */
[----:B---3--:R0:W-:Y:S04]  /*2a070*/  STL.64 [R1+0x21a8], R24 ;  /* 0x0021a81801007387 */ /* 0x0081e80000100a00 */
[----:B0-----:R-:W2:Y:S04]  /*2a080*/  LDL.LU.64 R24, [R1+0x380] ;  /* 0x0003800001187983 */ /* 0x001ea80000300a00 */
[----:B------:R-:W2:Y:S04]  /*2a090*/  LDL.LU.64 R26, [R1+0x388] ;  /* 0x00038800011a7983 */ /* 0x000ea80000300a00 */
[----:B------:R-:W3:Y:S04]  /*2a0a0*/  LDL.LU R29, [R1+0x11c] ;  /* 0x00011c00011d7983 */ /* 0x000ee80000300800 */
[----:B------:R-:W4:Y:S04]  /*2a0b0*/  LDL.LU R23, [R1+0x128] ;  /* 0x0001280001177983 */ /* 0x000f280000300800 */
[----:B------:R-:W4:Y:S04]  /*2a0c0*/  LDL.LU R20, [R1+0x124] ;  /* 0x0001240001147983 */ /* 0x000f280000300800 */
[----:B------:R-:W4:Y:S04]  /*2a0d0*/  LDL.LU R22, [R1+0x130] ;  /* 0x0001300001167983 */ /* 0x000f280000300800 */
[----:B------:R-:W4:Y:S04]  /*2a0e0*/  LDL.LU R21, [R1+0x12c] ;  /* 0x00012c0001157983 */ /* 0x000f280000300800 */
[----:B------:R-:W5:Y:S04]  /*2a0f0*/  LDL.LU R0, [R1+0x78] ;  /* 0x0000780001007983 */ /* 0x000f680000300800 */
[----:B------:R-:W2:Y:S04]  /*2a100*/  LDL.LU R6, [R1+0x7c] ;  /* 0x00007c0001067983 */ /* 0x000ea80000300800 */
[----:B------:R-:W2:Y:S04]  /*2a110*/  LDL.LU R7, [R1+0xe0] ;  /* 0x0000e00001077983 */ /* 0x000ea80000300800 */
[----:B------:R-:W-:Y:S04]  /*2a120*/  STL.64 [R1+0x30], R16 ;  /* 0x0000301001007387 */ /* 0x000fe80000100a00 */
[----:B------:R0:W-:Y:S04]  /*2a130*/  STL.64 [R1+0x38], R18 ;  /* 0x0000381201007387 */ /* 0x0001e80000100a00 */
[----:B0-----:R-:W3:Y:S04]  /*2a140*/  LDL.LU.64 R18, [R1+0x21d0] ;  /* 0x0021d00001127983 */ /* 0x001ee80000300a00 */
[----:B------:R-:W3:Y:S02]  /*2a150*/  LDL.LU.64 R16, [R1+0x21c8] ;  /* 0x0021c80001107983 */ /* 0x000ee40000300a00 */
[----:B---3--:R-:W-:Y:S02]  /*2a160*/  HMMA.16816.F32 R8, R8, R2, R16 ;  /* 0x000000020808723c */ /* 0x008fe40000001810 */
[----:B------:R-:W3:Y:S04]  /*2a170*/  LDL.LU.64 R18, [R1+0x21c0] ;  /* 0x0021c00001127983 */ /* 0x000ee80000300a00 */
[----:B------:R-:W3:Y:S01]  /*2a180*/  LDL.LU.64 R16, [R1+0x21b8] ;  /* 0x0021b80001107983 */ /* 0x000ee20000300a00 */
[----:B-----5:R-:W-:-:S03]  /*2a190*/  IMAD R0, R15, 0x100, R0 ;  /* 0x000001000f007824 */ /* 0x020fc600078e0200 */
[----:B------:R-:W5:Y:S01]  /*2a1a0*/  LDL.LU R15, [R1+0x100] ;  /* 0x00010000010f7983 */ /* 0x000f620000300800 */
[----:B--2---:R-:W-:-:S12]  /*2a1b0*/  IMAD R6, R6, 0x100, R7 ;  /* 0x0000010006067824 */ /* 0x004fd800078e0207 */
[----:B------:R0:W-:Y:S04]  /*2a1c0*/  STL.64 [R1+0x10], R8 ;  /* 0x0000100801007387 */ /* 0x0001e80000100a00 */
[----:B------:R1:W-:Y:S01]  /*2a1d0*/  STL.64 [R1+0x18], R10 ;  /* 0x0000180a01007387 */ /* 0x0003e20000100a00 */
[----:B0-----:R-:W-:Y:S02]  /*2a1e0*/  F2FP.F16.E4M3.UNPACK_B R8, R0 ;  /* 0x00000000ff08723e */ /* 0x001fe400020006ff */
[----:B------:R-:W-:Y:S01]  /*2a1f0*/  F2FP.F16.E4M3.UNPACK_B R9, R6 ;  /* 0x00000006ff09723e */ /* 0x000fe200020006ff */
[----:B---3--:R-:W-:Y:S02]  /*2a200*/  IMAD R7, R17, 0x100, R19 ;  /* 0x0000010011077824 */ /* 0x008fe400078e0213 */
[----:B-1----:R-:W-:-:S02]  /*2a210*/  IMAD R11, R18, 0x100, R16 ;  /* 0x00000100120b7824 */ /* 0x002fc400078e0210 */
[----:B------:R-:W2:Y:S04]  /*2a220*/  LDL.LU.64 R16, [R1+0xb0] ;  /* 0x0000b00001107983 */ /* 0x000ea80000300a00 */
[----:B------:R-:W2:Y:S01]  /*2a230*/  LDL.LU.64 R18, [R1+0xb8] ;  /* 0x0000b80001127983 */ /* 0x000ea20000300a00 */
[----:B------:R-:W-:Y:S02]  /*2a240*/  F2FP.F16.E4M3.UNPACK_B R10, R7 ;  /* 0x00000007ff0a723e */ /* 0x000fe400020006ff */
[----:B------:R-:W-:Y:S01]  /*2a250*/  F2FP.F16.E4M3.UNPACK_B R11, R11 ;  /* 0x0000000bff0b723e */ /* 0x000fe200020006ff */
[----:B------:R-:W3:Y:S04]  /*2a260*/  LDL.LU R0, [R1+0xf4] ;  /* 0x0000f40001007983 */ /* 0x000ee80000300800 */
[----:B------:R-:W3:Y:S02]  /*2a270*/  LDL.LU R6, [R1+0xf8] ;  /* 0x0000f80001067983 */ /* 0x000ee40000300800 */
[----:B------:R-:W-:-:S15]  /*2a280*/  HMMA.16816.F32 R24, R8, R4, R24 ;  /* 0x000000040818723c */ /* 0x000fde0000001818 */
[----:B------:R-:W-:-:S08]  /*2a290*/  NOP ;  /* 0x0000000000007918 */ /* 0x000fd00000000000 */
[----:B------:R-:W-:Y:S04]  /*2a2a0*/  STL.64 [R1+0x50], R24 ;  /* 0x0000501801007387 */ /* 0x000fe80000100a00 */
[----:B------:R0:W-:Y:S04]  /*2a2b0*/  STL.64 [R1+0x58], R26 ;  /* 0x0000581a01007387 */ /* 0x0001e80000100a00 */
[----:B0-----:R-:W4:Y:S04]  /*2a2c0*/  LDL.LU.64 R26, [R1+0x21b0] ;  /* 0x0021b000011a7983 */ /* 0x001f280000300a00 */
[----:B------:R-:W4:Y:S01]  /*2a2d0*/  LDL.LU.64 R24, [R1+0x21a8] ;  /* 0x0021a80001187983 */ /* 0x000f220000300a00 */
[----:B---3--:R-:W-:-:S02]  /*2a2e0*/  IMAD R0, R0, 0x100, R6 ;  /* 0x0000010000007824 */ /* 0x008fc400078e0206 */
[----:B-----5:R-:W-:Y:S01]  /*2a2f0*/  IMAD R6, R14, 0x100, R15 ;  /* 0x000001000e067824 */ /* 0x020fe200078e020f */
[----:B----4-:R-:W-:Y:S01]  /*2a300*/  HMMA.16816.F32 R8, R8, R2, R24 ;  /* 0x000000020808723c */ /* 0x010fe20000001818 */
[----:B------:R-:W3:Y:S04]  /*2a310*/  LDL.LU.64 R26, [R1+0x21a0] ;  /* 0x0021a000011a7983 */ /* 0x000ee80000300a00 */
[----:B------:R-:W4:-:S15]  /*2a320*/  LDL.LU.64 R24, [R1+0x2198] ;  /* 0x0021980001187983 */ /* 0x000f1e0000300a00 */
[----:B------:R-:W-:-:S03]  /*2a330*/  NOP ;  /* 0x0000000000007918 */ /* 0x000fc60000000000 */
[----:B------:R0:W-:Y:S04]  /*2a340*/  STL.64 [R1+0x20], R8 ;  /* 0x0000200801007387 */ /* 0x0001e80000100a00 */
[----:B------:R1:W-:Y:S01]  /*2a350*/  STL.64 [R1+0x28], R10 ;  /* 0x0000280a01007387 */ /* 0x0003e20000100a00 */
[----:B0-----:R-:W-:-:S05]  /*2a360*/  IMAD R8, R28, 0x100, R13 ;  /* 0x000001001c087824 */ /* 0x001fca00078e020d */
[----:B------:R-:W-:Y:S02]  /*2a370*/  F2FP.F16.E4M3.UNPACK_B R15, R8 ;  /* 0x00000008ff0f723e */ /* 0x000fe400020006ff */
[----:B------:R-:W5:Y:S04]  /*2a380*/  LDL.LU.64 R8, [R1+0x3a0] ;  /* 0x0003a00001087983 */ /* 0x000f680000300a00 */
[----:B-1----:R-:W5:Y:S01]  /*2a390*/  LDL.LU.64 R10, [R1+0x3a8] ;  /* 0x0003a800010a7983 */ /* 0x002f620000300a00 */
[----:B------:R-:W-:Y:S01]  /*2a3a0*/  F2FP.F16.E4M3.UNPACK_B R13, R6 ;  /* 0x00000006ff0d723e */ /* 0x000fe200020006ff */
[----:B----4-:R-:W-:Y:S01]  /*2a3b0*/  IMAD R7, R12, 0x100, R24 ;  /* 0x000001000c077824 */ /* 0x010fe200078e0218 */
[----:B------:R-:W-:-:S04]  /*2a3c0*/  F2FP.F16.E4M3.UNPACK_B R12, R0 ;  /* 0x00000000ff0c723e */ /* 0x000fc800020006ff */
[----:B------:R-:W-:-:S07]  /*2a3d0*/  F2FP.F16.E4M3.UNPACK_B R14, R7 ;  /* 0x00000007ff0e723e */ /* 0x000fce00020006ff */
[C---:B-----5:R-:W-:Y:S06]  /*2a3e0*/  HMMA.16816.F32 R8, R12.reuse, R4, R8 ;  /* 0x000000040c08723c */ /* 0x060fec0000001808 */
[----:B--2---:R-:W-:-:S15]  /*2a3f0*/  HMMA.16816.F32 R12, R12, R2, R16 ;  /* 0x000000020c0c723c */ /* 0x004fde0000001810 */
[----:B------:R-:W-:-:S02]  /*2a400*/  NOP ;  /* 0x0000000000007918 */ /* 0x000fc40000000000 */
[----:B------:R-:W-:Y:S04]  /*2a410*/  STL.64 [R1+0x40], R8 ;  /* 0x0000400801007387 */ /* 0x000fe80000100a00 */
[----:B------:R-:W-:Y:S04]  /*2a420*/  STL [R1+0x48], R10 ;  /* 0x0000480a01007387 */ /* 0x000fe80000100800 */
[----:B------:R-:W2:Y:S04]  /*2a430*/  LDL.LU.64 R16, [R1+0x370] ;  /* 0x0003700001107983 */ /* 0x000ea80000300a00 */
[----:B------:R-:W2:Y:S04]  /*2a440*/  LDL.LU.64 R18, [R1+0x378] ;  /* 0x0003780001127983 */ /* 0x000ea80000300a00 */
[----:B------:R-:W-:Y:S04]  /*2a450*/  STL.64 [R1+0x2108], R14 ;  /* 0x0021080e01007387 */ /* 0x000fe80000100a00 */
[----:B------:R0:W-:Y:S04]  /*2a460*/  STL.64 [R1+0x2100], R12 ;  /* 0x0021000c01007387 */ /* 0x0001e80000100a00 */
[----:B0-----:R-:W4:Y:S04]  /*2a470*/  LDL.LU.64 R12, [R1+0xa0] ;  /* 0x0000a000010c7983 */ /* 0x001f280000300a00 */
[----:B------:R-:W4:Y:S01]  /*2a480*/  LDL.LU.64 R14, [R1+0xa8] ;  /* 0x0000a800010e7983 */ /* 0x000f220000300a00 */
[----:B------:R-:W-:-:S02]  /*2a490*/  IMAD.MOV.U32 R28, RZ, RZ, R11 ;  /* 0x000000ffff1c7224 */ /* 0x000fc400078e000b */
[----:B---3--:R-:W-:Y:S02]  /*2a4a0*/  IMAD R0, R26, 0x100, R25 ;  /* 0x000001001a007824 */ /* 0x008fe400078e0219 */
[----:B------:R-:W-:Y:S02]  /*2a4b0*/  IMAD R6, R29, 0x100, R27 ;  /* 0x000001001d067824 */ /* 0x000fe400078e021b */
[----:B------:R-:W-:Y:S02]  /*2a4c0*/  IMAD R7, R20, 0x100, R23 ;  /* 0x0000010014077824 */ /* 0x000fe400078e0217 */
[----:B------:R-:W-:Y:S01]  /*2a4d0*/  IMAD R11, R21, 0x100, R22 ;  /* 0x00000100150b7824 */ /* 0x000fe200078e0216 */
[----:B------:R-:W3:Y:S01]  /*2a4e0*/  LDL.LU R23, [R1+0x148] ;  /* 0x0001480001177983 */ /* 0x000ee20000300800 */
[----:B------:R-:W-:Y:S02]  /*2a4f0*/  F2FP.F16.E4M3.UNPACK_B R8, R0 ;  /* 0x00000000ff08723e */ /* 0x000fe400020006ff */
[----:B------:R-:W-:-:S02]  /*2a500*/  F2FP.F16.E4M3.UNPACK_B R9, R6 ;  /* 0x00000006ff09723e */ /* 0x000fc400020006ff */
[----:B------:R-:W-:Y:S02]  /*2a510*/  F2FP.F16.E4M3.UNPACK_B R10, R7 ;  /* 0x00000007ff0a723e */ /* 0x000fe400020006ff */
[----:B------:R-:W-:Y:S01]  /*2a520*/  F2FP.F16.E4M3.UNPACK_B R11, R11 ;  /* 0x0000000bff0b723e */ /* 0x000fe200020006ff */
[----:B------:R-:W3:Y:S04]  /*2a530*/  LDL.LU R20, [R1+0x144] ;  /* 0x0001440001147983 */ /* 0x000ee80000300800 */
[----:B------:R-:W5:Y:S04]  /*2a540*/  LDL.LU R0, [R1+0x134] ;  /* 0x0001340001007983 */ /* 0x000f680000300800 */
[----:B------:R-:W3:Y:S04]  /*2a550*/  LDL.LU R6, [R1+0x13c] ;  /* 0x00013c0001067983 */ /* 0x000ee80000300800 */
[----:B------:R-:W3:Y:S04]  /*2a560*/  LDL.LU R7, [R1+0x140] ;  /* 0x0001400001077983 */ /* 0x000ee80000300800 */
[----:B------:R-:W5:Y:S04]  /*2a570*/  LDL.LU R22, [R1+0x170] ;  /* 0x0001700001167983 */ /* 0x000f680000300800 */
[----:B------:R-:W5:Y:S01]  /*2a580*/  LDL.LU R21, [R1+0x14c] ;  /* 0x00014c0001157983 */ /* 0x000f620000300800 */
[C---:B--2---:R-:W-:Y:S06]  /*2a590*/  HMMA.16816.F32 R16, R8.reuse, R4, R16 ;  /* 0x000000040810723c */ /* 0x044fec0000001810 */
[----:B----4-:R-:W-:-:S15]  /*2a5a0*/  HMMA.16816.F32 R8, R8, R2, R12 ;  /* 0x000000020808723c */ /* 0x010fde000000180c */
[----:B------:R-:W-:-:S02]  /*2a5b0*/  NOP ;  /* 0x0000000000007918 */ /* 0x000fc40000000000 */
[----:B------:R0:W-:Y:S04]  /*2a5c0*/  STL [R1+0x2118], R17 ;  /* 0x0021181101007387 */ /* 0x0001e80000100800 */
[----:B0-----:R-:W5:Y:S04]  /*2a5d0*/  LDL.LU R17, [R1+0x138] ;  /* 0x0001380001117983 */ /* 0x001f680000300800 */
[----:B------:R-:W-:Y:S04]  /*2a5e0*/  STL [R1+0x2114], R18 ;  /* 0x0021141201007387 */ /* 0x000fe80000100800 */
[----:B------:R-:W-:Y:S04]  /*2a5f0*/  STL [R1+0x2110], R19 ;  /* 0x0021101301007387 */ /* 0x000fe80000100800 */
[----:B------:R-:W-:Y:S04]  /*2a600*/  STL [R1+0x2158], R16 ;  /* 0x0021581001007387 */ /* 0x000fe80000100800 */
[----:B------:R-:W2:Y:S04]  /*2a610*/  LDL.LU R29, [R1+0x178] ;  /* 0x00017800011d7983 */ /* 0x000ea80000300800 */
[----:B------:R-:W4:Y:S04]  /*2a620*/  LDL.LU R12, [R1+0x198] ;  /* 0x00019800010c7983 */ /* 0x000f280000300800 */
[----:B------:R-:W4:Y:S04]  /*2a630*/  LDL.LU R13, [R1+0x194] ;  /* 0x00019400010d7983 */ /* 0x000f280000300800 */
[----:B------:R-:W3:Y:S04]  /*2a640*/  LDL.LU R14, [R1+0x1a0] ;  /* 0x0001a000010e7983 */ /* 0x000ee80000300800 */
[----:B------:R-:W3:Y:S04]  /*2a650*/  LDL.LU R15, [R1+0x19c] ;  /* 0x00019c00010f7983 */ /* 0x000ee80000300800 */
[----:B---3--:R-:W-:Y:S04]  /*2a660*/  STL.64 [R1+0x2180], R14 ;  /* 0x0021800e01007387 */ /* 0x008fe80000100a00 */
[----:B----4-:R0:W-:Y:S04]  /*2a670*/  STL.64 [R1+0x2178], R12 ;  /* 0x0021780c01007387 */ /* 0x0101e80000100a00 */
[----:B0-----:R-:W3:Y:S04]  /*2a680*/  LDL.LU.64 R12, [R1+0x90] ;  /* 0x00009000010c7983 */ /* 0x001ee80000300a00 */
[----:B------:R-:W4:Y:S01]  /*2a690*/  LDL.LU.64 R14, [R1+0x98] ;  /* 0x00009800010e7983 */ /* 0x000f220000300a00 */
[----:B------:R-:W-:-:S02]  /*2a6a0*/  IMAD R6, R6, 0x100, R7 ;  /* 0x0000010006067824 */ /* 0x000fc400078e0207 */
[----:B------:R-:W-:Y:S02]  /*2a6b0*/  IMAD R7, R20, 0x100, R23 ;  /* 0x0000010014077824 */ /* 0x000fe400078e0217 */
[----:B-----5:R-:W-:Y:S02]  /*2a6c0*/  IMAD R0, R0, 0x100, R17 ;  /* 0x0000010000007824 */ /* 0x020fe400078e0211 */
[----:B------:R-:W-:Y:S01]  /*2a6d0*/  IMAD R23, R21, 0x100, R22 ;  /* 0x0000010015177824 */ /* 0x000fe200078e0216 */
[----:B----4-:R-:W-:Y:S04]  /*2a6e0*/  STL.64 [R1+0x2190], R14 ;  /* 0x0021900e01007387 */ /* 0x010fe80000100a00 */
[----:B---3--:R0:W-:Y:S04]  /*2a6f0*/  STL.64 [R1+0x2188], R12 ;  /* 0x0021880c01007387 */ /* 0x0081e80000100a00 */
[----:B0-----:R-:W3:Y:S04]  /*2a700*/  LDL.LU.64 R12, [R1+0x390] ;  /* 0x00039000010c7983 */ /* 0x001ee80000300a00 */
[----:B------:R-:W3:Y:S01]  /*2a710*/  LDL.LU.64 R14, [R1+0x398] ;  /* 0x00039800010e7983 */ /* 0x000ee20000300a00 */
[----:B------:R-:W-:-:S02]  /*2a720*/  F2FP.F16.E4M3.UNPACK_B R20, R0 ;  /* 0x00000000ff14723e */ /* 0x000fc400020006ff */
[----:B------:R-:W-:Y:S02]  /*2a730*/  F2FP.F16.E4M3.UNPACK_B R21, R6 ;  /* 0x00000006ff15723e */ /* 0x000fe400020006ff */
[----:B------:R-:W-:Y:S02]  /*2a740*/  F2FP.F16.E4M3.UNPACK_B R22, R7 ;  /* 0x00000007ff16723e */ /* 0x000fe400020006ff */
[----:B------:R-:W-:Y:S01]  /*2a750*/  F2FP.F16.E4M3.UNPACK_B R23, R23 ;  /* 0x00000017ff17723e */ /* 0x000fe200020006ff */
[----:B------:R-:W4:Y:S04]  /*2a760*/  LDL.LU R24, [R1+0x1a8] ;  /* 0x0001a80001187983 */ /* 0x000f280000300800 */
[----:B------:R-:W4:Y:S04]  /*2a770*/  LDL.LU R25, [R1+0x1a4] ;  /* 0x0001a40001197983 */ /* 0x000f280000300800 */
[----:B------:R-:W5:Y:S04]  /*2a780*/  LDL.LU R26, [R1+0x1b0] ;  /* 0x0001b000011a7983 */ /* 0x000f680000300800 */
[----:B------:R-:W5:Y:S04]  /*2a790*/  LDL.LU R27, [R1+0x1ac] ;  /* 0x0001ac00011b7983 */ /* 0x000f680000300800 */
[----:B------:R-:W-:Y:S04]  /*2a7a0*/  STL.64 [R1+0x2128], R10 ;  /* 0x0021280a01007387 */ /* 0x000fe80000100a00 */
[----:B------:R0:W-:Y:S04]  /*2a7b0*/  STL.64 [R1+0x2120], R8 ;  /* 0x0021200801007387 */ /* 0x0001e80000100a00 */
[----:B------:R-:W4:Y:S04]  /*2a7c0*/  LDL.LU.64 R16, [R1+0x360] ;  /* 0x0003600001107983 */ /* 0x000f280000300a00 */
[----:B------:R-:W4:Y:S04]  /*2a7d0*/  LDL.LU.64 R18, [R1+0x368] ;  /* 0x0003680001127983 */ /* 0x000f280000300a00 */
[----:B0-----:R-:W5:Y:S04]  /*2a7e0*/  LDL.LU.64 R8, [R1+0x80] ;  /* 0x0000800001087983 */ /* 0x001f680000300a00 */
[----:B------:R-:W5:Y:S04]  /*2a7f0*/  LDL.LU.64 R10, [R1+0x88] ;  /* 0x00008800010a7983 */ /* 0x000f680000300a00 */
[----:B------:R-:W2:Y:S04]  /*2a800*/  LDL.LU R0, [R1+0x174] ;  /* 0x0001740001007983 */ /* 0x000ea80000300800 */
[----:B------:R-:W4:Y:S04]  /*2a810*/  LDL.LU R6, [R1+0x17c] ;  /* 0x00017c0001067983 */ /* 0x000f280000300800 */
[----:B------:R-:W5:Y:S01]  /*2a820*/  LDL.LU R7, [R1+0x184] ;  /* 0x0001840001077983 */ /* 0x000f620000300800 */
[----:B---3--:R-:W-:-:S15]  /*2a830*/  HMMA.16816.F32 R12, R20, R4, R12 ;  /* 0x00000004140c723c */ /* 0x008fde000000180c */
[----:B------:R-:W-:-:S08]  /*2a840*/  NOP ;  /* 0x0000000000007918 */ /* 0x000fd00000000000 */
[----:B------:R-:W-:Y:S04]  /*2a850*/  STL.64 [R1+0x70], R12 ;  /* 0x0000700c01007387 */ /* 0x000fe80000100a00 */
[----:B------:R0:W-:Y:S04]  /*2a860*/  STL.64 [R1+0x78], R14 ;  /* 0x0000780e01007387 */ /* 0x0001e80000100a00 */
[----:B0-----:R-:W3:Y:S04]  /*2a870*/  LDL.LU.64 R14, [R1+0x2190] ;  /* 0x00219000010e7983 */ /* 0x001ee80000300a00 */
[----:B------:R-:W3:Y:S02]  /*2a880*/  LDL.LU.64 R12, [R1+0x2188] ;  /* 0x00218800010c7983 */ /* 0x000ee40000300a00 */
[----:B---3--:R-:W-:Y:S02]  /*2a890*/  HMMA.16816.F32 R20, R20, R2, R12 ;  /* 0x000000021414723c */ /* 0x008fe4000000180c */
[----:B------:R-:W3:Y:S04]  /*2a8a0*/  LDL.LU.64 R14, [R1+0x2180] ;  /* 0x00218000010e7983 */ /* 0x000ee80000300a00 */
[----:B------:R-:W3:-:S15]  /*2a8b0*/  LDL.LU.64 R12, [R1+0x2178] ;  /* 0x00217800010c7983 */ /* 0x000ede0000300a00 */
[----:B------:R-:W-:-:S02]  /*2a8c0*/  NOP ;  /* 0x0000000000007918 */ /* 0x000fc40000000000 */
[----:B------:R0:W-:Y:S04]  /*2a8d0*/  STL.64 [R1+0x60], R20 ;  /* 0x0000601401007387 */ /* 0x0001e80000100a00 */
[----:B------:R1:W-:Y:S04]  /*2a8e0*/  STL.64 [R1+0x68], R22 ;  /* 0x0000681601007387 */ /* 0x0003e80000100a00 */
[----:B0-----:R-:W4:Y:S04]  /*2a8f0*/  LDL.LU R20, [R1+0x180] ;  /* 0x0001800001147983 */ /* 0x001f280000300800 */
[----:B------:R-:W5:Y:S04]  /*2a900*/  LDL.LU R21, [R1+0x188] ;  /* 0x0001880001157983 */ /* 0x000f680000300800 */
[----:B-1----:R-:W3:Y:S04]  /*2a910*/  LDL.LU R22, [R1+0x190] ;  /* 0x0001900001167983 */ /* 0x002ee80000300800 */
[----:B------:R-:W3:Y:S01]  /*2a920*/  LDL.LU R23, [R1+0x18c] ;  /* 0x00018c0001177983 */ /* 0x000ee20000300800 */
[----:B--2---:R-:W-:-:S03]  /*2a930*/  IMAD R0, R0, 0x100, R29 ;  /* 0x0000010000007824 */ /* 0x004fc600078e021d */
[----:B------:R-:W2:Y:S01]  /*2a940*/  LDL.LU R29, [R1+0x2170] ;  /* 0x00217000011d7983 */ /* 0x000ea20000300800 */
[----:B----4-:R-:W-:Y:S02]  /*2a950*/  IMAD R6, R6, 0x100, R20 ;  /* 0x0000010006067824 */ /* 0x010fe400078e0214 */
[----:B-----5:R-:W-:Y:S02]  /*2a960*/  IMAD R7, R7, 0x100, R21 ;  /* 0x0000010007077824 */ /* 0x020fe400078e0215 */
[----:B---3--:R-:W-:Y:S01]  /*2a970*/  IMAD R23, R23, 0x100, R22 ;  /* 0x0000010017177824 */ /* 0x008fe200078e0216 */
[----:B------:R-:W-:Y:S02]  /*2a980*/  F2FP.F16.E4M3.UNPACK_B R20, R0 ;  /* 0x00000000ff14723e */ /* 0x000fe400020006ff */
[----:B------:R-:W-:Y:S02]  /*2a990*/  F2FP.F16.E4M3.UNPACK_B R21, R6 ;  /* 0x00000006ff15723e */ /* 0x000fe400020006ff */
[----:B------:R-:W-:-:S02]  /*2a9a0*/  F2FP.F16.E4M3.UNPACK_B R22, R7 ;  /* 0x00000007ff16723e */ /* 0x000fc400020006ff */
[----:B------:R-:W-:-:S07]  /*2a9b0*/  F2FP.F16.E4M3.UNPACK_B R23, R23 ;  /* 0x00000017ff17723e */ /* 0x000fce00020006ff */
[----:B------:R-:W-:-:S15]  /*2a9c0*/  HMMA.16816.F32 R16, R20, R4, R16 ;  /* 0x000000041410723c */ /* 0x000fde0000001810 */
[----:B------:R-:W-:-:S08]  /*2a9d0*/  NOP ;  /* 0x0000000000007918 */ /* 0x000fd00000000000 */
[----:B------:R-:W-:Y:S04]  /*2a9e0*/  STL.64 [R1+0xa0], R16 ;  /* 0x0000a01001007387 */ /* 0x000fe80000100a00 */
[----:B------:R0:W-:Y:S02]  /*2a9f0*/  STL.64 [R1+0xa8], R18 ;  /* 0x0000a81201007387 */ /* 0x0001e40000100a00 */
[----:B0-----:R-:W-:Y:S02]  /*2aa00*/  HMMA.16816.F32 R16, R20, R2, R8 ;  /* 0x000000021410723c */ /* 0x001fe40000001808 */
[----:B------:R-:W3:Y:S04]  /*2aa10*/  LDL.LU R8, [R1+0x1c8] ;  /* 0x0001c80001087983 */ /* 0x000ee80000300800 */
[----:B------:R-:W3:-:S15]  /*2aa20*/  LDL.LU R9, [R1+0x1c4] ;  /* 0x0001c40001097983 */ /* 0x000ede0000300800 */
[----:B------:R-:W-:-:S02]  /*2aa30*/  NOP ;  /* 0x0000000000007918 */ /* 0x000fc40000000000 */
[----:B------:R-:W-:Y:S04]  /*2aa40*/  STL.64 [R1+0xd0], R16 ;  /* 0x0000d01001007387 */ /* 0x000fe80000100a00 */
[----:B------:R-:W-:Y:S04]  /*2aa50*/  STL.64 [R1+0xd8], R18 ;  /* 0x0000d81201007387 */ /* 0x000fe80000100a00 */
[----:B------:R-:W4:Y:S04]  /*2aa60*/  LDL.LU R10, [R1+0x1d0] ;  /* 0x0001d000010a7983 */ /* 0x000f280000300800 */
[----:B------:R-:W4:Y:S01]  /*2aa70*/  LDL.LU R11, [R1+0x1cc] ;  /* 0x0001cc00010b7983 */ /* 0x000f220000300800 */
[----:B------:R-:W-:-:S02]  /*2aa80*/  IMAD R0, R13, 0x100, R12 ;  /* 0x000001000d007824 */ /* 0x000fc400078e020c */
[----:B------:R-:W-:Y:S02]  /*2aa90*/  IMAD R6, R15, 0x100, R14 ;  /* 0x000001000f067824 */ /* 0x000fe400078e020e */
[----:B------:R-:W-:Y:S02]  /*2aaa0*/  IMAD R7, R25, 0x100, R24 ;  /* 0x0000010019077824 */ /* 0x000fe400078e0218 */
        /* <DEDUP_REMOVED lines=9> */
[----:B------:R-:W4:Y:S04]  /*2ab40*/  LDL.LU.64 R16, [R1+0x330] ;  /* 0x0003300001107983 */ /* 0x000f280000300a00 */
[----:B------:R-:W4:Y:S04]  /*2ab50*/  LDL.LU.64 R18, [R1+0x338] ;  /* 0x0003380001127983 */ /* 0x000f280000300a00 */
[----:B------:R-:W5:Y:S04]  /*2ab60*/  LDL.LU R24, [R1] ;  /* 0x0000000001187983 */ /* 0x000f680000300800 */
[----:B------:R-:W5:Y:S04]  /*2ab70*/  LDL.LU R25, [R1+0x4] ;  /* 0x0000040001197983 */ /* 0x000f680000300800 */
[----:B------:R-:W5:Y:S04]  /*2ab80*/  LDL.LU R26, [R1+0x8] ;  /* 0x00000800011a7983 */ /* 0x000f680000300800 */
[----:B------:R-:W5:Y:S04]  /*2ab90*/  LDL.LU R12, [R1+0x150] ;  /* 0x00015000010c7983 */ /* 0x000f680000300800 */
[----:B------:R-:W5:Y:S04]  /*2aba0*/  LDL.LU R13, [R1+0x154] ;  /* 0x00015400010d7983 */ /* 0x000f680000300800 */
[----:B------:R-:W5:Y:S04]  /*2abb0*/  LDL.LU R14, [R1+0x160] ;  /* 0x00016000010e7983 */ /* 0x000f680000300800 */
[----:B------:R-:W5:Y:S04]  /*2abc0*/  LDL.LU R15, [R1+0x164] ;  /* 0x00016400010f7983 */ /* 0x000f680000300800 */
[----:B------:R-:W5:Y:S04]  /*2abd0*/  LDL.LU R6, [R1+0x1bc] ;  /* 0x0001bc0001067983 */ /* 0x000f680000300800 */
[----:B------:R-:W5:Y:S01]  /*2abe0*/  LDL.LU R7, [R1+0x1c0] ;  /* 0x0001c00001077983 */ /* 0x000f620000300800 */
[----:B---3--:R-:W-:-:S15]  /*2abf0*/  HMMA.16816.F32 R8, R20, R4, R8 ;  /* 0x000000041408723c */ /* 0x008fde0000001808 */
[----:B------:R-:W-:-:S08]  /*2ac00*/  NOP ;  /* 0x0000000000007918 */ /* 0x000fd00000000000 */
[----:B------:R-:W-:Y:S04]  /*2ac10*/  STL.64 [R1+0xc0], R8 ;  /* 0x0000c00801007387 */ /* 0x000fe80000100a00 */
[----:B------:R0:W-:Y:S01]  /*2ac20*/  STL [R1+0xc8], R10 ;  /* 0x0000c80a01007387 */ /* 0x0001e20000100800 */
[----:B------:R-:W-:-:S03]  /*2ac30*/  IMAD.MOV.U32 R0, RZ, RZ, R11 ;  /* 0x000000ffff007224 */ /* 0x000fc600078e000b */
[----:B0-----:R-:W3:Y:S04]  /*2ac40*/  LDL.LU.64 R10, [R1+0x2168] ;  /* 0x00216800010a7983 */ /* 0x001ee80000300a00 */
[----:B------:R-:W3:Y:S04]  /*2ac50*/  LDL.LU.64 R8, [R1+0x2160] ;  /* 0x0021600001087983 */ /* 0x000ee80000300a00 */
[----:B------:R-:W3:Y:S04]  /*2ac60*/  LDL.LU R4, [R1+0x1b8] ;  /* 0x0001b80001047983 */ /* 0x000ee80000300800 */
[----:B------:R-:W3:Y:S01]  /*2ac70*/  LDL.LU R5, [R1+0x1b4] ;  /* 0x0001b40001057983 */ /* 0x000ee20000300800 */
[----:B----4-:R-:W-:Y:S01]  /*2ac80*/  HMMA.16816.F32 R16, R20, R2, R16 ;  /* 0x000000021410723c */ /* 0x010fe20000001810 */
[----:B--2---:R-:W-:-:S06]  /*2ac90*/  IMAD.MOV.U32 R27, RZ, RZ, R29 ;  /* 0x000000ffff1b7224 */ /* 0x004fcc00078e001d */
[----:B-----5:R-:W-:Y:S02]  /*2aca0*/  F2FP.F16.E4M3.UNPACK_B R20, R12.H1 ;  /* 0x0000000cff14723e */ /* 0x020fe400030006ff */
[----:B------:R-:W-:Y:S02]  /*2acb0*/  F2FP.F16.E4M3.UNPACK_B R21, R13.H1 ;  /* 0x0000000dff15723e */ /* 0x000fe400030006ff */
[----:B------:R-:W-:-:S12]  /*2acc0*/  F2FP.F16.E4M3.UNPACK_B R2, R14.H1 ;  /* 0x0000000eff02723e */ /* 0x000fd800030006ff */
[----:B------:R0:W-:Y:S01]  /*2acd0*/  STL.64 [R1+0x120], R16 ;  /* 0x0001201001007387 */ /* 0x0001e20000100a00 */
[----:B------:R-:W-:Y:S02]  /*2ace0*/  IMAD.MOV.U32 R22, RZ, RZ, R19 ;  /* 0x000000ffff167224 */ /* 0x000fe400078e0013 */
[----:B------:R-:W-:Y:S01]  /*2acf0*/  IMAD.MOV.U32 R23, RZ, RZ, R18 ;  /* 0x000000ffff177224 */ /* 0x000fe200078e0012 */
[----:B0-----:R-:W2:Y:S04]  /*2ad00*/  LDL.LU R16, [R1+0x2158] ;  /* 0x0021580001107983 */ /* 0x001ea80000300800 */
[----:B------:R-:W4:Y:S04]  /*2ad10*/  LDL.LU R19, [R1+0x1e8] ;  /* 0x0001e80001137983 */ /* 0x000f280000300800 */
[----:B------:R-:W4:Y:S04]  /*2ad20*/  LDL.LU R18, [R1+0x1e4] ;  /* 0x0001e40001127983 */ /* 0x000f280000300800 */
[----:B------:R-:W5:Y:S04]  /*2ad30*/  LDL.LU R17, [R1+0x1f0] ;  /* 0x0001f00001117983 */ /* 0x000f680000300800 */
[----:B------:R-:W5:Y:S04]  /*2ad40*/  LDL.LU R29, [R1+0x1ec] ;  /* 0x0001ec00011d7983 */ /* 0x000f680000300800 */
[----:B------:R-:W-:Y:S04]  /*2ad50*/  STL [R1+0x20a4], R22 ;  /* 0x0020a41601007387 */ /* 0x000fe80000100800 */
[----:B------:R-:W-:Y:S01]  /*2ad60*/  STL [R1+0x20a0], R23 ;  /* 0x0020a01701007387 */ /* 0x000fe20000100800 */
[----:B------:R-:W-:Y:S01]  /*2ad70*/  F2FP.F16.E4M3.UNPACK_B R3, R15.H1 ;  /* 0x0000000fff03723e */ /* 0x000fe200030006ff */
[----:B---3--:R-:W-:-:S02]  /*2ad80*/  IMAD R4, R5, 0x100, R4 ;  /* 0x0000010005047824 */ /* 0x008fc400078e0204 */
[----:B------:R-:W-:Y:S02]  /*2ad90*/  IMAD R5, R6, 0x100, R7 ;  /* 0x0000010006057824 */ /* 0x000fe400078e0207 */
[----:B------:R-:W-:Y:S02]  /*2ada0*/  IMAD R6, R9, 0x100, R8 ;  /* 0x0000010009067824 */ /* 0x000fe400078e0208 */
[----:B------:R-:W-:Y:S01]  /*2adb0*/  IMAD R7, R11, 0x100, R10 ;  /* 0x000001000b077824 */ /* 0x000fe200078e020a */
[----:B------:R-:W3:Y:S01]  /*2adc0*/  LDL.LU R8, [R1+0x30] ;  /* 0x0000300001087983 */ /* 0x000ee20000300800 */
[----:B------:R-:W-:Y:S02]  /*2add0*/  F2FP.F16.E4M3.UNPACK_B R4, R4 ;  /* 0x00000004ff04723e */ /* 0x000fe400020006ff */
[----:B------:R-:W-:Y:S02]  /*2ade0*/  F2FP.F16.E4M3.UNPACK_B R5, R5 ;  /* 0x00000005ff05723e */ /* 0x000fe400020006ff */
[----:B------:R-:W-:-:S02]  /*2adf0*/  F2FP.F16.E4M3.UNPACK_B R6, R6 ;  /* 0x00000006ff06723e */ /* 0x000fc400020006ff */
[----:B------:R-:W-:Y:S01]  /*2ae00*/  F2FP.F16.E4M3.UNPACK_B R7, R7 ;  /* 0x00000007ff07723e */ /* 0x000fe200020006ff */
[----:B------:R-:W3:Y:S04]  /*2ae10*/  LDL.LU R9, [R1+0x34] ;  /* 0x0000340001097983 */ /* 0x000ee80000300800 */
[----:B------:R-:W3:Y:S04]  /*2ae20*/  LDL.LU R10, [R1+0x38] ;  /* 0x00003800010a7983 */ /* 0x000ee80000300800 */
[----:B------:R-:W3:Y:S04]  /*2ae30*/  LDL.LU R11, [R1+0x3c] ;  /* 0x00003c00010b7983 */ /* 0x000ee80000300800 */
[----:B------:R-:W2:Y:S04]  /*2ae40*/  LDL.LU R12, [R1+0x10] ;  /* 0x00001000010c7983 */ /* 0x000ea80000300800 */
[----:B------:R-:W2:Y:S04]  /*2ae50*/  LDL.LU R13, [R1+0x14] ;  /* 0x00001400010d7983 */ /* 0x000ea80000300800 */
[----:B------:R-:W2:Y:S01]  /*2ae60*/  LDL.LU R14, [R1+0x18] ;  /* 0x00001800010e7983 */ /* 0x000ea20000300800 */
[----:B------:R-:W-:Y:S03]  /*2ae70*/  HMMA.16816.F32 R24, R4, R20, R24 ;  /* 0x000000140418723c */ /* 0x000fe60000001818 */
[----:B------:R-:W2:-:S15]  /*2ae80*/  LDL.LU R15, [R1+0x1c] ;  /* 0x00001c00010f7983 */ /* 0x000e9e0000300800 */
[----:B------:R-:W-:-:S05]  /*2ae90*/  NOP ;  /* 0x0000000000007918 */ /* 0x000fca0000000000 */
[----:B------:R-:W-:Y:S04]  /*2aea0*/  STL.64 [R1+0x130], R24 ;  /* 0x0001301801007387 */ /* 0x000fe80000100a00 */
[----:B------:R0:W-:Y:S04]  /*2aeb0*/  STL.64 [R1+0x138], R26 ;  /* 0x0001381a01007387 */ /* 0x0001e80000100a00 */
[----:B0-----:R-:W4:Y:S04]  /*2aec0*/  LDL.LU.64 R26, [R1+0x2150] ;  /* 0x00215000011a7983 */ /* 0x001f280000300a00 */
[----:B------:R-:W4:Y:S02]  /*2aed0*/  LDL.LU.64 R24, [R1+0x2148] ;  /* 0x0021480001187983 */ /* 0x000f240000300a00 */
[----:B----4-:R-:W-:-:S15]  /*2aee0*/  HMMA.16816.F32 R24, R4, R2, R24 ;  /* 0x000000020418723c */ /* 0x010fde0000001818 */
[----:B------:R-:W-:-:S08]  /*2aef0*/  NOP ;  /* 0x0000000000007918 */ /* 0x000fd00000000000 */
[----:B------:R0:W-:Y:S01]  /*2af00*/  STL.64 [R1+0x110], R24 ;  /* 0x0001101801007387 */ /* 0x0001e20000100a00 */
[----:B------:R-:W-:Y:S02]  /*2af10*/  IMAD.MOV.U32 R22, RZ, RZ, R26 ;  /* 0x000000ffff167224 */ /* 0x000fe400078e001a */
[----:B------:R-:W-:Y:S01]  /*2af20*/  IMAD.MOV.U32 R23, RZ, RZ, R27 ;  /* 0x000000ffff177224 */ /* 0x000fe200078e001b */
[----:B0-----:R-:W4:Y:S04]  /*2af30*/  LDL.LU R24, [R1+0x1d8] ;  /* 0x0001d80001187983 */ /* 0x001f280000300800 */
[----:B------:R-:W4:Y:S04]  /*2af40*/  LDL.LU R25, [R1+0x1d4] ;  /* 0x0001d40001197983 */ /* 0x000f280000300800 */
[----:B------:R-:W3:Y:S04]  /*2af50*/  LDL.LU R26, [R1+0x1e0] ;  /* 0x0001e000011a7983 */ /* 0x000ee80000300800 */
[----:B------:R-:W3:Y:S01]  /*2af60*/  LDL.LU R27, [R1+0x1dc] ;  /* 0x0001dc00011b7983 */ /* 0x000ee20000300800 */
[----:B------:R-:W-:-:S02]  /*2af70*/  IMAD R6, R18, 0x100, R19 ;  /* 0x0000010012067824 */ /* 0x000fc400078e0213 */
[----:B-----5:R-:W-:-:S03]  /*2af80*/  IMAD R7, R29, 0x100, R17 ;  /* 0x000001001d077824 */ /* 0x020fc600078e0211 */
[----:B------:R-:W-:Y:S02]  /*2af90*/  F2FP.F16.E4M3.UNPACK_B R6, R6 ;  /* 0x00000006ff06723e */ /* 0x000fe400020006ff */
[----:B------:R-:W-:Y:S01]  /*2afa0*/  F2FP.F16.E4M3.UNPACK_B R7, R7 ;  /* 0x00000007ff07723e */ /* 0x000fe200020006ff */
[----:B------:R-:W-:Y:S04]  /*2afb0*/  STL [R1+0x20ac], R23 ;  /* 0x0020ac1701007387 */ /* 0x000fe80000100800 */
[----:B------:R-:W-:Y:S01]  /*2afc0*/  STL [R1+0x20a8], R22 ;  /* 0x0020a81601007387 */ /* 0x000fe20000100800 */
[----:B----4-:R-:W-:Y:S02]  /*2afd0*/  IMAD R4, R25, 0x100, R24 ;  /* 0x0000010019047824 */ /* 0x010fe400078e0218 */
[----:B---3--:R-:W-:Y:S01]  /*2afe0*/  IMAD R5, R27, 0x100, R26 ;  /* 0x000001001b057824 */ /* 0x008fe200078e021a */
[----:B------:R-:W3:Y:S04]  /*2aff0*/  LDL.LU R24, [R1+0x200] ;  /* 0x0002000001187983 */ /* 0x000ee80000300800 */
[----:B------:R-:W3:Y:S01]  /*2b000*/  LDL.LU R25, [R1+0x1fc] ;  /* 0x0001fc0001197983 */ /* 0x000ee20000300800 */
[----:B------:R-:W-:-:S03]  /*2b010*/  F2FP.F16.E4M3.UNPACK_B R4, R4 ;  /* 0x00000004ff04723e */ /* 0x000fc600020006ff */
[----:B------:R-:W4:Y:S01]  /*2b020*/  LDL.LU R26, [R1+0x208] ;  /* 0x00020800011a7983 */ /* 0x000f220000300800 */
[----:B------:R-:W-:-:S03]  /*2b030*/  F2FP.F16.E4M3.UNPACK_B R5, R5 ;  /* 0x00000005ff05723e */ /* 0x000fc600020006ff */
[----:B------:R-:W4:Y:S04]  /*2b040*/  LDL.LU R27, [R1+0x204] ;  /* 0x00020400011b7983 */ /* 0x000f280000300800 */
[----:B------:R-:W5:Y:S01]  /*2b050*/  LDL.LU R29, [R1+0x20c] ;  /* 0x00020c00011d7983 */ /* 0x000f620000300800 */
[----:B------:R-:W-:-:S15]  /*2b060*/  HMMA.16816.F32 R8, R4, R20, R8 ;  /* 0x000000140408723c */ /* 0x000fde0000001808 */
[----:B------:R-:W-:-:S08]  /*2b070*/  NOP ;  /* 0x0000000000007918 */ /* 0x000fd00000000000 */
[----:B------:R0:W-:Y:S04]  /*2b080*/  STL.64 [R1+0x100], R8 ;  /* 0x0001000801007387 */ /* 0x0001e80000100a00 */
[----:B------:R1:W-:Y:S04]  /*2b090*/  STL.64 [R1+0x108], R10 ;  /* 0x0001080a01007387 */ /* 0x0003e80000100a00 */
[----:B0-----:R-:W3:Y:S04]  /*2b0a0*/  LDL.LU R8, [R1+0x20] ;  /* 0x0000200001087983 */ /* 0x001ee80000300800 */
[----:B------:R-:W3:Y:S04]  /*2b0b0*/  LDL.LU R9, [R1+0x24] ;  /* 0x0000240001097983 */ /* 0x000ee80000300800 */
[----:B-1----:R-:W4:Y:S04]  /*2b0c0*/  LDL.LU R10, [R1+0x28] ;  /* 0x00002800010a7983 */ /* 0x002f280000300800 */
[----:B------:R-:W4:Y:S01]  /*2b0d0*/  LDL.LU R11, [R1+0x2c] ;  /* 0x00002c00010b7983 */ /* 0x000f220000300800 */
[----:B--2---:R-:W-:-:S15]  /*2b0e0*/  HMMA.16816.F32 R4, R4, R2, R12 ;  /* 0x000000020404723c */ /* 0x004fde000000180c */
[----:B------:R-:W-:-:S09]  /*2b0f0*/  NOP ;  /* 0x0000000000007918 */ /* 0x000fd20000000000 */
[----:B------:R-:W-:Y:S02]  /*2b100*/  IMAD.MOV.U32 R23, RZ, RZ, R6 ;  /* 0x000000ffff177224 */ /* 0x000fe400078e0006 */
[----:B------:R-:W-:Y:S01]  /*2b110*/  IMAD.MOV.U32 R22, RZ, RZ, R7 ;  /* 0x000000ffff167224 */ /* 0x000fe200078e0007 */
[----:B----4-:R-:W-:Y:S04]  /*2b120*/  STL.64 [R1+0x2138], R10 ;  /* 0x0021380a01007387 */ /* 0x010fe80000100a00 */
[----:B---3--:R0:W-:Y:S04]  /*2b130*/  STL.64 [R1+0x2130], R8 ;  /* 0x0021300801007387 */ /* 0x0081e80000100a00 */
[----:B0-----:R-:W2:Y:S04]  /*2b140*/  LDL.LU R8, [R1+0x50] ;  /* 0x0000500001087983 */ /* 0x001ea80000300800 */
[----:B------:R-:W2:Y:S04]  /*2b150*/  LDL.LU R9, [R1+0x54] ;  /* 0x0000540001097983 */ /* 0x000ea80000300800 */
[----:B------:R-:W2:Y:S04]  /*2b160*/  LDL.LU R10, [R1+0x58] ;  /* 0x00005800010a7983 */ /* 0x000ea80000300800 */
[----:B------:R-:W2:Y:S04]  /*2b170*/  LDL.LU R11, [R1+0x5c] ;  /* 0x00005c00010b7983 */ /* 0x000ea80000300800 */
[----:B------:R0:W-:Y:S04]  /*2b180*/  STL.64 [R1+0xf0], R4 ;  /* 0x0000f00401007387 */ /* 0x0001e80000100a00 */
[----:B0-----:R-:W3:Y:S04]  /*2b190*/  LDL.LU R5, [R1+0x1f8] ;  /* 0x0001f80001057983 */ /* 0x001ee80000300800 */
[----:B------:R-:W3:Y:S04]  /*2b1a0*/  LDL.LU R6, [R1+0x1f4] ;  /* 0x0001f40001067983 */ /* 0x000ee80000300800 */
[----:B------:R-:W5:Y:S04]  /*2b1b0*/  LDL.LU R7, [R1+0x210] ;  /* 0x0002100001077983 */ /* 0x000f680000300800 */
[----:B------:R-:W4:Y:S04]  /*2b1c0*/  LDL.LU R17, [R1+0x21c] ;  /* 0x00021c0001117983 */ /* 0x000f280000300800 */
[----:B------:R-:W4:Y:S04]  /*2b1d0*/  LDL.LU R18, [R1+0x224] ;  /* 0x0002240001127983 */ /* 0x000f280000300800 */
[----:B------:R-:W4:Y:S04]  /*2b1e0*/  LDL.LU R19, [R1+0x22c] ;  /* 0x00022c0001137983 */ /* 0x000f280000300800 */
[----:B------:R-:W4:Y:S04]  /*2b1f0*/  LDL.LU R12, [R1+0x40] ;  /* 0x00004000010c7983 */ /* 0x000f280000300800 */
[----:B------:R-:W4:Y:S04]  /*2b200*/  LDL.LU R13, [R1+0x44] ;  /* 0x00004400010d7983 */ /* 0x000f280000300800 */
[----:B------:R-:W4:Y:S01]  /*2b210*/  LDL.LU R14, [R1+0x48] ;  /* 0x00004800010e7983 */ /* 0x000f220000300800 */
[----:B------:R-:W-:-:S03]  /*2b220*/  IMAD.MOV.U32 R15, RZ, RZ, R28 ;  /* 0x000000ffff0f7224 */ /* 0x000fc600078e001c */
[----:B------:R-:W4:Y:S04]  /*2b230*/  LDL.LU R28, [R1+0x2140] ;  /* 0x00214000011c7983 */ /* 0x000f280000300800 */
[----:B------:R-:W-:Y:S04]  /*2b240*/  STL [R1+0x20d4], R22 ;  /* 0x0020d41601007387 */ /* 0x000fe80000100800 */
[----:B------:R-:W-:Y:S01]  /*2b250*/  STL [R1+0x20d0], R23 ;  /* 0x0020d01701007387 */ /* 0x000fe20000100800 */
[----:B---3--:R-:W-:Y:S02]  /*2b260*/  IMAD R4, R6, 0x100, R5 ;  /* 0x0000010006047824 */ /* 0x008fe400078e0205 */
[----:B------:R-:W-:-:S02]  /*2b270*/  IMAD R5, R25, 0x100, R24 ;  /* 0x0000010019057824 */ /* 0x000fc400078e0218 */
[----:B------:R-:W-:Y:S02]  /*2b280*/  IMAD R6, R27, 0x100, R26 ;  /* 0x000001001b067824 */ /* 0x000fe400078e021a */
[----:B-----5:R-:W-:Y:S01]  /*2b290*/  IMAD R7, R29, 0x100, R7 ;  /* 0x000001001d077824 */ /* 0x020fe200078e0207 */
[----:B------:R-:W3:Y:S01]  /*2b2a0*/  LDL.LU R24, [R1+0x230] ;  /* 0x0002300001187983 */ /* 0x000ee20000300800 */
[----:B------:R-:W-:Y:S02]  /*2b2b0*/  F2FP.F16.E4M3.UNPACK_B R4, R4 ;  /* 0x00000004ff04723e */ /* 0x000fe400020006ff */
[----:B------:R-:W-:Y:S02]  /*2b2c0*/  F2FP.F16.E4M3.UNPACK_B R5, R5 ;  /* 0x00000005ff05723e */ /* 0x000fe400020006ff */
[----:B------:R-:W-:Y:S02]  /*2b2d0*/  F2FP.F16.E4M3.UNPACK_B R6, R6 ;  /* 0x00000006ff06723e */ /* 0x000fe400020006ff */
[----:B------:R-:W-:Y:S01]  /*2b2e0*/  F2FP.F16.E4M3.UNPACK_B R7, R7 ;  /* 0x00000007ff07723e */ /* 0x000fe200020006ff */
[----:B------:R-:W5:Y:S04]  /*2b2f0*/  LDL.LU R25, [R1+0x238] ;  /* 0x0002380001197983 */ /* 0x000f680000300800 */
[----:B------:R-:W5:Y:S04]  /*2b300*/  LDL.LU R26, [R1+0x240] ;  /* 0x00024000011a7983 */ /* 0x000f680000300800 */
[----:B------:R-:W5:Y:S01]  /*2b310*/  LDL.LU R27, [R1+0x248] ;  /* 0x00024800011b7983 */ /* 0x000f620000300800 */
[----:B--2---:R-:W-:-:S15]  /*2b320*/  HMMA.16816.F32 R8, R4, R20, R8 ;  /* 0x000000140408723c */ /* 0x004fde0000001808 */
[----:B------:R-:W-:-:S08]  /*2b330*/  NOP ;  /* 0x0000000000007918 */ /* 0x000fd00000000000 */
[----:B------:R-:W-:Y:S04]  /*2b340*/  STL.64 [R1+0xe0], R8 ;  /* 0x0000e00801007387 */ /* 0x000fe80000100a00 */
[----:B------:R0:W-:Y:S01]  /*2b350*/  STL [R1+0xe8], R10 ;  /* 0x0000e80a01007387 */ /* 0x0001e20000100800 */
[----:B------:R-:W-:-:S03]  /*2b360*/  IMAD.MOV.U32 R29, RZ, RZ, R11 ;  /* 0x000000ffff1d7224 */ /* 0x000fc600078e000b */
[----:B0-----:R-:W2:Y:S04]  /*2b370*/  LDL.LU.64 R10, [R1+0x2138] ;  /* 0x00213800010a7983 */ /* 0x001ea80000300a00 */
[----:B------:R-:W2:Y:S04]  /*2b380*/  LDL.LU.64 R8, [R1+0x2130] ;  /* 0x0021300001087983 */ /* 0x000ea80000300a00 */
[----:B------:R-:W5:Y:S04]  /*2b390*/  LDL.LU R23, [R1+0x26c] ;  /* 0x00026c0001177983 */ /* 0x000f680000300800 */
[----:B------:R-:W5:Y:S04]  /*2b3a0*/  LDL.LU R22, [R1+0x268] ;  /* 0x0002680001167983 */ /* 0x000f680000300800 */
[----:B------:R0:W-:Y:S04]  /*2b3b0*/  STL [R1+0x2088], R29 ;  /* 0x0020881d01007387 */ /* 0x0001e80000100800 */
[----:B0-----:R-:W5:Y:S01]  /*2b3c0*/  LDL.LU R29, [R1+0x260] ;  /* 0x00026000011d7983 */ /* 0x001f620000300800 */
[----:B--2---:R-:W-:Y:S03]  /*2b3d0*/  HMMA.16816.F32 R4, R4, R2, R8 ;  /* 0x000000020404723c */ /* 0x004fe60000001808 */
[----:B------:R-:W2:Y:S04]  /*2b3e0*/  LDL.LU.64 R10, [R1+0x2128] ;  /* 0x00212800010a7983 */ /* 0x000ea80000300a00 */
[----:B------:R-:W2:-:S15]  /*2b3f0*/  LDL.LU.64 R8, [R1+0x2120] ;  /* 0x0021200001087983 */ /* 0x000e9e0000300a00 */
[----:B------:R-:W-:-:S01]  /*2b400*/  NOP ;  /* 0x0000000000007918 */ /* 0x000fc20000000000 */
[----:B------:R0:W-:Y:S04]  /*2b410*/  STL.64 [R1+0xb0], R4 ;  /* 0x0000b00401007387 */ /* 0x0001e80000100a00 */
[----:B------:R1:W-:Y:S04]  /*2b420*/  STL.64 [R1+0xb8], R6 ;  /* 0x0000b80601007387 */ /* 0x0003e80000100a00 */
[----:B0-----:R-:W4:Y:S04]  /*2b430*/  LDL.LU R4, [R1+0x214] ;  /* 0x0002140001047983 */ /* 0x001f280000300800 */
[----:B------:R-:W3:Y:S04]  /*2b440*/  LDL.LU R5, [R1+0x218] ;  /* 0x0002180001057983 */ /* 0x000ee80000300800 */
[----:B-1----:R-:W5:Y:S04]  /*2b450*/  LDL.LU R6, [R1+0x220] ;  /* 0x0002200001067983 */ /* 0x002f680000300800 */
[----:B------:R-:W2:Y:S01]  /*2b460*/  LDL.LU R7, [R1+0x228] ;  /* 0x0002280001077983 */ /* 0x000ea20000300800 */
[----:B----4-:R-:W-:-:S02]  /*2b470*/  IMAD R4, R28, 0x100, R4 ;  /* 0x000001001c047824 */ /* 0x010fc400078e0204 */
[----:B---3--:R-:W-:Y:S02]  /*2b480*/  IMAD R5, R5, 0x100, R17 ;  /* 0x0000010005057824 */ /* 0x008fe400078e0211 */
[----:B-----5:R-:W-:Y:S02]  /*2b490*/  IMAD R6, R6, 0x100, R18 ;  /* 0x0000010006067824 */ /* 0x020fe400078e0212 */
[----:B--2---:R-:W-:Y:S01]  /*2b4a0*/  IMAD R7, R7, 0x100, R19 ;  /* 0x0000010007077824 */ /* 0x004fe200078e0213 */
[----:B------:R-:W2:Y:S01]  /*2b4b0*/  LDL.LU R28, [R1+0x264] ;  /* 0x00026400011c7983 */ /* 0x000ea20000300800 */
[----:B------:R-:W-:Y:S02]  /*2b4c0*/  F2FP.F16.E4M3.UNPACK_B R4, R4 ;  /* 0x00000004ff04723e */ /* 0x000fe400020006ff */
[----:B------:R-:W-:Y:S02]  /*2b4d0*/  F2FP.F16.E4M3.UNPACK_B R5, R5 ;  /* 0x00000005ff05723e */ /* 0x000fe400020006ff */
[----:B------:R-:W-:-:S02]  /*2b4e0*/  F2FP.F16.E4M3.UNPACK_B R6, R6 ;  /* 0x00000006ff06723e */ /* 0x000fc400020006ff */
[----:B------:R-:W-:Y:S01]  /*2b4f0*/  F2FP.F16.E4M3.UNPACK_B R7, R7 ;  /* 0x00000007ff07723e */ /* 0x000fe200020006ff */
[----:B------:R-:W3:Y:S04]  /*2b500*/  LDL.LU R17, [R1+0x2118] ;  /* 0x0021180001117983 */ /* 0x000ee80000300800 */
[----:B------:R-:W3:Y:S04]  /*2b510*/  LDL.LU R18, [R1+0x2114] ;  /* 0x0021140001127983 */ /* 0x000ee80000300800 */
[----:B------:R-:W3:Y:S01]  /*2b520*/  LDL.LU R19, [R1+0x2110] ;  /* 0x0021100001137983 */ /* 0x000ee20000300800 */
[----:B------:R-:W-:-:S15]  /*2b530*/  HMMA.16816.F32 R12, R4, R20, R12 ;  /* 0x00000014040c723c */ /* 0x000fde000000180c */
[----:B------:R-:W-:-:S08]  /*2b540*/  NOP ;  /* 0x0000000000007918 */ /* 0x000fd00000000000 */
[----:B------:R-:W-:Y:S04]  /*2b550*/  STL.64 [R1+0x90], R12 ;  /* 0x0000900c01007387 */ /* 0x000fe80000100a00 */
[----:B------:R0:W-:Y:S04]  /*2b560*/  STL.64 [R1+0x98], R14 ;  /* 0x0000980e01007387 */ /* 0x0001e80000100a00 */
[----:B0-----:R-:W4:Y:S04]  /*2b570*/  LDL.LU.64 R14, [R1+0x2108] ;  /* 0x00210800010e7983 */ /* 0x001f280000300a00 */
[----:B------:R-:W4:Y:S02]  /*2b580*/  LDL.LU.64 R12, [R1+0x2100] ;  /* 0x00210000010c7983 */ /* 0x000f240000300a00 */
[----:B----4-:R-:W-:Y:S02]  /*2b590*/  HMMA.16816.F32 R12, R4, R2, R12 ;  /* 0x00000002040c723c */ /* 0x010fe4000000180c */
[----:B------:R-:W4:Y:S04]  /*2b5a0*/  LDL.LU R4, [R1+0x234] ;  /* 0x0002340001047983 */ /* 0x000f280000300800 */
[----:B------:R-:W5:-:S15]  /*2b5b0*/  LDL.LU R5, [R1+0x23c] ;  /* 0x00023c0001057983 */ /* 0x000f5e0000300800 */
[----:B------:R-:W-:-:S02]  /*2b5c0*/  NOP ;  /* 0x0000000000007918 */ /* 0x000fc40000000000 */
[----:B------:R0:W-:Y:S04]  /*2b5d0*/  STL.64 [R1+0x80], R12 ;  /* 0x0000800c01007387 */ /* 0x0001e80000100a00 */
[----:B------:R1:W-:Y:S04]  /*2b5e0*/  STL.64 [R1+0x88], R14 ;  /* 0x0000880e01007387 */ /* 0x0003e80000100a00 */
[----:B------:R-:W2:Y:S04]  /*2b5f0*/  LDL.LU R6, [R1+0x244] ;  /* 0x0002440001067983 */ /* 0x000ea80000300800 */
[----:B------:R-:W3:Y:S04]  /*2b600*/  LDL.LU R7, [R1+0x24c] ;  /* 0x00024c0001077983 */ /* 0x000ee80000300800 */
[----:B0-----:R-:W3:Y:S04]  /*2b610*/  LDL.LU R12, [R1+0x254] ;  /* 0x00025400010c7983 */ /* 0x001ee80000300800 */
[----:B------:R-:W3:Y:S04]  /*2b620*/  LDL.LU R13, [R1+0x250] ;  /* 0x00025000010d7983 */ /* 0x000ee80000300800 */
[----:B-1----:R-:W3:Y:S04]  /*2b630*/  LDL.LU R14, [R1+0x25c] ;  /* 0x00025c00010e7983 */ /* 0x002ee80000300800 */
[----:B------:R-:W3:Y:S04]  /*2b640*/  LDL.LU R15, [R1+0x258] ;  /* 0x00025800010f7983 */ /* 0x000ee80000300800 */
[----:B------:R-:W-:Y:S04]  /*2b650*/  STL [R1+0x20f4], R20 ;  /* 0x0020f41401007387 */ /* 0x000fe80000100800 */
[----:B------:R-:W-:Y:S01]  /*2b660*/  STL [R1+0x20f0], R21 ;  /* 0x0020f01501007387 */ /* 0x000fe20000100800 */
[----:B----4-:R-:W-:-:S02]  /*2b670*/  IMAD R24, R24, 0x100, R4 ;  /* 0x0000010018187824 */ /* 0x010fc400078e0204 */
[----:B-----5:R-:W-:-:S03]  /*2b680*/  IMAD R25, R25, 0x100, R5 ;  /* 0x0000010019197824 */ /* 0x020fc600078e0205 */
[----:B------:R-:W-:Y:S02]  /*2b690*/  F2FP.F16.E4M3.UNPACK_B R24, R24 ;  /* 0x00000018ff18723e */ /* 0x000fe400020006ff */
[----:B------:R-:W-:Y:S01]  /*2b6a0*/  F2FP.F16.E4M3.UNPACK_B R25, R25 ;  /* 0x00000019ff19723e */ /* 0x000fe200020006ff */
[----:B--2---:R-:W-:Y:S02]  /*2b6b0*/  IMAD R26, R26, 0x100, R6 ;  /* 0x000001001a1a7824 */ /* 0x004fe400078e0206 */
[----:B---3--:R-:W-:-:S03]  /*2b6c0*/  IMAD R27, R27, 0x100, R7 ;  /* 0x000001001b1b7824 */ /* 0x008fc600078e0207 */
[----:B------:R-:W-:Y:S02]  /*2b6d0*/  F2FP.F16.E4M3.UNPACK_B R26, R26 ;  /* 0x0000001aff1a723e */ /* 0x000fe400020006ff */
[----:B------:R-:W-:-:S07]  /*2b6e0*/  F2FP.F16.E4M3.UNPACK_B R27, R27 ;  /* 0x0000001bff1b723e */ /* 0x000fce00020006ff */
[C---:B------:R-:W-:Y:S06]  /*2b6f0*/  HMMA.16816.F32 R4, R24.reuse, R20, R16 ;  /* 0x000000141804723c */ /* 0x040fec0000001810 */
[----:B------:R-:W-:-:S15]  /*2b700*/  HMMA.16816.F32 R24, R24, R2, R8 ;  /* 0x000000021818723c */ /* 0x000fde0000001808 */
[----:B------:R-:W-:-:S02]  /*2b710*/  NOP ;  /* 0x0000000000007918 */ /* 0x000fc40000000000 */
[----:B------:R-:W-:Y:S04]  /*2b720*/  STL.64 [R1+0x50], R4 ;  /* 0x0000500401007387 */ /* 0x000fe80000100a00 */
[----:B------:R-:W-:Y:S04]  /*2b730*/  STL.64 [R1+0x58], R6 ;  /* 0x0000580601007387 */ /* 0x000fe80000100a00 */
[----:B------:R-:W-:Y:S04]  /*2b740*/  STL [R1+0x20fc], R2 ;  /* 0x0020fc0201007387 */ /* 0x000fe80000100800 */
[----:B------:R-:W-:Y:S04]  /*2b750*/  STL [R1+0x20f8], R3 ;  /* 0x0020f80301007387 */ /* 0x000fe80000100800 */
[----:B------:R-:W-:Y:S04]  /*2b760*/  STL.64 [R1+0x2010], R26 ;  /* 0x0020101a01007387 */ /* 0x000fe80000100a00 */
[----:B------:R0:W-:Y:S04]  /*2b770*/  STL.64 [R1+0x2008], R24 ;  /* 0x0020081801007387 */ /* 0x0001e80000100a00 */
[----:B0-----:R-:W2:Y:S04]  /*2b780*/  LDL.LU R24, [R1+0xc0] ;  /* 0x0000c00001187983 */ /* 0x001ea80000300800 */
[----:B------:R-:W2:Y:S04]  /*2b790*/  LDL.LU R25, [R1+0xc4] ;  /* 0x0000c40001197983 */ /* 0x000ea80000300800 */
[----:B------:R-:W3:Y:S01]  /*2b7a0*/  LDL.LU R26, [R1+0xc8] ;  /* 0x0000c800011a7983 */ /* 0x000ee20000300800 */
[----:B------:R-:W-:-:S02]  /*2b7b0*/  IMAD.MOV.U32 R27, RZ, RZ, R0 ;  /* 0x000000ffff1b7224 */ /* 0x000fc400078e0000 */
[----:B------:R-:W-:Y:S02]  /*2b7c0*/  IMAD R8, R13, 0x100, R12 ;  /* 0x000001000d087824 */ /* 0x000fe400078e020c */
[----:B------:R-:W-:Y:S01]  /*2b7d0*/  IMAD R9, R15, 0x100, R14 ;  /* 0x000001000f097824 */ /* 0x000fe200078e020e */
[----:B---3--:R-:W-:Y:S04]  /*2b7e0*/  STL.64 [R1+0x20b8], R26 ;  /* 0x0020b81a01007387 */ /* 0x008fe80000100a00 */
[----:B--2---:R0:W-:Y:S04]  /*2b7f0*/  STL.64 [R1+0x20b0], R24 ;  /* 0x0020b01801007387 */ /* 0x0041e80000100a00 */
[----:B0-----:R-:W2:Y:S04]  /*2b800*/  LDL.LU R24, [R1+0xd0] ;  /* 0x0000d00001187983 */ /* 0x001ea80000300800 */
[----:B------:R-:W2:Y:S04]  /*2b810*/  LDL.LU R25, [R1+0xd4] ;  /* 0x0000d40001197983 */ /* 0x000ea80000300800 */
[----:B------:R-:W3:Y:S04]  /*2b820*/  LDL.LU R26, [R1+0xd8] ;  /* 0x0000d800011a7983 */ /* 0x000ee80000300800 */
[----:B------:R-:W3:Y:S04]  /*2b830*/  LDL.LU R27, [R1+0xdc] ;  /* 0x0000dc00011b7983 */ /* 0x000ee80000300800 */
[----:B------:R-:W4:Y:S04]  /*2b840*/  LDL.LU R12, [R1+0x70] ;  /* 0x00007000010c7983 */ /* 0x000f280000300800 */
[----:B------:R-:W4:Y:S04]  /*2b850*/  LDL.LU R13, [R1+0x74] ;  /* 0x00007400010d7983 */ /* 0x000f280000300800 */
[----:B------:R-:W4:Y:S04]  /*2b860*/  LDL.LU R14, [R1+0x78] ;  /* 0x00007800010e7983 */ /* 0x000f280000300800 */
[----:B------:R-:W4:Y:S04]  /*2b870*/  LDL.LU R15, [R1+0x7c] ;  /* 0x00007c00010f7983 */ /* 0x000f280000300800 */
[----:B------:R-:W5:Y:S04]  /*2b880*/  LDL.LU R2, [R1+0x274] ;  /* 0x0002740001027983 */ /* 0x000f680000300800 */
[----:B------:R-:W5:Y:S04]  /*2b890*/  LDL.LU R4, [R1+0x270] ;  /* 0x0002700001047983 */ /* 0x000f680000300800 */
[----:B------:R-:W4:Y:S04]  /*2b8a0*/  LDL.LU R3, [R1+0x27c] ;  /* 0x00027c0001037983 */ /* 0x000f280000300800 */
[----:B------:R-:W4:Y:S04]  /*2b8b0*/  LDL.LU R5, [R1+0x278] ;  /* 0x0002780001057983 */ /* 0x000f280000300800 */
[----:B------:R-:W4:Y:S04]  /*2b8c0*/  LDL.LU R20, [R1+0x284] ;  /* 0x0002840001147983 */ /* 0x000f280000300800 */
[----:B------:R-:W4:Y:S04]  /*2b8d0*/  LDL.LU R6, [R1+0x280] ;  /* 0x0002800001067983 */ /* 0x000f280000300800 */
[----:B------:R-:W4:Y:S04]  /*2b8e0*/  LDL.LU R21, [R1+0x28c] ;  /* 0x00028c0001157983 */ /* 0x000f280000300800 */
[----:B------:R-:W4:Y:S04]  /*2b8f0*/  LDL.LU R7, [R1+0x288] ;  /* 0x0002880001077983 */ /* 0x000f280000300800 */
[----:B---3--:R-:W-:Y:S04]  /*2b900*/  STL.64 [R1+0x20c8], R26 ;  /* 0x0020c81a01007387 */ /* 0x008fe80000100a00 */
[----:B--2---:R0:W-:Y:S04]  /*2b910*/  STL.64 [R1+0x20c0], R24 ;  /* 0x0020c01801007387 */ /* 0x0041e80000100a00 */
[----:B0-----:R-:W2:Y:S04]  /*2b920*/  LDL.LU R24, [R1+0xa0] ;  /* 0x0000a00001187983 */ /* 0x001ea80000300800 */
[----:B--2---:R0:W-:Y:S04]  /*2b930*/  STL [R1+0x20d8], R24 ;  /* 0x0020d81801007387 */ /* 0x0041e80000100800 */
[----:B------:R-:W2:Y:S04]  /*2b940*/  LDL.LU R25, [R1+0xa4] ;  /* 0x0000a40001197983 */ /* 0x000ea80000300800 */
[----:B------:R-:W3:Y:S04]  /*2b950*/  LDL.LU R26, [R1+0xa8] ;  /* 0x0000a800011a7983 */ /* 0x000ee80000300800 */
[----:B------:R-:W3:Y:S04]  /*2b960*/  LDL.LU R27, [R1+0xac] ;  /* 0x0000ac00011b7983 */ /* 0x000ee80000300800 */
[----:B0-----:R-:W2:Y:S01]  /*2b970*/  LDL.LU R24, [R1+0x294] ;  /* 0x0002940001187983 */ /* 0x001ea20000300800 */
[----:B------:R-:W-:-:S02]  /*2b980*/  IMAD R11, R22, 0x100, R23 ;  /* 0x00000100160b7824 */ /* 0x000fc400078e0217 */
[----:B------:R-:W-:Y:S02]  /*2b990*/  IMAD R10, R29, 0x100, R28 ;  /* 0x000001001d0a7824 */ /* 0x000fe400078e021c */
[----:B-----5:R-:W-:Y:S02]  /*2b9a0*/  IMAD R4, R4, 0x100, R2 ;  /* 0x0000010004047824 */ /* 0x020fe400078e0202 */
[----:B----4-:R-:W-:Y:S02]  /*2b9b0*/  IMAD R5, R5, 0x100, R3 ;  /* 0x0000010005057824 */ /* 0x010fe400078e0203 */
[----:B------:R-:W-:Y:S02]  /*2b9c0*/  IMAD R6, R6, 0x100, R20 ;  /* 0x0000010006067824 */ /* 0x000fe400078e0214 */
[----:B------:R-:W-:Y:S01]  /*2b9d0*/  IMAD R7, R7, 0x100, R21 ;  /* 0x0000010007077824 */ /* 0x000fe200078e0215 */
[----:B---3--:R-:W-:Y:S04]  /*2b9e0*/  STL.64 [R1+0x20e8], R26 ;  /* 0x0020e81a01007387 */ /* 0x008fe80000100a00 */
[----:B--2---:R0:W-:Y:S04]  /*2b9f0*/  STL.64 [R1+0x20e0], R24 ;  /* 0x0020e01801007387 */ /* 0x0041e80000100a00 */
[----:B0-----:R-:W2:Y:S04]  /*2ba00*/  LDL.LU R24, [R1+0x60] ;  /* 0x0000600001187983 */ /* 0x001ea80000300800 */
[----:B------:R-:W2:Y:S04]  /*2ba10*/  LDL.LU R25, [R1+0x64] ;  /* 0x0000640001197983 */ /* 0x000ea80000300800 */
[----:B------:R-:W2:Y:S04]  /*2ba20*/  LDL.LU R26, [R1+0x68] ;  /* 0x00006800011a7983 */ /* 0x000ea80000300800 */
[----:B------:R-:W2:Y:S04]  /*2ba30*/  LDL.LU R27, [R1+0x6c] ;  /* 0x00006c00011b7983 */ /* 0x000ea80000300800 */
[----:B------:R-:W3:Y:S04]  /*2ba40*/  LDL.LU R16, [R1+0x290] ;  /* 0x0002900001107983 */ /* 0x000ee80000300800 */
[----:B------:R-:W4:Y:S04]  /*2ba50*/  LDL.LU R22, [R1+0x29c] ;  /* 0x00029c0001167983 */ /* 0x000f280000300800 */
[----:B------:R-:W4:Y:S04]  /*2ba60*/  LDL.LU R17, [R1+0x298] ;  /* 0x0002980001117983 */ /* 0x000f280000300800 */
[----:B------:R-:W5:Y:S04]  /*2ba70*/  LDL.LU R23, [R1+0x2a4] ;  /* 0x0002a40001177983 */ /* 0x000f680000300800 */
[----:B------:R-:W5:Y:S04]  /*2ba80*/  LDL.LU R18, [R1+0x2a0] ;  /* 0x0002a00001127983 */ /* 0x000f680000300800 */
[----:B------:R-:W5:Y:S04]  /*2ba90*/  LDL.LU R19, [R1+0x2a8] ;  /* 0x0002a80001137983 */ /* 0x000f680000300800 */
[----:B------:R-:W5:Y:S04]  /*2baa0*/  LDL.LU R28, [R1+0x2d0] ;  /* 0x0002d000011c7983 */ /* 0x000f680000300800 */
[----:B------:R-:W5:Y:S04]  /*2bab0*/  LDL.LU R29, [R1+0x2c4] ;  /* 0x0002c400011d7983 */ /* 0x000f680000300800 */
[----:B------:R-:W5:Y:S04]  /*2bac0*/  LDL.LU R0, [R1+0x2c0] ;  /* 0x0002c00001007983 */ /* 0x000f680000300800 */
[----:B------:R-:W2:Y:S04]  /*2bad0*/  LDL.LU R2, [R1+0x20fc] ;  /* 0x0020fc0001027983 */ /* 0x000ea80000300800 */
[----:B------:R-:W2:Y:S04]  /*2bae0*/  LDL.LU R3, [R1+0x20f8] ;  /* 0x0020f80001037983 */ /* 0x000ea80000300800 */
[----:B------:R-:W3:Y:S04]  /*2baf0*/  LDL.LU R20, [R1+0x20f4] ;  /* 0x0020f40001147983 */ /* 0x000ee80000300800 */
[----:B------:R-:W3:Y:S01]  /*2bb00*/  LDL.LU R21, [R1+0x20f0] ;  /* 0x0020f00001157983 */ /* 0x000ee20000300800 */
[----:B------:R-:W-:-:S02]  /*2bb10*/  F2FP.F16.E4M3.UNPACK_B R8, R8 ;  /* 0x00000008ff08723e */ /* 0x000fc400020006ff */
[----:B------:R-:W-:Y:S02]  /*2bb20*/  F2FP.F16.E4M3.UNPACK_B R9, R9 ;  /* 0x00000009ff09723e */ /* 0x000fe400020006ff */
[----:B------:R-:W-:Y:S02]  /*2bb30*/  F2FP.F16.E4M3.UNPACK_B R10, R10 ;  /* 0x0000000aff0a723e */ /* 0x000fe400020006ff */
[----:B------:R-:W-:-:S07]  /*2bb40*/  F2FP.F16.E4M3.UNPACK_B R11, R11 ;  /* 0x0000000bff0b723e */ /* 0x000fce00020006ff */
[C---:B---3--:R-:W-:Y:S06]  /*2bb50*/  HMMA.16816.F32 R12, R8.reuse, R20, R12 ;  /* 0x00000014080c723c */ /* 0x048fec000000180c */
[----:B--2---:R-:W-:-:S15]  /*2bb60*/  HMMA.16816.F32 R8, R8, R2, R24 ;  /* 0x000000020808723c */ /* 0x004fde0000001818 */
[----:B------:R-:W-:-:S02]  /*2bb70*/  NOP ;  /* 0x0000000000007918 */ /* 0x000fc40000000000 */
[----:B------:R0:W-:Y:S04]  /*2bb80*/  STL [R1+0x2048], R12 ;  /* 0x0020480c01007387 */ /* 0x0001e80000100800 */
[----:B0-----:R-:W2:Y:S04]  /*2bb90*/  LDL.LU R12, [R1+0x2d4] ;  /* 0x0002d400010c7983 */ /* 0x001ea80000300800 */
[----:B------:R0:W-:Y:S04]  /*2bba0*/  STL [R1+0x2020], R13 ;  /* 0x0020200d01007387 */ /* 0x0001e80000100800 */
[----:B0-----:R-:W3:Y:S04]  /*2bbb0*/  LDL.LU R13, [R1+0x2c8] ;  /* 0x0002c800010d7983 */ /* 0x001ee80000300800 */
[----:B------:R0:W-:Y:S04]  /*2bbc0*/  STL [R1+0x201c], R14 ;  /* 0x00201c0e01007387 */ /* 0x0001e80000100800 */
[----:B0-----:R-:W3:Y:S04]  /*2bbd0*/  LDL.LU R14, [R1+0x2cc] ;  /* 0x0002cc00010e7983 */ /* 0x001ee80000300800 */
[----:B------:R0:W-:Y:S04]  /*2bbe0*/  STL [R1+0x2018], R15 ;  /* 0x0020180f01007387 */ /* 0x0001e80000100800 */
[----:B0-----:R-:W2:Y:S04]  /*2bbf0*/  LDL.LU R15, [R1+0x2b8] ;  /* 0x0002b800010f7983 */ /* 0x001ea80000300800 */
[----:B------:R-:W3:Y:S04]  /*2bc00*/  LDL.LU.64 R26, [R1+0x20e8] ;  /* 0x0020e800011a7983 */ /* 0x000ee80000300a00 */
[----:B------:R-:W4:Y:S04]  /*2bc10*/  LDL.LU.64 R24, [R1+0x20e0] ;  /* 0x0020e00001187983 */ /* 0x000f280000300a00 */
[----:B------:R0:W-:Y:S04]  /*2bc20*/  STL.64 [R1+0x40], R8 ;  /* 0x0000400801007387 */ /* 0x0001e80000100a00 */
[----:B------:R1:W-:Y:S04]  /*2bc30*/  STL.64 [R1+0x48], R10 ;  /* 0x0000480a01007387 */ /* 0x0003e80000100a00 */
[----:B0-----:R-:W2:Y:S04]  /*2bc40*/  LDL.LU R8, [R1+0x2ac] ;  /* 0x0002ac0001087983 */ /* 0x001ea80000300800 */
[----:B------:R-:W2:Y:S04]  /*2bc50*/  LDL.LU R9, [R1+0x2b4] ;  /* 0x0002b40001097983 */ /* 0x000ea80000300800 */
[----:B-1----:R-:W2:Y:S04]  /*2bc60*/  LDL.LU R10, [R1+0x2b0] ;  /* 0x0002b000010a7983 */ /* 0x002ea80000300800 */
[----:B------:R-:W2:Y:S01]  /*2bc70*/  LDL.LU R11, [R1+0x2bc] ;  /* 0x0002bc00010b7983 */ /* 0x000ea20000300800 */
[----:B----4-:R-:W-:-:S03]  /*2bc80*/  IMAD R16, R16, 0x100, R24 ;  /* 0x0000010010107824 */ /* 0x010fc600078e0218 */
[----:B------:R-:W3:Y:S01]  /*2bc90*/  LDL.LU R24, [R1+0x20d8] ;  /* 0x0020d80001187983 */ /* 0x000ee20000300800 */
[----:B------:R-:W-:Y:S02]  /*2bca0*/  F2FP.F16.E4M3.UNPACK_B R4, R4 ;  /* 0x00000004ff04723e */ /* 0x000fe400020006ff */
[----:B------:R-:W-:Y:S02]  /*2bcb0*/  F2FP.F16.E4M3.UNPACK_B R5, R5 ;  /* 0x00000005ff05723e */ /* 0x000fe400020006ff */
[----:B------:R-:W-:Y:S02]  /*2bcc0*/  F2FP.F16.E4M3.UNPACK_B R6, R6 ;  /* 0x00000006ff06723e */ /* 0x000fe400020006ff */
[----:B------:R-:W-:Y:S01]  /*2bcd0*/  F2FP.F16.E4M3.UNPACK_B R7, R7 ;  /* 0x00000007ff07723e */ /* 0x000fe200020006ff */
[----:B------:R-:W-:Y:S02]  /*2bce0*/  IMAD R17, R17, 0x100, R22 ;  /* 0x0000010011117824 */ /* 0x000fe400078e0216 */
[----:B-----5:R-:W-:Y:S01]  /*2bcf0*/  IMAD R18, R18, 0x100, R23 ;  /* 0x0000010012127824 */ /* 0x020fe200078e0217 */
[----:B------:R-:W4:Y:S04]  /*2bd00*/  LDL.LU R22, [R1+0x20d4] ;  /* 0x0020d40001167983 */ /* 0x000f280000300800 */
[----:B------:R-:W5:Y:S01]  /*2bd10*/  LDL.LU R23, [R1+0x20d0] ;  /* 0x0020d00001177983 */ /* 0x000f620000300800 */
[----:B---3--:R-:W-:-:S15]  /*2bd20*/  HMMA.16816.F32 R24, R4, R20, R24 ;  /* 0x000000140418723c */ /* 0x008fde0000001818 */
[----:B------:R-:W-:-:S08]  /*2bd30*/  NOP ;  /* 0x0000000000007918 */ /* 0x000fd00000000000 */
[----:B------:R-:W-:Y:S04]  /*2bd40*/  STL.64 [R1+0x30], R24 ;  /* 0x0000301801007387 */ /* 0x000fe80000100a00 */
[----:B------:R0:W-:Y:S04]  /*2bd50*/  STL.64 [R1+0x38], R26 ;  /* 0x0000381a01007387 */ /* 0x0001e80000100a00 */
[----:B0-----:R-:W3:Y:S04]  /*2bd60*/  LDL.LU.64 R26, [R1+0x20c8] ;  /* 0x0020c800011a7983 */ /* 0x001ee80000300a00 */
[----:B------:R-:W3:Y:S01]  /*2bd70*/  LDL.LU.64 R24, [R1+0x20c0] ;  /* 0x0020c00001187983 */ /* 0x000ee20000300a00 */
[----:B--2---:R-:W-:Y:S01]  /*2bd80*/  IMAD R19, R19, 0x100, R8 ;  /* 0x0000010013137824 */ /* 0x004fe200078e0208 */
[----:B------:R-:W-:-:S02]  /*2bd90*/  F2FP.F16.E4M3.UNPACK_B R16, R16 ;  /* 0x00000010ff10723e */ /* 0x000fc400020006ff */
[----:B------:R-:W-:Y:S02]  /*2bda0*/  F2FP.F16.E4M3.UNPACK_B R17, R17 ;  /* 0x00000011ff11723e */ /* 0x000fe400020006ff */
[----:B------:R-:W-:Y:S01]  /*2bdb0*/  F2FP.F16.E4M3.UNPACK_B R18, R18 ;  /* 0x00000012ff12723e */ /* 0x000fe200020006ff */
[----:B---3--:R-:W-:Y:S01]  /*2bdc0*/  HMMA.16816.F32 R4, R4, R2, R24 ;  /* 0x000000020404723c */ /* 0x008fe20000001818 */
[----:B------:R-:W2:Y:S04]  /*2bdd0*/  LDL.LU.64 R26, [R1+0x20b8] ;  /* 0x0020b800011a7983 */ /* 0x000ea80000300a00 */
[----:B------:R-:W2:Y:S01]  /*2bde0*/  LDL.LU.64 R24, [R1+0x20b0] ;  /* 0x0020b00001187983 */ /* 0x000ea20000300a00 */
[----:B------:R-:W-:-:S15]  /*2bdf0*/  F2FP.F16.E4M3.UNPACK_B R19, R19 ;  /* 0x00000013ff13723e */ /* 0x000fde00020006ff */
[----:B------:R-:W-:-:S02]  /*2be00*/  NOP ;  /* 0x0000000000007918 */ /* 0x000fc40000000000 */
[----:B------:R0:W-:Y:S02]  /*2be10*/  STL.64 [R1+0x20], R4 ;  /* 0x0000200401007387 */ /* 0x0001e40000100a00 */
[----:B0-----:R-:W-:Y:S02]  /*2be20*/  IMAD R4, R10, 0x100, R9 ;  /* 0x000001000a047824 */ /* 0x001fe400078e0209 */
[----:B------:R-:W-:Y:S01]  /*2be30*/  IMAD R5, R15, 0x100, R11 ;  /* 0x000001000f057824 */ /* 0x000fe200078e020b */
[----:B------:R0:W-:Y:S02]  /*2be40*/  STL.64 [R1+0x28], R6 ;  /* 0x0000280601007387 */ /* 0x0001e40000100a00 */
[----:B0-----:R-:W-:Y:S02]  /*2be50*/  IMAD R7, R28, 0x100, R12 ;  /* 0x000001001c077824 */ /* 0x001fe400078e020c */
[----:B------:R-:W3:Y:S01]  /*2be60*/  LDL.LU R12, [R1+0xf0] ;  /* 0x0000f000010c7983 */ /* 0x000ee20000300800 */
[----:B------:R-:W-:Y:S01]  /*2be70*/  IMAD R6, R13, 0x100, R14 ;  /* 0x000001000d067824 */ /* 0x000fe200078e020e */
[----:B--2---:R-:W-:-:S15]  /*2be80*/  HMMA.16816.F32 R8, R16, R20, R24 ;  /* 0x000000141008723c */ /* 0x004fde0000001818 */
[----:B------:R-:W-:-:S08]  /*2be90*/  NOP ;  /* 0x0000000000007918 */ /* 0x000fd00000000000 */
[----:B------:R0:W-:Y:S04]  /*2bea0*/  STL.64 [R1+0x10], R8 ;  /* 0x0000100801007387 */ /* 0x0001e80000100a00 */
[----:B------:R-:W-:Y:S04]  /*2beb0*/  STL.64 [R1+0x18], R10 ;  /* 0x0000180a01007387 */ /* 0x000fe80000100a00 */
[----:B------:R-:W3:Y:S01]  /*2bec0*/  LDL.LU R13, [R1+0xf4] ;  /* 0x0000f400010d7983 */ /* 0x000ee20000300800 */
[----:B-----5:R-:W-:Y:S02]  /*2bed0*/  IMAD.MOV.U32 R14, RZ, RZ, R23 ;  /* 0x000000ffff0e7224 */ /* 0x020fe400078e0017 */
[----:B----4-:R-:W-:Y:S01]  /*2bee0*/  IMAD.MOV.U32 R15, RZ, RZ, R22 ;  /* 0x000000ffff0f7224 */ /* 0x010fe200078e0016 */
[----:B------:R-:W2:Y:S04]  /*2bef0*/  LDL.LU R23, [R1+0x20ac] ;  /* 0x0020ac0001177983 */ /* 0x000ea80000300800 */
[----:B------:R-:W4:Y:S01]  /*2bf00*/  LDL.LU R22, [R1+0x20a8] ;  /* 0x0020a80001167983 */ /* 0x000f220000300800 */
[----:B------:R-:W-:-:S03]  /*2bf10*/  IMAD R0, R0, 0x100, R29 ;  /* 0x0000010000007824 */ /* 0x000fc600078e021d */
[----:B0-----:R-:W5:Y:S04]  /*2bf20*/  LDL R8, [R1+0x158] ;  /* 0x0001580001087983 */ /* 0x001f680000100800 */
[----:B------:R-:W5:Y:S04]  /*2bf30*/  LDL R9, [R1+0x15c] ;  /* 0x00015c0001097983 */ /* 0x000f680000100800 */
[----:B------:R-:W5:Y:S04]  /*2bf40*/  LDL.LU R29, [R1+0x2dc] ;  /* 0x0002dc00011d7983 */ /* 0x000f680000300800 */
[----:B------:R-:W5:Y:S04]  /*2bf50*/  LDL R28, [R1+0x16c] ;  /* 0x00016c00011c7983 */ /* 0x000f680000100800 */
[----:B------:R-:W-:Y:S04]  /*2bf60*/  STL.64 [R1+0x2070], R14 ;  /* 0x0020700e01007387 */ /* 0x000fe80000100a00 */
[----:B---3--:R0:W-:Y:S04]  /*2bf70*/  STL.64 [R1+0x2068], R12 ;  /* 0x0020680c01007387 */ /* 0x0081e80000100a00 */
[----:B0-----:R-:W3:Y:S04]  /*2bf80*/  LDL.LU R12, [R1+0x110] ;  /* 0x00011000010c7983 */ /* 0x001ee80000300800 */
[----:B------:R-:W3:Y:S01]  /*2bf90*/  LDL.LU R13, [R1+0x114] ;  /* 0x00011400010d7983 */ /* 0x000ee20000300800 */
[----:B----4-:R-:W-:-:S02]  /*2bfa0*/  IMAD.MOV.U32 R14, RZ, RZ, R22 ;  /* 0x000000ffff0e7224 */ /* 0x010fc400078e0016 */
[----:B--2---:R-:W-:Y:S01]  /*2bfb0*/  IMAD.MOV.U32 R15, RZ, RZ, R23 ;  /* 0x000000ffff0f7224 */ /* 0x004fe200078e0017 */
[----:B------:R-:W2:Y:S04]  /*2bfc0*/  LDL.LU R22, [R1+0x20a4] ;  /* 0x0020a40001167983 */ /* 0x000ea80000300800 */
[----:B------:R-:W4:Y:S04]  /*2bfd0*/  LDL.LU R23, [R1+0x20a0] ;  /* 0x0020a00001177983 */ /* 0x000f280000300800 */
[----:B------:R-:W-:Y:S04]  /*2bfe0*/  STL.64 [R1+0x2080], R14 ;  /* 0x0020800e01007387 */ /* 0x000fe80000100a00 */
[----:B---3--:R0:W-:Y:S04]  /*2bff0*/  STL.64 [R1+0x2078], R12 ;  /* 0x0020780c01007387 */ /* 0x0081e80000100a00 */
[----:B0-----:R-:W3:Y:S04]  /*2c000*/  LDL.LU R12, [R1+0x130] ;  /* 0x00013000010c7983 */ /* 0x001ee80000300800 */
[----:B------:R-:W3:Y:S04]  /*2c010*/  LDL.LU R13, [R1+0x134] ;  /* 0x00013400010d7983 */ /* 0x000ee80000300800 */
[----:B------:R-:W5:Y:S04]  /*2c020*/  LDL.LU R14, [R1+0x138] ;  /* 0x00013800010e7983 */ /* 0x000f680000300800 */
[----:B------:R-:W5:Y:S04]  /*2c030*/  LDL.LU R15, [R1+0x13c] ;  /* 0x00013c00010f7983 */ /* 0x000f680000300800 */
[----:B-----5:R-:W-:Y:S04]  /*2c040*/  STL.64 [R1+0x2098], R14 ;  /* 0x0020980e01007387 */ /* 0x020fe80000100a00 */
[----:B---3--:R0:W-:Y:S04]  /*2c050*/  STL.64 [R1+0x2090], R12 ;  /* 0x0020900c01007387 */ /* 0x0081e80000100a00 */
[----:B0-----:R-:W3:Y:S04]  /*2c060*/  LDL.LU R12, [R1+0x120] ;  /* 0x00012000010c7983 */ /* 0x001ee80000300800 */
[----:B------:R-:W3:Y:S01]  /*2c070*/  LDL.LU R13, [R1+0x124] ;  /* 0x00012400010d7983 */ /* 0x000ee20000300800 */
[----:B----4-:R-:W-:-:S02]  /*2c080*/  IMAD.MOV.U32 R14, RZ, RZ, R23 ;  /* 0x000000ffff0e7224 */ /* 0x010fc400078e0017 */
[----:B--2---:R-:W-:Y:S01]  /*2c090*/  IMAD.MOV.U32 R15, RZ, RZ, R22 ;  /* 0x000000ffff0f7224 */ /* 0x004fe200078e0016 */
[----:B------:R-:W2:Y:S04]  /*2c0a0*/  LDL.LU R20, [R1+0x2f0] ;  /* 0x0002f00001147983 */ /* 0x000ea80000300800 */
        /* <DEDUP_REMOVED lines=9> */
[----:B---3--:R-:W-:Y:S03]  /*2c140*/  HMMA.16816.F32 R16, R16, R2, R12 ;  /* 0x000000021010723c */ /* 0x008fe6000000180c */
[----:B------:R-:W3:Y:S04]  /*2c150*/  LDL.LU.64 R14, [R1+0x2098] ;  /* 0x00209800010e7983 */ /* 0x000ee80000300a00 */
[----:B------:R-:W3:-:S15]  /*2c160*/  LDL.LU.64 R12, [R1+0x2090] ;  /* 0x00209000010c7983 */ /* 0x000ede0000300a00 */
[----:B------:R-:W-:-:S01]  /*2c170*/  NOP ;  /* 0x0000000000007918 */ /* 0x000fc20000000000 */
[----:B------:R0:W-:Y:S04]  /*2c180*/  STL.64 [R1], R16 ;  /* 0x0000001001007387 */ /* 0x0001e80000100a00 */
[----:B------:R1:W-:Y:S04]  /*2c190*/  STL.64 [R1+0x8], R18 ;  /* 0x0000081201007387 */ /* 0x0003e80000100a00 */
[----:B0-----:R-:W2:Y:S04]  /*2c1a0*/  LDL.LU R17, [R1+0x2d8] ;  /* 0x0002d80001117983 */ /* 0x001ea80000300800 */
[----:B------:R-:W4:Y:S04]  /*2c1b0*/  LDL.LU R16, [R1+0x2e4] ;  /* 0x0002e40001107983 */ /* 0x000f280000300800 */
[----:B-1----:R-:W4:Y:S04]  /*2c1c0*/  LDL.LU R18, [R1+0x2e0] ;  /* 0x0002e00001127983 */ /* 0x002f280000300800 */
[----:B------:R-:W5:Y:S04]  /*2c1d0*/  LDL.LU R19, [R1+0x2ec] ;  /* 0x0002ec0001137983 */ /* 0x000f680000300800 */
[----:B------:R-:W5:Y:S04]  /*2c1e0*/  LDL.LU R2, [R1+0x2e8] ;  /* 0x0002e80001027983 */ /* 0x000f680000300800 */
[----:B------:R-:W4:Y:S01]  /*2c1f0*/  LDL R3, [R1+0x168] ;  /* 0x0001680001037983 */ /* 0x000f220000100800 */
[----:B------:R-:W-:-:S02]  /*2c200*/  F2FP.F16.E4M3.UNPACK_B R4, R4 ;  /* 0x00000004ff04723e */ /* 0x000fc400020006ff */
[----:B------:R-:W-:Y:S02]  /*2c210*/  F2FP.F16.E4M3.UNPACK_B R5, R5 ;  /* 0x00000005ff05723e */ /* 0x000fe400020006ff */
[----:B------:R-:W-:Y:S02]  /*2c220*/  F2FP.F16.E4M3.UNPACK_B R6, R6 ;  /* 0x00000006ff06723e */ /* 0x000fe400020006ff */
[----:B------:R-:W-:Y:S02]  /*2c230*/  F2FP.F16.E4M3.UNPACK_B R7, R7 ;  /* 0x00000007ff07723e */ /* 0x000fe400020006ff */
[----:B------:R-:W-:Y:S02]  /*2c240*/  F2FP.F16.E4M3.UNPACK_B R8, R8 ;  /* 0x00000008ff08723e */ /* 0x000fe400020006ff */
[----:B------:R-:W-:-:S07]  /*2c250*/  F2FP.F16.E4M3.UNPACK_B R9, R9 ;  /* 0x00000009ff09723e */ /* 0x000fce00020006ff */
[----:B---3--:R-:W-:Y:S01]  /*2c260*/  HMMA.16816.F32 R12, R4, R8, R12 ;  /* 0x00000008040c723c */ /* 0x008fe2000000180c */
[----:B--2---:R-:W-:Y:S02]  /*2c270*/  IMAD R17, R17, 0x100, R29 ;  /* 0x0000010011117824 */ /* 0x004fe400078e021d */
[----:B------:R-:W2:Y:S01]  /*2c280*/  LDL.LU R29, [R1+0x2088] ;  /* 0x00208800011d7983 */ /* 0x000ea20000300800 */
[----:B-----5:R-:W-:Y:S01]  /*2c290*/  IMAD R19, R2, 0x100, R19 ;  /* 0x0000010002137824 */ /* 0x020fe200078e0213 */
[----:B----4-:R-:W-:Y:S02]  /*2c2a0*/  F2FP.F16.E4M3.UNPACK_B R2, R3 ;  /* 0x00000003ff02723e */ /* 0x010fe400020006ff */
[----:B------:R-:W-:-:S15]  /*2c2b0*/  F2FP.F16.E4M3.UNPACK_B R3, R28 ;  /* 0x0000001cff03723e */ /* 0x000fde00020006ff */
[----:B------:R-:W-:-:S01]  /*2c2c0*/  NOP ;  /* 0x0000000000007918 */ /* 0x000fc20000000000 */
[----:B------:R-:W-:Y:S04]  /*2c2d0*/  STL.64 [R1+0x140], R12 ;  /* 0x0001400c01007387 */ /* 0x000fe80000100a00 */
[----:B------:R0:W-:Y:S01]  /*2c2e0*/  STL [R1+0x148], R14 ;  /* 0x0001480e01007387 */ /* 0x0001e20000100800 */
[----:B------:R-:W-:-:S03]  /*2c2f0*/  IMAD.MOV.U32 R28, RZ, RZ, R15 ;  /* 0x000000ffff1c7224 */ /* 0x000fc600078e000f */
[----:B0-----:R-:W3:Y:S04]  /*2c300*/  LDL.LU.64 R14, [R1+0x2080] ;  /* 0x00208000010e7983 */ /* 0x001ee80000300a00 */
[----:B------:R-:W3:Y:S01]  /*2c310*/  LDL.LU.64 R12, [R1+0x2078] ;  /* 0x00207800010c7983 */ /* 0x000ee20000300a00 */
[----:B------:R-:W-:-:S03]  /*2c320*/  IMAD R18, R18, 0x100, R16 ;  /* 0x0000010012127824 */ /* 0x000fc600078e0210 */
[----:B------:R0:W-:Y:S01]  /*2c330*/  STL [R1+0x1fc8], R28 ;  /* 0x001fc81c01007387 */ /* 0x0001e20000100800 */
[----:B------:R-:W-:-:S03]  /*2c340*/  F2FP.F16.E4M3.UNPACK_B R16, R0 ;  /* 0x00000000ff10723e */ /* 0x000fc600020006ff */
[----:B0-----:R-:W4:Y:S04]  /*2c350*/  LDL.LU R28, [R1+0x2fc] ;  /* 0x0002fc00011c7983 */ /* 0x001f280000300800 */
[----:B------:R-:W5:Y:S01]  /*2c360*/  LDL.LU R0, [R1+0x2f4] ;  /* 0x0002f40001007983 */ /* 0x000f620000300800 */
[----:B---3--:R-:W-:Y:S03]  /*2c370*/  HMMA.16816.F32 R4, R4, R2, R12 ;  /* 0x000000020404723c */ /* 0x008fe6000000180c */
[----:B------:R-:W3:Y:S04]  /*2c380*/  LDL.LU.64 R14, [R1+0x2070] ;  /* 0x00207000010e7983 */ /* 0x000ee80000300a00 */
[----:B------:R-:W3:-:S15]  /*2c390*/  LDL.LU.64 R12, [R1+0x2068] ;  /* 0x00206800010c7983 */ /* 0x000ede0000300a00 */
[----:B------:R-:W-:-:S01]  /*2c3a0*/  NOP ;  /* 0x0000000000007918 */ /* 0x000fc20000000000 */
[----:B------:R0:W-:Y:S04]  /*2c3b0*/  STL.64 [R1+0x70], R4 ;  /* 0x0000700401007387 */ /* 0x0001e80000100a00 */
[----:B------:R1:W-:Y:S04]  /*2c3c0*/  STL.64 [R1+0x78], R6 ;  /* 0x0000780601007387 */ /* 0x0003e80000100a00 */
[----:B0-----:R-:W2:Y:S04]  /*2c3d0*/  LDL.LU R4, [R1+0x100] ;  /* 0x0001000001047983 */ /* 0x001ea80000300800 */
[----:B------:R-:W2:Y:S04]  /*2c3e0*/  LDL.LU R5, [R1+0x104] ;  /* 0x0001040001057983 */ /* 0x000ea80000300800 */
[----:B-1----:R-:W2:Y:S04]  /*2c3f0*/  LDL.LU R6, [R1+0x108] ;  /* 0x0001080001067983 */ /* 0x002ea80000300800 */
[----:B------:R-:W2:Y:S01]  /*2c400*/  LDL.LU R7, [R1+0x10c] ;  /* 0x00010c0001077983 */ /* 0x000ea20000300800 */
[----:B------:R-:W-:-:S02]  /*2c410*/  F2FP.F16.E4M3.UNPACK_B R17, R17 ;  /* 0x00000011ff11723e */ /* 0x000fc400020006ff */
[----:B------:R-:W-:Y:S02]  /*2c420*/  F2FP.F16.E4M3.UNPACK_B R18, R18 ;  /* 0x00000012ff12723e */ /* 0x000fe400020006ff */
[----:B------:R-:W-:Y:S01]  /*2c430*/  F2FP.F16.E4M3.UNPACK_B R19, R19 ;  /* 0x00000013ff13723e */ /* 0x000fe200020006ff */
[----:B----4-:R-:W-:Y:S02]  /*2c440*/  IMAD R21, R21, 0x100, R28 ;  /* 0x0000010015157824 */ /* 0x010fe400078e021c */
[----:B-----5:R-:W-:Y:S02]  /*2c450*/  IMAD R20, R20, 0x100, R0 ;  /* 0x0000010014147824 */ /* 0x020fe400078e0200 */
[----:B------:R-:W-:Y:S02]  /*2c460*/  IMAD R22, R22, 0x100, R10 ;  /* 0x0000010016167824 */ /* 0x000fe400078e020a */
[----:B------:R-:W-:Y:S01]  /*2c470*/  IMAD R23, R23, 0x100, R11 ;  /* 0x0000010017177824 */ /* 0x000fe200078e020b */
[----:B--2---:R-:W-:-:S15]  /*2c480*/  HMMA.16816.F32 R4, R16, R8, R4 ;  /* 0x000000081004723c */ /* 0x004fde0000001804 */
[----:B------:R-:W-:-:S08]  /*2c490*/  NOP ;  /* 0x0000000000007918 */ /* 0x000fd00000000000 */
[----:B------:R-:W-:Y:S04]  /*2c4a0*/  STL.64 [R1+0x60], R4 ;  /* 0x0000600401007387 */ /* 0x000fe80000100a00 */
[----:B------:R3:W-:Y:S01]  /*2c4b0*/  STL [R1+0x68], R6 ;  /* 0x0000680601007387 */ /* 0x0007e20000100800 */
[----:B------:R-:W-:Y:S02]  /*2c4c0*/  IMAD.MOV.U32 R28, RZ, RZ, R7 ;  /* 0x000000ffff1c7224 */ /* 0x000fe400078e0007 */
[----:B---3--:R-:W-:Y:S03]  /*2c4d0*/  HMMA.16816.F32 R4, R16, R2, R12 ;  /* 0x000000021004723c */ /* 0x008fe6000000180c */
[----:B------:R-:W-:-:S15]  /*2c4e0*/  STL [R1+0x1fe0], R28 ;  /* 0x001fe01c01007387 */ /* 0x000fde0000100800 */
[----:B------:R-:W-:-:S05]  /*2c4f0*/  NOP ;  /* 0x0000000000007918 */ /* 0x000fca0000000000 */
[----:B------:R-:W-:Y:S04]  /*2c500*/  STL.64 [R1+0x1f90], R6 ;  /* 0x001f900601007387 */ /* 0x000fe80000100a00 */
[----:B------:R0:W-:Y:S04]  /*2c510*/  STL.64 [R1+0x1f88], R4 ;  /* 0x001f880401007387 */ /* 0x0001e80000100a00 */
[----:B0-----:R-:W2:Y:S04]  /*2c520*/  LDL.LU R4, [R1+0xe0] ;  /* 0x0000e00001047983 */ /* 0x001ea80000300800 */
[----:B------:R-:W2:Y:S04]  /*2c530*/  LDL.LU R5, [R1+0xe4] ;  /* 0x0000e40001057983 */ /* 0x000ea80000300800 */
[----:B------:R-:W2:Y:S04]  /*2c540*/  LDL.LU R6, [R1+0xe8] ;  /* 0x0000e80001067983 */ /* 0x000ea80000300800 */
[----:B------:R-:W3:Y:S04]  /*2c550*/  LDL.LU R28, [R1+0x3c4] ;  /* 0x0003c400011c7983 */ /* 0x000ee80000300800 */
[----:B------:R-:W3:Y:S04]  /*2c560*/  LDL.LU R0, [R1+0x3c0] ;  /* 0x0003c00001007983 */ /* 0x000ee80000300800 */
[----:B------:R-:W4:Y:S01]  /*2c570*/  LDL.LU R10, [R1+0x3ec] ;  /* 0x0003ec00010a7983 */ /* 0x000f220000300800 */
[----:B------:R-:W-:-:S03]  /*2c580*/  IMAD.MOV.U32 R7, RZ, RZ, R29 ;  /* 0x000000ffff077224 */ /* 0x000fc600078e001d */
[----:B------:R-:W4:Y:S04]  /*2c590*/  LDL.LU R11, [R1+0x3e8] ;  /* 0x0003e800010b7983 */ /* 0x000f280000300800 */
[----:B------:R-:W5:Y:S01]  /*2c5a0*/  LDL.LU R29, [R1+0x428] ;  /* 0x00042800011d7983 */ /* 0x000f620000300800 */
[----:B------:R-:W-:Y:S02]  /*2c5b0*/  IMAD R16, R25, 0x100, R24 ;  /* 0x0000010019107824 */ /* 0x000fe400078e0218 */
[----:B------:R-:W-:Y:S01]  /*2c5c0*/  IMAD R17, R27, 0x100, R26 ;  /* 0x000001001b117824 */ /* 0x000fe200078e021a */
[----:B-----5:R0:W-:Y:S04]  /*2c5d0*/  STL [R1+0x204c], R29 ;  /* 0x00204c1d01007387 */ /* 0x0201e80000100800 */
[----:B------:R-:W5:Y:S04]  /*2c5e0*/  LDL.LU R24, [R1+0x50] ;  /* 0x0000500001187983 */ /* 0x000f680000300800 */
[----:B------:R-:W5:Y:S04]  /*2c5f0*/  LDL.LU R25, [R1+0x54] ;  /* 0x0000540001197983 */ /* 0x000f680000300800 */
[----:B------:R-:W2:Y:S04]  /*2c600*/  LDL.LU R26, [R1+0x58] ;  /* 0x00005800011a7983 */ /* 0x000ea80000300800 */
[----:B------:R-:W2:Y:S04]  /*2c610*/  LDL.LU R27, [R1+0x5c] ;  /* 0x00005c00011b7983 */ /* 0x000ea80000300800 */
[----:B0-----:R-:W3:Y:S04]  /*2c620*/  LDL.LU R29, [R1+0x404] ;  /* 0x00040400011d7983 */ /* 0x001ee80000300800 */
[----:B---3--:R0:W-:Y:S04]  /*2c630*/  STL [R1+0x2050], R29 ;  /* 0x0020501d01007387 */ /* 0x0081e80000100800 */
[----:B0-----:R-:W3:Y:S04]  /*2c640*/  LDL.LU R29, [R1+0x3fc] ;  /* 0x0003fc00011d7983 */ /* 0x001ee80000300800 */
[----:B---3--:R0:W-:Y:S04]  /*2c650*/  STL [R1+0x2054], R29 ;  /* 0x0020541d01007387 */ /* 0x0081e80000100800 */
[----:B0-----:R-:W3:Y:S04]  /*2c660*/  LDL.LU R29, [R1+0x3f4] ;  /* 0x0003f400011d7983 */ /* 0x001ee80000300800 */
[----:B------:R-:W3:Y:S04]  /*2c670*/  LDL.LU R12, [R1+0x40c] ;  /* 0x00040c00010c7983 */ /* 0x000ee80000300800 */
[----:B--2---:R-:W-:Y:S04]  /*2c680*/  STL.64 [R1+0x2030], R26 ;  /* 0x0020301a01007387 */ /* 0x004fe80000100a00 */
[----:B-----5:R0:W-:Y:S04]  /*2c690*/  STL.64 [R1+0x2028], R24 ;  /* 0x0020281801007387 */ /* 0x0201e80000100a00 */
[----:B0-----:R-:W2:Y:S04]  /*2c6a0*/  LDL.LU R24, [R1+0x80] ;  /* 0x0000800001187983 */ /* 0x001ea80000300800 */
[----:B------:R-:W2:Y:S04]  /*2c6b0*/  LDL.LU R25, [R1+0x84] ;  /* 0x0000840001197983 */ /* 0x000ea80000300800 */
[----:B------:R-:W5:Y:S04]  /*2c6c0*/  LDL.LU R26, [R1+0x88] ;  /* 0x00008800011a7983 */ /* 0x000f680000300800 */
[----:B------:R-:W5:Y:S04]  /*2c6d0*/  LDL.LU R27, [R1+0x8c] ;  /* 0x00008c00011b7983 */ /* 0x000f680000300800 */
[----:B-----5:R-:W-:Y:S04]  /*2c6e0*/  STL.64 [R1+0x2040], R26 ;  /* 0x0020401a01007387 */ /* 0x020fe80000100a00 */
[----:B--2---:R0:W-:Y:S04]  /*2c6f0*/  STL.64 [R1+0x2038], R24 ;  /* 0x0020381801007387 */ /* 0x0041e80000100a00 */
[----:B0-----:R-:W2:Y:S04]  /*2c700*/  LDL.LU R24, [R1+0x90] ;  /* 0x0000900001187983 */ /* 0x001ea80000300800 */
[----:B------:R-:W2:Y:S04]  /*2c710*/  LDL.LU R25, [R1+0x94] ;  /* 0x0000940001197983 */ /* 0x000ea80000300800 */
[----:B------:R-:W5:Y:S04]  /*2c720*/  LDL.LU R26, [R1+0x98] ;  /* 0x00009800011a7983 */ /* 0x000f680000300800 */
[----:B------:R-:W5:Y:S01]  /*2c730*/  LDL.LU R27, [R1+0x9c] ;  /* 0x00009c00011b7983 */ /* 0x000f620000300800 */
[----:B------:R-:W-:-:S02]  /*2c740*/  F2FP.F16.E4M3.UNPACK_B R20, R20 ;  /* 0x00000014ff14723e */ /* 0x000fc400020006ff */
[----:B------:R-:W-:Y:S02]  /*2c750*/  F2FP.F16.E4M3.UNPACK_B R21, R21 ;  /* 0x00000015ff15723e */ /* 0x000fe400020006ff */
[----:B------:R-:W-:Y:S02]  /*2c760*/  F2FP.F16.E4M3.UNPACK_B R22, R22 ;  /* 0x00000016ff16723e */ /* 0x000fe400020006ff */
[----:B------:R-:W-:Y:S01]  /*2c770*/  F2FP.F16.E4M3.UNPACK_B R23, R23 ;  /* 0x00000017ff17723e */ /* 0x000fe200020006ff */
[----:B-----5:R-:W-:Y:S04]  /*2c780*/  STL.64 [R1+0x2060], R26 ;  /* 0x0020601a01007387 */ /* 0x020fe80000100a00 */
[----:B--2---:R0:W-:Y:S04]  /*2c790*/  STL.64 [R1+0x2058], R24 ;  /* 0x0020581801007387 */ /* 0x0041e80000100a00 */
[----:B0-----:R-:W2:Y:S04]  /*2c7a0*/  LDL.LU R24, [R1+0xb0] ;  /* 0x0000b00001187983 */ /* 0x001ea80000300800 */
[----:B------:R-:W2:Y:S04]  /*2c7b0*/  LDL.LU R25, [R1+0xb4] ;  /* 0x0000b40001197983 */ /* 0x000ea80000300800 */
[----:B------:R-:W2:Y:S04]  /*2c7c0*/  LDL.LU R26, [R1+0xb8] ;  /* 0x0000b800011a7983 */ /* 0x000ea80000300800 */
[----:B------:R-:W2:Y:S01]  /*2c7d0*/  LDL.LU R27, [R1+0xbc] ;  /* 0x0000bc00011b7983 */ /* 0x000ea20000300800 */
[----:B------:R-:W-:Y:S03]  /*2c7e0*/  HMMA.16816.F32 R4, R20, R8, R4 ;  /* 0x000000081404723c */ /* 0x000fe60000001804 */
[----:B------:R-:W5:Y:S04]  /*2c7f0*/  LDL.LU R13, [R1+0x414] ;  /* 0x00041400010d7983 */ /* 0x000f680000300800 */
[----:B------:R-:W5:Y:S04]  /*2c800*/  LDL.LU R14, [R1+0x41c] ;  /* 0x00041c00010e7983 */ /* 0x000f680000300800 */
[----:B------:R-:W5:Y:S01]  /*2c810*/  LDL.LU R15, [R1+0x424] ;  /* 0x00042400010f7983 */ /* 0x000f620000300800 */
[----:B------:R-:W-:-:S02]  /*2c820*/  IMAD R18, R0, 0x100, R28 ;  /* 0x0000010000127824 */ /* 0x000fc400078e021c */
[----:B----4-:R-:W-:-:S09]  /*2c830*/  IMAD R19, R11, 0x100, R10 ;  /* 0x000001000b137824 */ /* 0x010fd200078e020a */
[----:B------:R0:W-:Y:S04]  /*2c840*/  STL.64 [R1+0x130], R4 ;  /* 0x0001300401007387 */ /* 0x0001e80000100a00 */
[----:B------:R1:W-:Y:S04]  /*2c850*/  STL.64 [R1+0x138], R6 ;  /* 0x0001380601007387 */ /* 0x0003e80000100a00 */
[----:B0-----:R-:W4:Y:S04]  /*2c860*/  LDL.LU R4, [R1+0x434] ;  /* 0x0004340001047983 */ /* 0x001f280000300800 */
[----:B------:R-:W4:Y:S04]  /*2c870*/  LDL.LU R0, [R1+0x430] ;  /* 0x0004300001007983 */ /* 0x000f280000300800 */
[----:B------:R-:W4:Y:S04]  /*2c880*/  LDL.LU R5, [R1+0x43c] ;  /* 0x00043c0001057983 */ /* 0x000f280000300800 */
[----:B------:R-:W4:Y:S04]  /*2c890*/  LDL.LU R10, [R1+0x438] ;  /* 0x00043800010a7983 */ /* 0x000f280000300800 */
[----:B-1----:R-:W4:Y:S04]  /*2c8a0*/  LDL.LU R6, [R1+0x444] ;  /* 0x0004440001067983 */ /* 0x002f280000300800 */
[----:B------:R-:W4:Y:S04]  /*2c8b0*/  LDL.LU R11, [R1+0x440] ;  /* 0x00044000010b7983 */ /* 0x000f280000300800 */
[----:B------:R-:W4:Y:S04]  /*2c8c0*/  LDL.LU R7, [R1+0x44c] ;  /* 0x00044c0001077983 */ /* 0x000f280000300800 */
[----:B------:R-:W4:Y:S01]  /*2c8d0*/  LDL.LU R28, [R1+0x448] ;  /* 0x00044800011c7983 */ /* 0x000f220000300800 */
[----:B--2---:R-:W-:Y:S03]  /*2c8e0*/  HMMA.16816.F32 R20, R20, R2, R24 ;  /* 0x000000021414723c */ /* 0x004fe60000001818 */
[----:B------:R-:W2:Y:S04]  /*2c8f0*/  LDL.LU.64 R26, [R1+0x2060] ;  /* 0x00206000011a7983 */ /* 0x000ea80000300a00 */
[----:B------:R-:W2:-:S15]  /*2c900*/  LDL.LU.64 R24, [R1+0x2058] ;  /* 0x0020580001187983 */ /* 0x000e9e0000300a00 */
[----:B------:R-:W-:-:S01]  /*2c910*/  NOP ;  /* 0x0000000000007918 */ /* 0x000fc20000000000 */
[----:B------:R0:W-:Y:S04]  /*2c920*/  STL.64 [R1+0xf0], R20 ;  /* 0x0000f01401007387 */ /* 0x0001e80000100a00 */
[----:B------:R1:W-:Y:S04]  /*2c930*/  STL.64 [R1+0xf8], R22 ;  /* 0x0000f81601007387 */ /* 0x0003e80000100a00 */
[----:B0-----:R-:W3:Y:S04]  /*2c940*/  LDL.LU R20, [R1+0x3f0] ;  /* 0x0003f00001147983 */ /* 0x001ee80000300800 */
[----:B------:R-:W5:Y:S04]  /*2c950*/  LDL.LU R21, [R1+0x3f8] ;  /* 0x0003f80001157983 */ /* 0x000f680000300800 */
[----:B-1----:R-:W4:Y:S04]  /*2c960*/  LDL.LU R22, [R1+0x400] ;  /* 0x0004000001167983 */ /* 0x002f280000300800 */
[----:B------:R-:W4:Y:S01]  /*2c970*/  LDL.LU R23, [R1+0x408] ;  /* 0x0004080001177983 */ /* 0x000f220000300800 */
[----:B---3--:R-:W-:-:S03]  /*2c980*/  IMAD R20, R20, 0x100, R29 ;  /* 0x0000010014147824 */ /* 0x008fc600078e021d */
[----:B------:R-:W5:Y:S01]  /*2c990*/  LDL.LU R29, [R1+0x2054] ;  /* 0x00205400011d7983 */ /* 0x000f620000300800 */
[----:B------:R-:W-:Y:S02]  /*2c9a0*/  F2FP.F16.E4M3.UNPACK_B R16, R16 ;  /* 0x00000010ff10723e */ /* 0x000fe400020006ff */
[----:B------:R-:W-:Y:S02]  /*2c9b0*/  F2FP.F16.E4M3.UNPACK_B R17, R17 ;  /* 0x00000011ff11723e */ /* 0x000fe400020006ff */
[----:B------:R-:W-:Y:S02]  /*2c9c0*/  F2FP.F16.E4M3.UNPACK_B R18, R18 ;  /* 0x00000012ff12723e */ /* 0x000fe400020006ff */
[----:B------:R-:W-:-:S07]  /*2c9d0*/  F2FP.F16.E4M3.UNPACK_B R19, R19 ;  /* 0x00000013ff13723e */ /* 0x000fce00020006ff */
[C---:B--2---:R-:W-:Y:S01]  /*2c9e0*/  HMMA.16816.F32 R24, R16.reuse, R8, R24 ;  /* 0x000000081018723c */ /* 0x044fe20000001818 */
[----:B-----5:R-:W-:Y:S02]  /*2c9f0*/  IMAD R21, R21, 0x100, R29 ;  /* 0x0000010015157824 */ /* 0x020fe400078e021d */
[----:B------:R-:W2:Y:S01]  /*2ca00*/  LDL.LU R29, [R1+0x2050] ;  /* 0x00205000011d7983 */ /* 0x000ea20000300800 */
[----:B----4-:R-:W-:Y:S02]  /*2ca10*/  IMAD R23, R23, 0x100, R12 ;  /* 0x0000010017177824 */ /* 0x010fe400078e020c */
[----:B--2---:R-:W-:Y:S02]  /*2ca20*/  IMAD R22, R22, 0x100, R29 ;  /* 0x0000010016167824 */ /* 0x004fe400078e021d */
[----:B------:R-:W2:Y:S04]  /*2ca30*/  LDL.LU R29, [R1+0x204c] ;  /* 0x00204c00011d7983 */ /* 0x000ea80000300800 */
[----:B------:R-:W3:Y:S11]  /*2ca40*/  LDL.LU R12, [R1+0x2048] ;  /* 0x00204800010c7983 */ /* 0x000ef60000300800 */
[----:B------:R-:W-:Y:S04]  /*2ca50*/  STL.64 [R1+0xe0], R24 ;  /* 0x0000e01801007387 */ /* 0x000fe80000100a00 */
[----:B------:R0:W-:Y:S04]  /*2ca60*/  STL.64 [R1+0xe8], R26 ;  /* 0x0000e81a01007387 */ /* 0x0001e80000100a00 */
[----:B0-----:R-:W4:Y:S04]  /*2ca70*/  LDL.LU.64 R26, [R1+0x2040] ;  /* 0x00204000011a7983 */ /* 0x001f280000300a00 */
[----:B------:R-:W4:Y:S01]  /*2ca80*/  LDL.LU.64 R24, [R1+0x2038] ;  /* 0x0020380001187983 */ /* 0x000f220000300a00 */
[----:B------:R-:W-:Y:S01]  /*2ca90*/  F2FP.F16.E4M3.UNPACK_B R20, R20 ;  /* 0x00000014ff14723e */ /* 0x000fe200020006ff */
[----:B----4-:R-:W-:Y:S02]  /*2caa0*/  HMMA.16816.F32 R16, R16, R2, R24 ;  /* 0x000000021010723c */ /* 0x010fe40000001818 */
[----:B------:R-:W4:Y:S04]  /*2cab0*/  LDL.LU.64 R26, [R1+0x2030] ;  /* 0x00203000011a7983 */ /* 0x000f280000300a00 */
[----:B------:R-:W4:-:S15]  /*2cac0*/  LDL.LU.64 R24, [R1+0x2028] ;  /* 0x0020280001187983 */ /* 0x000f1e0000300a00 */
[----:B------:R-:W-:-:S02]  /*2cad0*/  NOP ;  /* 0x0000000000007918 */ /* 0x000fc40000000000 */
[----:B------:R0:W-:Y:S04]  /*2cae0*/  STL.64 [R1+0xb0], R16 ;  /* 0x0000b01001007387 */ /* 0x0001e80000100a00 */
[----:B------:R1:W-:Y:S04]  /*2caf0*/  STL.64 [R1+0xb8], R18 ;  /* 0x0000b81201007387 */ /* 0x0003e80000100a00 */
[----:B0-----:R-:W5:Y:S04]  /*2cb00*/  LDL.LU R16, [R1+0x410] ;  /* 0x0004100001107983 */ /* 0x001f680000300800 */
[----:B------:R-:W2:Y:S04]  /*2cb10*/  LDL.LU R17, [R1+0x418] ;  /* 0x0004180001117983 */ /* 0x000ea80000300800 */
[----:B-1----:R-:W3:Y:S01]  /*2cb20*/  LDL.LU R18, [R1+0x420] ;  /* 0x0004200001127983 */ /* 0x002ee20000300800 */
[----:B------:R-:W-:-:S02]  /*2cb30*/  F2FP.F16.E4M3.UNPACK_B R21, R21 ;  /* 0x00000015ff15723e */ /* 0x000fc400020006ff */
[----:B------:R-:W-:Y:S02]  /*2cb40*/  F2FP.F16.E4M3.UNPACK_B R22, R22 ;  /* 0x00000016ff16723e */ /* 0x000fe400020006ff */
[----:B------:R-:W-:Y:S01]  /*2cb50*/  F2FP.F16.E4M3.UNPACK_B R23, R23 ;  /* 0x00000017ff17723e */ /* 0x000fe200020006ff */
[----:B------:R-:W3:Y:S06]  /*2cb60*/  LDL.LU R19, [R1+0x42c] ;  /* 0x00042c0001137983 */ /* 0x000eec0000300800 */
[----:B----4-:R-:W-:Y:S01]  /*2cb70*/  HMMA.16816.F32 R24, R20, R8, R24 ;  /* 0x000000081418723c */ /* 0x010fe20000001818 */
[----:B-----5:R-:W-:-:S02]  /*2cb80*/  IMAD R16, R16, 0x100, R13 ;  /* 0x0000010010107824 */ /* 0x020fc400078e020d */
[----:B--2---:R-:W-:Y:S01]  /*2cb90*/  IMAD R17, R17, 0x100, R14 ;  /* 0x0000010011117824 */ /* 0x004fe200078e020e */
[----:B------:R-:W2:Y:S04]  /*2cba0*/  LDL.LU R13, [R1+0x2020] ;  /* 0x00202000010d7983 */ /* 0x000ea80000300800 */
[----:B------:R-:W2:Y:S01]  /*2cbb0*/  LDL.LU R14, [R1+0x201c] ;  /* 0x00201c00010e7983 */ /* 0x000ea20000300800 */
[----:B---3--:R-:W-:-:S03]  /*2cbc0*/  IMAD R18, R18, 0x100, R15 ;  /* 0x0000010012127824 */ /* 0x008fc600078e020f */
[----:B------:R-:W2:Y:S11]  /*2cbd0*/  LDL.LU R15, [R1+0x2018] ;  /* 0x00201800010f7983 */ /* 0x000eb60000300800 */
[----:B------:R-:W-:Y:S04]  /*2cbe0*/  STL.64 [R1+0xd0], R24 ;  /* 0x0000d01801007387 */ /* 0x000fe80000100a00 */
[----:B------:R0:W-:Y:S04]  /*2cbf0*/  STL.64 [R1+0xd8], R26 ;  /* 0x0000d81a01007387 */ /* 0x0001e80000100a00 */
[----:B0-----:R-:W3:Y:S04]  /*2cc00*/  LDL.LU.64 R26, [R1+0x2010] ;  /* 0x00201000011a7983 */ /* 0x001ee80000300a00 */
[----:B------:R-:W3:Y:S01]  /*2cc10*/  LDL.LU.64 R24, [R1+0x2008] ;  /* 0x0020080001187983 */ /* 0x000ee20000300a00 */
[----:B------:R-:W-:Y:S01]  /*2cc20*/  IMAD R19, R29, 0x100, R19 ;  /* 0x000001001d137824 */ /* 0x000fe200078e0213 */
[----:B---3--:R-:W-:-:S15]  /*2cc30*/  HMMA.16816.F32 R24, R20, R2, R24 ;  /* 0x000000021418723c */ /* 0x008fde0000001818 */
[----:B------:R-:W-:-:S09]  /*2cc40*/  NOP ;  /* 0x0000000000007918 */ /* 0x000fd20000000000 */
[----:B------:R-:W-:Y:S01]  /*2cc50*/  IMAD.MOV.U32 R29, RZ, RZ, R27 ;  /* 0x000000ffff1d7224 */ /* 0x000fe200078e001b */
[----:B------:R-:W-:Y:S04]  /*2cc60*/  STL.64 [R1+0xc0], R24 ;  /* 0x0000c01801007387 */ /* 0x000fe80000100a00 */
[----:B------:R0:W-:Y:S04]  /*2cc70*/  STL [R1+0xc8], R26 ;  /* 0x0000c81a01007387 */ /* 0x0001e80000100800 */
[----:B------:R-:W-:Y:S04]  /*2cc80*/  STL [R1+0x1f98], R29 ;  /* 0x001f981d01007387 */ /* 0x000fe80000100800 */
[----:B0-----:R-:W3:Y:S04]  /*2cc90*/  LDL.LU R26, [R1+0x468] ;  /* 0x00046800011a7983 */ /* 0x001ee80000300800 */
[----:B------:R-:W4:Y:S04]  /*2cca0*/  LDL.LU R21, [R1+0x458] ;  /* 0x0004580001157983 */ /* 0x000f280000300800 */
[----:B----4-:R0:W-:Y:S04]  /*2ccb0*/  STL [R1+0x1fec], R21 ;  /* 0x001fec1501007387 */ /* 0x0101e80000100800 */
[----:B0-----:R-:W4:Y:S04]  /*2ccc0*/  LDL.LU R21, [R1+0x454] ;  /* 0x0004540001157983 */ /* 0x001f280000300800 */
[----:B----4-:R0:W-:Y:S04]  /*2ccd0*/  STL [R1+0x1ff0], R21 ;  /* 0x001ff01501007387 */ /* 0x0101e80000100800 */
[----:B0-----:R-:W4:Y:S04]  /*2cce0*/  LDL.LU R21, [R1+0x46c] ;  /* 0x00046c0001157983 */ /* 0x001f280000300800 */
[----:B------:R-:W5:Y:S01]  /*2ccf0*/  LDL.LU R22, [R1+0x460] ;  /* 0x0004600001167983 */ /* 0x000f620000300800 */
[----:B------:R-:W-:-:S03]  /*2cd00*/  IMAD R20, R28, 0x100, R7 ;  /* 0x000001001c147824 */ /* 0x000fc600078e0207 */
[----:B-----5:R0:W-:Y:S04]  /*2cd10*/  STL [R1+0x1fe8], R22 ;  /* 0x001fe81601007387 */ /* 0x0201e80000100800 */
[----:B0-----:R-:W5:Y:S04]  /*2cd20*/  LDL.LU R22, [R1+0x45c] ;  /* 0x00045c0001167983 */ /* 0x001f680000300800 */
[----:B------:R-:W2:Y:S04]  /*2cd30*/  LDL.LU R28, [R1+0x474] ;  /* 0x00047400011c7983 */ /* 0x000ea80000300800 */
[----:B--2---:R0:W-:Y:S04]  /*2cd40*/  STL [R1+0x1fe4], R28 ;  /* 0x001fe41c01007387 */ /* 0x0041e80000100800 */
[----:B0-----:R-:W2:Y:S04]  /*2cd50*/  LDL.LU R28, [R1+0x464] ;  /* 0x00046400011c7983 */ /* 0x001ea80000300800 */
[----:B------:R-:W2:Y:S04]  /*2cd60*/  LDL.LU R23, [R1+0x470] ;  /* 0x0004700001177983 */ /* 0x000ea80000300800 */
[----:B------:R-:W2:Y:S04]  /*2cd70*/  LDL.LU R29, [R1+0x49c] ;  /* 0x00049c00011d7983 */ /* 0x000ea80000300800 */
[----:B------:R-:W4:Y:S04]  /*2cd80*/  LDL.LU R24, [R1+0x498] ;  /* 0x0004980001187983 */ /* 0x000f280000300800 */
[----:B------:R-:W4:Y:S04]  /*2cd90*/  LDL.LU R25, [R1+0x484] ;  /* 0x0004840001197983 */ /* 0x000f280000300800 */
[----:B------:R-:W3:Y:S01]  /*2cda0*/  LDL.LU R27, [R1+0x480] ;  /* 0x00048000011b7983 */ /* 0x000ee20000300800 */
[----:B------:R-:W-:-:S02]  /*2cdb0*/  IMAD R0, R0, 0x100, R4 ;  /* 0x0000010000007824 */ /* 0x000fc400078e0204 */
[----:B------:R-:W-:Y:S02]  /*2cdc0*/  IMAD R10, R10, 0x100, R5 ;  /* 0x000001000a0a7824 */ /* 0x000fe400078e0205 */
[----:B------:R-:W-:Y:S01]  /*2cdd0*/  IMAD R11, R11, 0x100, R6 ;  /* 0x000001000b0b7824 */ /* 0x000fe200078e0206 */
[----:B------:R-:W-:Y:S02]  /*2cde0*/  F2FP.F16.E4M3.UNPACK_B R16, R16 ;  /* 0x00000010ff10723e */ /* 0x000fe400020006ff */
[----:B------:R-:W-:Y:S02]  /*2cdf0*/  F2FP.F16.E4M3.UNPACK_B R17, R17 ;  /* 0x00000011ff11723e */ /* 0x000fe400020006ff */
[----:B------:R-:W-:Y:S02]  /*2ce00*/  F2FP.F16.E4M3.UNPACK_B R18, R18 ;  /* 0x00000012ff12723e */ /* 0x000fe400020006ff */
[----:B------:R-:W-:Y:S01]  /*2ce10*/  F2FP.F16.E4M3.UNPACK_B R19, R19 ;  /* 0x00000013ff13723e */ /* 0x000fe200020006ff */
[----:B---3--:R-:W-:Y:S04]  /*2ce20*/  STL.64 [R1+0x2000], R26 ;  /* 0x0020001a01007387 */ /* 0x008fe80000100a00 */
[----:B----4-:R0:W-:Y:S04]  /*2ce30*/  STL.64 [R1+0x1ff8], R24 ;  /* 0x001ff81801007387 */ /* 0x0101e80000100a00 */
[----:B0-----:R-:W3:Y:S04]  /*2ce40*/  LDL.LU R24, [R1+0x40] ;  /* 0x0000400001187983 */ /* 0x001ee80000300800 */
[----:B------:R-:W3:Y:S04]  /*2ce50*/  LDL.LU R25, [R1+0x44] ;  /* 0x0000440001197983 */ /* 0x000ee80000300800 */
[----:B------:R-:W3:Y:S04]  /*2ce60*/  LDL.LU R26, [R1+0x48] ;  /* 0x00004800011a7983 */ /* 0x000ee80000300800 */
[----:B------:R-:W3:Y:S04]  /*2ce70*/  LDL.LU R27, [R1+0x4c] ;  /* 0x00004c00011b7983 */ /* 0x000ee80000300800 */
[----:B------:R-:W4:Y:S04]  /*2ce80*/  LDL.LU R4, [R1+0x494] ;  /* 0x0004940001047983 */ /* 0x000f280000300800 */
[----:B------:R-:W4:Y:S04]  /*2ce90*/  LDL.LU R5, [R1+0x490] ;  /* 0x0004900001057983 */ /* 0x000f280000300800 */
[----:B------:R-:W5:Y:S04]  /*2cea0*/  LDL.LU R6, [R1+0x158] ;  /* 0x0001580001067983 */ /* 0x000f680000300800 */
[----:B------:R-:W5:Y:S01]  /*2ceb0*/  LDL.LU R7, [R1+0x15c] ;  /* 0x00015c0001077983 */ /* 0x000f620000300800 */
[C---:B------:R-:W-:Y:S03]  /*2cec0*/  HMMA.16816.F32 R12, R16.reuse, R8, R12 ;  /* 0x00000008100c723c */ /* 0x040fe6000000180c */
[----:B-----5:R-:W-:Y:S04]  /*2ced0*/  STL.64 [R1+0x1fd8], R6 ;  /* 0x001fd80601007387 */ /* 0x020fe80000100a00 */
[----:B----4-:R0:W-:Y:S01]  /*2cee0*/  STL.64 [R1+0x1fd0], R4 ;  /* 0x001fd00401007387 */ /* 0x0101e20000100a00 */
[----:B---3--:R-:W-:Y:S03]  /*2cef0*/  HMMA.16816.F32 R16, R16, R2, R24 ;  /* 0x000000021010723c */ /* 0x008fe60000001818 */
[----:B0-----:R-:W3:Y:S04]  /*2cf00*/  LDL.LU R4, [R1+0x20] ;  /* 0x0000200001047983 */ /* 0x001ee80000300800 */
[----:B------:R-:W3:Y:S04]  /*2cf10*/  LDL.LU R5, [R1+0x24] ;  /* 0x0000240001057983 */ /* 0x000ee80000300800 */
[----:B------:R-:W3:Y:S04]  /*2cf20*/  LDL.LU R6, [R1+0x28] ;  /* 0x0000280001067983 */ /* 0x000ee80000300800 */
[----:B------:R-:W3:Y:S04]  /*2cf30*/  LDL.LU R7, [R1+0x2c] ;  /* 0x00002c0001077983 */ /* 0x000ee80000300800 */
[----:B------:R0:W-:Y:S04]  /*2cf40*/  STL.64 [R1+0x120], R12 ;  /* 0x0001200c01007387 */ /* 0x0001e80000100a00 */
[----:B------:R1:W-:Y:S01]  /*2cf50*/  STL.64 [R1+0x128], R14 ;  /* 0x0001280e01007387 */ /* 0x0003e20000100a00 */
[----:B0-----:R-:W-:-:S02]  /*2cf60*/  F2FP.F16.E4M3.UNPACK_B R12, R0 ;  /* 0x00000000ff0c723e */ /* 0x001fc400020006ff */
[----:B------:R-:W-:Y:S01]  /*2cf70*/  F2FP.F16.E4M3.UNPACK_B R13, R10 ;  /* 0x0000000aff0d723e */ /* 0x000fe200020006ff */
[----:B------:R-:W4:Y:S04]  /*2cf80*/  LDL.LU R0, [R1+0x478] ;  /* 0x0004780001007983 */ /* 0x000f280000300800 */
[----:B------:R-:W5:Y:S01]  /*2cf90*/  LDL.LU R10, [R1+0x488] ;  /* 0x00048800010a7983 */ /* 0x000f620000300800 */
[----:B-1----:R-:W-:Y:S02]  /*2cfa0*/  F2FP.F16.E4M3.UNPACK_B R14, R11 ;  /* 0x0000000bff0e723e */ /* 0x002fe400020006ff */
[----:B------:R-:W-:Y:S01]  /*2cfb0*/  F2FP.F16.E4M3.UNPACK_B R15, R20 ;  /* 0x00000014ff0f723e */ /* 0x000fe200020006ff */
[----:B------:R-:W5:Y:S04]  /*2cfc0*/  LDL.LU R11, [R1+0x48c] ;  /* 0x00048c00010b7983 */ /* 0x000f680000300800 */
[----:B------:R-:W2:Y:S04]  /*2cfd0*/  LDL.LU R20, [R1+0x450] ;  /* 0x0004500001147983 */ /* 0x000ea80000300800 */
[----:B------:R-:W3:Y:S04]  /*2cfe0*/  LDL.LU.64 R26, [R1+0x2000] ;  /* 0x00200000011a7983 */ /* 0x000ee80000300a00 */
[----:B------:R-:W4:Y:S04]  /*2cff0*/  LDL.LU.64 R24, [R1+0x1ff8] ;  /* 0x001ff80001187983 */ /* 0x000f280000300a00 */
[----:B------:R0:W-:Y:S04]  /*2d000*/  STL.64 [R1+0xa0], R16 ;  /* 0x0000a01001007387 */ /* 0x0001e80000100a00 */
[----:B------:R1:W-:Y:S04]  /*2d010*/  STL.64 [R1+0xa8], R18 ;  /* 0x0000a81201007387 */ /* 0x0003e80000100a00 */
[----:B0-----:R-:W5:Y:S04]  /*2d020*/  LDL.LU R16, [R1+0x30] ;  /* 0x0000300001107983 */ /* 0x001f680000300800 */
[----:B------:R-:W5:Y:S04]  /*2d030*/  LDL.LU R17, [R1+0x34] ;  /* 0x0000340001117983 */ /* 0x000f680000300800 */
[----:B-1----:R-:W5:Y:S04]  /*2d040*/  LDL.LU R18, [R1+0x38] ;  /* 0x0000380001127983 */ /* 0x002f680000300800 */
[----:B------:R-:W5:Y:S01]  /*2d050*/  LDL.LU R19, [R1+0x3c] ;  /* 0x00003c0001137983 */ /* 0x000f620000300800 */
[----:B---3--:R-:W-:-:S03]  /*2d060*/  IMAD R26, R26, 0x100, R21 ;  /* 0x000001001a1a7824 */ /* 0x008fc600078e0215 */
[----:B------:R-:W2:Y:S02]  /*2d070*/  LDL.LU R21, [R1+0x1ff0] ;  /* 0x001ff00001157983 */ /* 0x000ea40000300800 */
[----:B--2---:R-:W-:Y:S02]  /*2d080*/  IMAD R20, R20, 0x100, R21 ;  /* 0x0000010014147824 */ /* 0x004fe400078e0215 */
[----:B------:R-:W2:Y:S02]  /*2d090*/  LDL.LU R21, [R1+0x1fec] ;  /* 0x001fec0001157983 */ /* 0x000ea40000300800 */
[----:B--2---:R-:W-:Y:S02]  /*2d0a0*/  IMAD R21, R21, 0x100, R22 ;  /* 0x0000010015157824 */ /* 0x004fe400078e0216 */
[----:B------:R-:W2:Y:S01]  /*2d0b0*/  LDL.LU R22, [R1+0x1fe8] ;  /* 0x001fe80001167983 */ /* 0x000ea20000300800 */
[C---:B-----5:R-:W-:Y:S06]  /*2d0c0*/  HMMA.16816.F32 R16, R12.reuse, R8, R16 ;  /* 0x000000080c10723c */ /* 0x060fec0000001810 */
[----:B------:R-:W-:Y:S01]  /*2d0d0*/  HMMA.16816.F32 R12, R12, R2, R4 ;  /* 0x000000020c0c723c */ /* 0x000fe20000001804 */
[----:B--2---:R-:W-:-:S02]  /*2d0e0*/  IMAD R22, R22, 0x100, R28 ;  /* 0x0000010016167824 */ /* 0x004fc400078e021c */
[----:B------:R-:W2:-:S14]  /*2d0f0*/  LDL.LU R28, [R1+0x1fe4] ;  /* 0x001fe400011c7983 */ /* 0x000e9c0000300800 */
[----:B------:R-:W-:Y:S04]  /*2d100*/  STL [R1+0x1f00], R17 ;  /* 0x001f001101007387 */ /* 0x000fe80000100800 */
[----:B------:R-:W-:Y:S04]  /*2d110*/  STL [R1+0x1efc], R18 ;  /* 0x001efc1201007387 */ /* 0x000fe80000100800 */
[----:B------:R-:W-:Y:S04]  /*2d120*/  STL [R1+0x1ef8], R19 ;  /* 0x001ef81301007387 */ /* 0x000fe80000100800 */
[----:B------:R0:W-:Y:S04]  /*2d130*/  STL [R1+0x1f38], R16 ;  /* 0x001f381001007387 */ /* 0x0001e80000100800 */
[----:B0-----:R-:W3:Y:S04]  /*2d140*/  LDL.LU R16, [R1+0x10] ;  /* 0x0000100001107983 */ /* 0x001ee80000300800 */
[----:B------:R-:W3:Y:S04]  /*2d150*/  LDL.LU R17, [R1+0x14] ;  /* 0x0000140001117983 */ /* 0x000ee80000300800 */
[----:B------:R-:W3:Y:S04]  /*2d160*/  LDL.LU R18, [R1+0x18] ;  /* 0x0000180001127983 */ /* 0x000ee80000300800 */
[----:B------:R-:W3:Y:S01]  /*2d170*/  LDL.LU R19, [R1+0x1c] ;  /* 0x00001c0001137983 */ /* 0x000ee20000300800 */
[----:B--2---:R-:W-:-:S03]  /*2d180*/  IMAD R23, R23, 0x100, R28 ;  /* 0x0000010017177824 */ /* 0x004fc600078e021c */
[----:B------:R-:W2:Y:S04]  /*2d190*/  LDL.LU R28, [R1+0x1fe0] ;  /* 0x001fe000011c7983 */ /* 0x000ea80000300800 */
[----:B------:R-:W5:Y:S04]  /*2d1a0*/  LDL.LU.64 R6, [R1+0x1fd8] ;  /* 0x001fd80001067983 */ /* 0x000f680000300a00 */
[----:B------:R-:W3:Y:S04]  /*2d1b0*/  LDL.LU.64 R4, [R1+0x1fd0] ;  /* 0x001fd00001047983 */ /* 0x000ee80000300a00 */
[----:B------:R-:W-:Y:S04]  /*2d1c0*/  STL.64 [R1+0x90], R12 ;  /* 0x0000900c01007387 */ /* 0x000fe80000100a00 */
[----:B------:R0:W-:Y:S04]  /*2d1d0*/  STL.64 [R1+0x98], R14 ;  /* 0x0000980e01007387 */ /* 0x0001e80000100a00 */
[----:B0-----:R-:W2:Y:S01]  /*2d1e0*/  LDL.LU R15, [R1+0x47c] ;  /* 0x00047c00010f7983 */ /* 0x001ea20000300800 */
[----:B------:R-:W-:-:S02]  /*2d1f0*/  F2FP.F16.E4M3.UNPACK_B R20, R20 ;  /* 0x00000014ff14723e */ /* 0x000fc400020006ff */
[----:B------:R-:W-:Y:S02]  /*2d200*/  F2FP.F16.E4M3.UNPACK_B R21, R21 ;  /* 0x00000015ff15723e */ /* 0x000fe400020006ff */
[----:B------:R-:W-:Y:S02]  /*2d210*/  F2FP.F16.E4M3.UNPACK_B R22, R22 ;  /* 0x00000016ff16723e */ /* 0x000fe400020006ff */
[----:B------:R-:W-:Y:S01]  /*2d220*/  F2FP.F16.E4M3.UNPACK_B R23, R23 ;  /* 0x00000017ff17723e */ /* 0x000fe200020006ff */
[----:B----4-:R-:W-:-:S05]  /*2d230*/  IMAD R12, R27, 0x100, R25 ;  /* 0x000001001b0c7824 */ /* 0x010fca00078e0219 */
[----:B------:R-:W-:Y:S01]  /*2d240*/  STL [R1+0x1fb0], R12 ;  /* 0x001fb00c01007387 */ /* 0x000fe20000100800 */
[----:B---3--:R-:W-:-:S05]  /*2d250*/  IMAD R13, R5, 0x100, R4 ;  /* 0x00000100050d7824 */ /* 0x008fca00078e0204 */
[----:B------:R0:W-:Y:S01]  /*2d260*/  STL [R1+0x1fb4], R13 ;  /* 0x001fb40d01007387 */ /* 0x0001e20000100800 */
[----:B--2---:R-:W-:Y:S02]  /*2d270*/  IMAD R0, R0, 0x100, R15 ;  /* 0x0000010000007824 */ /* 0x004fe400078e020f */
[----:B0-----:R-:W-:-:S15]  /*2d280*/  HMMA.16816.F32 R12, R20, R8, R16 ;  /* 0x00000008140c723c */ /* 0x001fde0000001810 */
[----:B------:R-:W-:-:S08]  /*2d290*/  NOP ;  /* 0x0000000000007918 */ /* 0x000fd00000000000 */
[----:B------:R0:W-:Y:S04]  /*2d2a0*/  STL.64 [R1+0x80], R12 ;  /* 0x0000800c01007387 */ /* 0x0001e80000100a00 */
[----:B------:R1:W-:Y:S04]  /*2d2b0*/  STL.64 [R1+0x88], R14 ;  /* 0x0000880e01007387 */ /* 0x0003e80000100a00 */
[----:B------:R-:W2:Y:S01]  /*2d2c0*/  LDL.LU R4, [R1+0x60] ;  /* 0x0000600001047983 */ /* 0x000ea20000300800 */
[----:B------:R-:W-:Y:S02]  /*2d2d0*/  IMAD R10, R10, 0x100, R11 ;  /* 0x000001000a0a7824 */ /* 0x000fe400078e020b */
[----:B------:R-:W-:Y:S01]  /*2d2e0*/  IMAD R11, R24, 0x100, R29 ;  /* 0x00000100180b7824 */ /* 0x000fe200078e021d */
[----:B-----5:R-:W-:-:S02]  /*2d2f0*/  F2FP.F16.E4M3.UNPACK_B R24, R6.H1 ;  /* 0x00000006ff18723e */ /* 0x020fc400030006ff */
[----:B------:R-:W-:Y:S01]  /*2d300*/  F2FP.F16.E4M3.UNPACK_B R25, R7.H1 ;  /* 0x00000007ff19723e */ /* 0x000fe200030006ff */
[----:B------:R-:W-:Y:S01]  /*2d310*/  IMAD.MOV.U32 R7, RZ, RZ, R28 ;  /* 0x000000ffff077224 */ /* 0x000fe200078e001c */
[----:B--2---:R-:W-:Y:S04]  /*2d320*/  STL [R1+0x1f9c], R4 ;  /* 0x001f9c0401007387 */ /* 0x004fe80000100800 */
[----:B------:R-:W2:Y:S04]  /*2d330*/  LDL.LU R5, [R1+0x64] ;  /* 0x0000640001057983 */ /* 0x000ea80000300800 */
[----:B------:R-:W3:Y:S04]  /*2d340*/  LDL.LU R6, [R1+0x68] ;  /* 0x0000680001067983 */ /* 0x000ee80000300800 */
[----:B------:R-:W4:Y:S04]  /*2d350*/  LDL.LU R28, [R1+0x1fc8] ;  /* 0x001fc800011c7983 */ /* 0x000f280000300800 */
[----:B0-----:R-:W5:Y:S04]  /*2d360*/  LDL.LU R13, [R1+0x4a4] ;  /* 0x0004a400010d7983 */ /* 0x001f680000300800 */
[----:B-1----:R-:W2:Y:S04]  /*2d370*/  LDL.LU R14, [R1+0x4a0] ;  /* 0x0004a000010e7983 */ /* 0x002ea80000300800 */
[----:B------:R-:W5:Y:S04]  /*2d380*/  LDL.LU R12, [R1+0x4ac] ;  /* 0x0004ac00010c7983 */ /* 0x000f680000300800 */
[----:B------:R-:W2:Y:S04]  /*2d390*/  LDL.LU R15, [R1+0x4a8] ;  /* 0x0004a800010f7983 */ /* 0x000ea80000300800 */
[----:B--2---:R-:W-:Y:S04]  /*2d3a0*/  STL.64 [R1+0x1fc0], R14 ;  /* 0x001fc00e01007387 */ /* 0x004fe80000100a00 */
[----:B-----5:R0:W-:Y:S04]  /*2d3b0*/  STL.64 [R1+0x1fb8], R12 ;  /* 0x001fb80c01007387 */ /* 0x0201e80000100a00 */
[----:B0-----:R-:W2:Y:S04]  /*2d3c0*/  LDL.LU R12, [R1] ;  /* 0x00000000010c7983 */ /* 0x001ea80000300800 */
[----:B------:R-:W2:Y:S04]  /*2d3d0*/  LDL.LU R13, [R1+0x4] ;  /* 0x00000400010d7983 */ /* 0x000ea80000300800 */
[----:B------:R-:W2:Y:S04]  /*2d3e0*/  LDL.LU R14, [R1+0x8] ;  /* 0x00000800010e7983 */ /* 0x000ea80000300800 */
[----:B------:R-:W2:Y:S04]  /*2d3f0*/  LDL.LU R15, [R1+0xc] ;  /* 0x00000c00010f7983 */ /* 0x000ea80000300800 */
[----:B------:R-:W5:Y:S04]  /*2d400*/  LDL.LU R4, [R1+0x4b4] ;  /* 0x0004b40001047983 */ /* 0x000f680000300800 */
[----:B---3--:R4:W-:Y:S01]  /*2d410*/  STL.64 [R1+0x1fa8], R6 ;  /* 0x001fa80601007387 */ /* 0x0089e20000100a00 */
[----:B------:R-:W-:-:S02]  /*2d420*/  F2FP.F16.E4M3.UNPACK_B R8, R26 ;  /* 0x0000001aff08723e */ /* 0x000fc400020006ff */
[----:B------:R-:W-:Y:S01]  /*2d430*/  F2FP.F16.E4M3.UNPACK_B R9, R0 ;  /* 0x00000000ff09723e */ /* 0x000fe200020006ff */
[----:B----4-:R-:W-:Y:S01]  /*2d440*/  IMAD.MOV.U32 R7, RZ, RZ, R28 ;  /* 0x000000ffff077224 */ /* 0x010fe200078e001c */
[----:B--2---:R-:W-:Y:S01]  /*2d450*/  HMMA.16816.F32 R20, R20, R2, R12 ;  /* 0x000000021414723c */ /* 0x004fe2000000180c */
[----:B-----5:R0:W-:Y:S04]  /*2d460*/  STL.64 [R1+0x1fa0], R4 ;  /* 0x001fa00401007387 */ /* 0x0201e80000100a00 */
[----:B0-----:R-:W2:Y:S04]  /*2d470*/  LDL.LU R4, [R1+0x140] ;  /* 0x0001400001047983 */ /* 0x001ea80000300800 */
        /* <DEDUP_REMOVED lines=9> */
[----:B------:R-:W4:Y:S04]  /*2d510*/  LDL.LU R26, [R1+0x4c8] ;  /* 0x0004c800011a7983 */ /* 0x000f280000300800 */
[----:B------:R-:W4:Y:S04]  /*2d520*/  LDL.LU R0, [R1+0x4cc] ;  /* 0x0004cc0001007983 */ /* 0x000f280000300800 */
[----:B------:R-:W3:Y:S04]  /*2d530*/  LDL.LU.64 R14, [R1+0x1fc0] ;  /* 0x001fc000010e7983 */ /* 0x000ee80000300a00 */
[----:B------:R-:W3:Y:S04]  /*2d540*/  LDL.LU.64 R12, [R1+0x1fb8] ;  /* 0x001fb800010c7983 */ /* 0x000ee80000300a00 */
[----:B------:R-:W5:Y:S04]  /*2d550*/  LDL.LU R2, [R1+0x168] ;  /* 0x0001680001027983 */ /* 0x000f680000300800 */
[----:B------:R-:W4:Y:S04]  /*2d560*/  LDL.LU R3, [R1+0x16c] ;  /* 0x00016c0001037983 */ /* 0x000f280000300800 */
[----:B------:R0:W-:Y:S04]  /*2d570*/  STL [R1+0x1edc], R20 ;  /* 0x001edc1401007387 */ /* 0x0001e80000100800 */
[----:B------:R1:W-:Y:S04]  /*2d580*/  STL [R1+0x1ed8], R21 ;  /* 0x001ed81501007387 */ /* 0x0003e80000100800 */
[----:B------:R1:W-:Y:S04]  /*2d590*/  STL [R1+0x1ed4], R22 ;  /* 0x001ed41601007387 */ /* 0x0003e80000100800 */
[----:B------:R1:W-:Y:S04]  /*2d5a0*/  STL [R1+0x1ed0], R23 ;  /* 0x001ed01701007387 */ /* 0x0003e80000100800 */
[----:B0-----:R-:W3:Y:S04]  /*2d5b0*/  LDL.LU R20, [R1+0x70] ;  /* 0x0000700001147983 */ /* 0x001ee80000300800 */
[----:B-1----:R-:W3:Y:S04]  /*2d5c0*/  LDL.LU R21, [R1+0x74] ;  /* 0x0000740001157983 */ /* 0x002ee80000300800 */
[----:B------:R-:W3:Y:S04]  /*2d5d0*/  LDL.LU R22, [R1+0x78] ;  /* 0x0000780001167983 */ /* 0x000ee80000300800 */
[----:B------:R-:W3:Y:S01]  /*2d5e0*/  LDL.LU R23, [R1+0x7c] ;  /* 0x00007c0001177983 */ /* 0x000ee20000300800 */
[----:B------:R-:W-:-:S02]  /*2d5f0*/  F2FP.F16.E4M3.UNPACK_B R10, R10 ;  /* 0x0000000aff0a723e */ /* 0x000fc400020006ff */
[----:B------:R-:W-:-:S07]  /*2d600*/  F2FP.F16.E4M3.UNPACK_B R11, R11 ;  /* 0x0000000bff0b723e */ /* 0x000fce00020006ff */
[----:B--2---:R-:W-:Y:S01]  /*2d610*/  HMMA.16816.F32 R4, R8, R24, R4 ;  /* 0x000000180804723c */ /* 0x004fe20000001804 */
[----:B-----5:R-:W-:Y:S02]  /*2d620*/  F2FP.F16.E4M3.UNPACK_B R2, R2.H1 ;  /* 0x00000002ff02723e */ /* 0x020fe400030006ff */
[----:B----4-:R-:W-:-:S07]  /*2d630*/  F2FP.F16.E4M3.UNPACK_B R3, R3.H1 ;  /* 0x00000003ff03723e */ /* 0x010fce00030006ff */
[----:B---3--:R-:W-:Y:S01]  /*2d640*/  HMMA.16816.F32 R8, R8, R2, R20 ;  /* 0x000000020808723c */ /* 0x008fe20000001814 */
[----:B------:R-:W-:Y:S02]  /*2d650*/  IMAD R14, R14, 0x100, R13 ;  /* 0x000001000e0e7824 */ /* 0x000fe400078e020d */
[----:B------:R-:W-:Y:S01]  /*2d660*/  IMAD R15, R15, 0x100, R12 ;  /* 0x000001000f0f7824 */ /* 0x000fe200078e020c */
[----:B------:R-:W2:Y:S04]  /*2d670*/  LDL.LU R13, [R1+0x1fb4] ;  /* 0x001fb400010d7983 */ /* 0x000ea80000300800 */
[----:B------:R-:W3:Y:S05]  /*2d680*/  LDL.LU R12, [R1+0x1fb0] ;  /* 0x001fb000010c7983 */ /* 0x000eea0000300800 */
[----:B------:R-:W-:Y:S04]  /*2d690*/  STL.64 [R1+0x110], R4 ;  /* 0x0001100401007387 */ /* 0x000fe80000100a00 */
[----:B------:R0:W-:Y:S04]  /*2d6a0*/  STL.64 [R1+0x118], R6 ;  /* 0x0001180601007387 */ /* 0x0001e80000100a00 */
[----:B0-----:R-:W4:Y:S04]  /*2d6b0*/  LDL.LU.64 R6, [R1+0x1fa8] ;  /* 0x001fa80001067983 */ /* 0x001f280000300a00 */
[----:B------:R-:W5:Y:S01]  /*2d6c0*/  LDL.LU.64 R4, [R1+0x1fa0] ;  /* 0x001fa00001047983 */ /* 0x000f620000300a00 */
[----:B------:R-:W-:-:S03]  /*2d6d0*/  IMAD.MOV.U32 R20, RZ, RZ, R8 ;  /* 0x000000ffff147224 */ /* 0x000fc600078e0008 */
[----:B------:R-:W5:Y:S01]  /*2d6e0*/  LDL.LU R8, [R1+0x4b0] ;  /* 0x0004b00001087983 */ /* 0x000f620000300800 */
[----:B------:R-:W-:Y:S02]  /*2d6f0*/  IMAD.MOV.U32 R21, RZ, RZ, R9 ;  /* 0x000000ffff157224 */ /* 0x000fe400078e0009 */
[----:B------:R-:W-:Y:S01]  /*2d700*/  IMAD.MOV.U32 R22, RZ, RZ, R10 ;  /* 0x000000ffff167224 */ /* 0x000fe200078e000a */
[----:B------:R-:W4:Y:S01]  /*2d710*/  LDL.LU R9, [R1+0x4b8] ;  /* 0x0004b80001097983 */ /* 0x000f220000300800 */
[----:B------:R-:W-:-:S03]  /*2d720*/  IMAD.MOV.U32 R23, RZ, RZ, R11 ;  /* 0x000000ffff177224 */ /* 0x000fc600078e000b */
[----:B------:R-:W4:Y:S04]  /*2d730*/  LDL.LU R10, [R1+0x4c0] ;  /* 0x0004c000010a7983 */ /* 0x000f280000300800 */
[----:B------:R-:W4:Y:S04]  /*2d740*/  LDL.LU R11, [R1+0x4d8] ;  /* 0x0004d800010b7983 */ /* 0x000f280000300800 */
[----:B------:R0:W-:Y:S04]  /*2d750*/  STL [R1+0x1ee4], R21 ;  /* 0x001ee41501007387 */ /* 0x0001e80000100800 */
[----:B0-----:R-:W4:Y:S04]  /*2d760*/  LDL.LU R21, [R1+0x4dc] ;  /* 0x0004dc0001157983 */ /* 0x001f280000300800 */
[----:B------:R0:W-:Y:S04]  /*2d770*/  STL [R1+0x1ee0], R20 ;  /* 0x001ee01401007387 */ /* 0x0001e80000100800 */
[----:B0-----:R-:W4:Y:S01]  /*2d780*/  LDL.LU R20, [R1+0x4c4] ;  /* 0x0004c40001147983 */ /* 0x001f220000300800 */
[----:B-----5:R-:W-:-:S03]  /*2d790*/  IMAD R8, R8, 0x100, R4 ;  /* 0x0000010008087824 */ /* 0x020fc600078e0204 */
[----:B------:R-:W5:Y:S01]  /*2d7a0*/  LDL.LU R4, [R1+0x1f9c] ;  /* 0x001f9c0001047983 */ /* 0x000f620000300800 */
[----:B---3--:R-:W-:Y:S02]  /*2d7b0*/  F2FP.F16.E4M3.UNPACK_B R12, R12 ;  /* 0x0000000cff0c723e */ /* 0x008fe400020006ff */
[----:B--2---:R-:W-:Y:S02]  /*2d7c0*/  F2FP.F16.E4M3.UNPACK_B R13, R13 ;  /* 0x0000000dff0d723e */ /* 0x004fe400020006ff */
[----:B------:R-:W-:Y:S02]  /*2d7d0*/  F2FP.F16.E4M3.UNPACK_B R14, R14 ;  /* 0x0000000eff0e723e */ /* 0x000fe400020006ff */
[----:B------:R-:W-:Y:S01]  /*2d7e0*/  F2FP.F16.E4M3.UNPACK_B R15, R15 ;  /* 0x0000000fff0f723e */ /* 0x000fe200020006ff */
[----:B----4-:R-:W-:Y:S02]  /*2d7f0*/  IMAD R9, R9, 0x100, R29 ;  /* 0x0000010009097824 */ /* 0x010fe400078e021d */
[----:B------:R-:W2:Y:S04]  /*2d800*/  LDL.LU R29, [R1+0x1f98] ;  /* 0x001f9800011d7983 */ /* 0x000ea80000300800 */
[----:B-----5:R-:W-:-:S15]  /*2d810*/  HMMA.16816.F32 R4, R12, R24, R4 ;  /* 0x000000180c04723c */ /* 0x020fde0000001804 */
[----:B------:R-:W-:-:S08]  /*2d820*/  NOP ;  /* 0x0000000000007918 */ /* 0x000fd00000000000 */
[----:B------:R-:W-:Y:S04]  /*2d830*/  STL.64 [R1+0x60], R4 ;  /* 0x0000600401007387 */ /* 0x000fe80000100a00 */
[----:B------:R0:W-:Y:S04]  /*2d840*/  STL.64 [R1+0x68], R6 ;  /* 0x0000680601007387 */ /* 0x0001e80000100a00 */
[----:B0-----:R-:W3:Y:S04]  /*2d850*/  LDL.LU.64 R6, [R1+0x1f90] ;  /* 0x001f900001067983 */ /* 0x001ee80000300a00 */
[----:B------:R-:W3:Y:S02]  /*2d860*/  LDL.LU.64 R4, [R1+0x1f88] ;  /* 0x001f880001047983 */ /* 0x000ee40000300a00 */
[----:B---3--:R-:W-:Y:S02]  /*2d870*/  HMMA.16816.F32 R4, R12, R2, R4 ;  /* 0x000000020c04723c */ /* 0x008fe40000001804 */
[----:B------:R-:W3:Y:S04]  /*2d880*/  LDL.LU R12, [R1+0x504] ;  /* 0x00050400010c7983 */ /* 0x000ee80000300800 */
[----:B------:R-:W3:-:S15]  /*2d890*/  LDL.LU R13, [R1+0x500] ;  /* 0x00050000010d7983 */ /* 0x000ede0000300800 */
[----:B------:R-:W-:-:S02]  /*2d8a0*/  NOP ;  /* 0x0000000000007918 */ /* 0x000fc40000000000 */
[----:B------:R-:W-:Y:S04]  /*2d8b0*/  STL.64 [R1+0x50], R4 ;  /* 0x0000500401007387 */ /* 0x000fe80000100a00 */
[----:B------:R-:W-:Y:S04]  /*2d8c0*/  STL.64 [R1+0x58], R6 ;  /* 0x0000580601007387 */ /* 0x000fe80000100a00 */
[----:B------:R-:W4:Y:S04]  /*2d8d0*/  LDL.LU R14, [R1+0x50c] ;  /* 0x00050c00010e7983 */ /* 0x000f280000300800 */
[----:B------:R-:W4:Y:S04]  /*2d8e0*/  LDL.LU R15, [R1+0x508] ;  /* 0x00050800010f7983 */ /* 0x000f280000300800 */
[----:B----4-:R-:W-:Y:S04]  /*2d8f0*/  STL.64 [R1+0x1f60], R14 ;  /* 0x001f600e01007387 */ /* 0x010fe80000100a00 */
[----:B---3--:R0:W-:Y:S04]  /*2d900*/  STL.64 [R1+0x1f58], R12 ;  /* 0x001f580c01007387 */ /* 0x0081e80000100a00 */
[----:B0-----:R-:W3:Y:S04]  /*2d910*/  LDL.LU R12, [R1+0xe0] ;  /* 0x0000e000010c7983 */ /* 0x001ee80000300800 */
[----:B------:R-:W3:Y:S04]  /*2d920*/  LDL.LU R13, [R1+0xe4] ;  /* 0x0000e400010d7983 */ /* 0x000ee80000300800 */
[----:B------:R-:W4:Y:S04]  /*2d930*/  LDL.LU R14, [R1+0xe8] ;  /* 0x0000e800010e7983 */ /* 0x000f280000300800 */
[----:B------:R-:W4:Y:S04]  /*2d940*/  LDL.LU R15, [R1+0xec] ;  /* 0x0000ec00010f7983 */ /* 0x000f280000300800 */
[----:B----4-:R-:W-:Y:S04]  /*2d950*/  STL.64 [R1+0x1f70], R14 ;  /* 0x001f700e01007387 */ /* 0x010fe80000100a00 */
[----:B---3--:R0:W-:Y:S04]  /*2d960*/  STL.64 [R1+0x1f68], R12 ;  /* 0x001f680c01007387 */ /* 0x0081e80000100a00 */
[----:B0-----:R-:W3:Y:S04]  /*2d970*/  LDL.LU R12, [R1+0xf0] ;  /* 0x0000f000010c7983 */ /* 0x001ee80000300800 */
[----:B------:R-:W3:Y:S04]  /*2d980*/  LDL.LU R13, [R1+0xf4] ;  /* 0x0000f400010d7983 */ /* 0x000ee80000300800 */
[----:B------:R-:W4:Y:S04]  /*2d990*/  LDL.LU R14, [R1+0xf8] ;  /* 0x0000f800010e7983 */ /* 0x000f280000300800 */
[----:B------:R-:W4:Y:S01]  /*2d9a0*/  LDL.LU R15, [R1+0xfc] ;  /* 0x0000fc00010f7983 */ /* 0x000f220000300800 */
[----:B------:R-:W-:-:S02]  /*2d9b0*/  IMAD R10, R10, 0x100, R20 ;  /* 0x000001000a0a7824 */ /* 0x000fc400078e0214 */
[----:B------:R-:W-:Y:S01]  /*2d9c0*/  IMAD R11, R11, 0x100, R21 ;  /* 0x000001000b0b7824 */ /* 0x000fe200078e0215 */
[----:B----4-:R-:W-:Y:S04]  /*2d9d0*/  STL.64 [R1+0x1f80], R14 ;  /* 0x001f800e01007387 */ /* 0x010fe80000100a00 */
[----:B---3--:R0:W-:Y:S04]  /*2d9e0*/  STL.64 [R1+0x1f78], R12 ;  /* 0x001f780c01007387 */ /* 0x0081e80000100a00 */
[----:B0-----:R-:W3:Y:S04]  /*2d9f0*/  LDL.LU R12, [R1+0x130] ;  /* 0x00013000010c7983 */ /* 0x001ee80000300800 */
[----:B------:R-:W3:Y:S04]  /*2da00*/  LDL.LU R13, [R1+0x134] ;  /* 0x00013400010d7983 */ /* 0x000ee80000300800 */
[----:B------:R-:W3:Y:S04]  /*2da10*/  LDL.LU R14, [R1+0x138] ;  /* 0x00013800010e7983 */ /* 0x000ee80000300800 */
[----:B------:R-:W3:Y:S04]  /*2da20*/  LDL.LU R15, [R1+0x13c] ;  /* 0x00013c00010f7983 */ /* 0x000ee80000300800 */
[----:B------:R-:W4:Y:S04]  /*2da30*/  LDL.LU R20, [R1+0x51c] ;  /* 0x00051c0001147983 */ /* 0x000f280000300800 */
[----:B------:R-:W4:Y:S01]  /*2da40*/  LDL.LU R21, [R1+0x518] ;  /* 0x0005180001157983 */ /* 0x000f220000300800 */
[----:B------:R-:W-:-:S02]  /*2da50*/  F2FP.F16.E4M3.UNPACK_B R8, R8 ;  /* 0x00000008ff08723e */ /* 0x000fc400020006ff */
[----:B------:R-:W-:Y:S02]  /*2da60*/  F2FP.F16.E4M3.UNPACK_B R9, R9 ;  /* 0x00000009ff09723e */ /* 0x000fe400020006ff */
[----:B------:R-:W-:Y:S02]  /*2da70*/  F2FP.F16.E4M3.UNPACK_B R10, R10 ;  /* 0x0000000aff0a723e */ /* 0x000fe400020006ff */
[----:B------:R-:W-:Y:S01]  /*2da80*/  F2FP.F16.E4M3.UNPACK_B R11, R11 ;  /* 0x0000000bff0b723e */ /* 0x000fe200020006ff */
[----:B------:R-:W-:Y:S01]  /*2da90*/  STL.64 [R1+0x1f48], R22 ;  /* 0x001f481601007387 */ /* 0x000fe20000100a00 */
[----:B------:R-:W-:Y:S02]  /*2daa0*/  IMAD R0, R26, 0x100, R0 ;  /* 0x000001001a007824 */ /* 0x000fe400078e0200 */
[----:B------:R-:W-:Y:S02]  /*2dab0*/  IMAD R26, R19, 0x100, R16 ;  /* 0x00000100131a7824 */ /* 0x000fe400078e0210 */
[----:B------:R-:W-:-:S02]  /*2dac0*/  IMAD R27, R27, 0x100, R18 ;  /* 0x000001001b1b7824 */ /* 0x000fc400078e0212 */
[----:B------:R-:W-:Y:S01]  /*2dad0*/  IMAD R28, R28, 0x100, R17 ;  /* 0x000001001c1c7824 */ /* 0x000fe200078e0211 */
[----:B------:R-:W-:Y:S02]  /*2dae0*/  F2FP.F16.E4M3.UNPACK_B R4, R0 ;  /* 0x00000000ff04723e */ /* 0x000fe400020006ff */
[----:B------:R-:W-:Y:S02]  /*2daf0*/  F2FP.F16.E4M3.UNPACK_B R5, R26 ;  /* 0x0000001aff05723e */ /* 0x000fe400020006ff */
[----:B------:R-:W-:Y:S01]  /*2db00*/  F2FP.F16.E4M3.UNPACK_B R6, R27 ;  /* 0x0000001bff06723e */ /* 0x000fe200020006ff */
[C---:B---3--:R-:W-:Y:S01]  /*2db10*/  HMMA.16816.F32 R12, R8.reuse, R24, R12 ;  /* 0x00000018080c723c */ /* 0x048fe2000000180c */
        /* <DEDUP_REMOVED lines=8> */
[----:B------:R-:W5:Y:S04]  /*2dba0*/  LDL.LU R17, [R1+0x528] ;  /* 0x0005280001117983 */ /* 0x000f680000300800 */
[----:B------:R-:W2:Y:S04]  /*2dbb0*/  LDL.LU R0, [R1+0x4f8] ;  /* 0x0004f80001007983 */ /* 0x000ea80000300800 */
[----:B------:R-:W4:Y:S04]  /*2dbc0*/  LDL.LU R26, [R1+0x510] ;  /* 0x00051000011a7983 */ /* 0x000f280000300800 */
[----:B------:R-:W4:Y:S04]  /*2dbd0*/  LDL.LU R27, [R1+0x514] ;  /* 0x00051400011b7983 */ /* 0x000f280000300800 */
[----:B------:R-:W-:Y:S04]  /*2dbe0*/  STL.64 [R1], R12 ;  /* 0x0000000c01007387 */ /* 0x000fe80000100a00 */
[----:B------:R0:W-:Y:S04]  /*2dbf0*/  STL.64 [R1+0x8], R14 ;  /* 0x0000080e01007387 */ /* 0x0001e80000100a00 */
[----:B0-----:R-:W3:Y:S04]  /*2dc00*/  LDL.LU.64 R14, [R1+0x1f80] ;  /* 0x001f8000010e7983 */ /* 0x001ee80000300a00 */
[----:B------:R-:W3:Y:S01]  /*2dc10*/  LDL.LU.64 R12, [R1+0x1f78] ;  /* 0x001f7800010c7983 */ /* 0x000ee20000300a00 */
[----:B------:R-:W-:Y:S01]  /*2dc20*/  F2FP.F16.E4M3.UNPACK_B R7, R28 ;  /* 0x0000001cff07723e */ /* 0x000fe200020006ff */
[----:B---3--:R-:W-:Y:S02]  /*2dc30*/  HMMA.16816.F32 R8, R8, R2, R12 ;  /* 0x000000020808723c */ /* 0x008fe4000000180c */
[----:B------:R-:W3:Y:S04]  /*2dc40*/  LDL.LU.64 R14, [R1+0x1f70] ;  /* 0x001f7000010e7983 */ /* 0x000ee80000300a00 */
[----:B------:R-:W3:-:S15]  /*2dc50*/  LDL.LU.64 R12, [R1+0x1f68] ;  /* 0x001f6800010c7983 */ /* 0x000ede0000300a00 */
[----:B------:R-:W-:-:S02]  /*2dc60*/  NOP ;  /* 0x0000000000007918 */ /* 0x000fc40000000000 */
[----:B------:R0:W-:Y:S01]  /*2dc70*/  STL.64 [R1+0x40], R8 ;  /* 0x0000400801007387 */ /* 0x0001e20000100a00 */
[----:B------:R-:W-:-:S03]  /*2dc80*/  IMAD.MOV.U32 R28, RZ, RZ, R11 ;  /* 0x000000ffff1c7224 */ /* 0x000fc600078e000b */
[----:B------:R1:W-:Y:S04]  /*2dc90*/  STL [R1+0x48], R10 ;  /* 0x0000480a01007387 */ /* 0x0003e80000100800 */
[----:B0-----:R-:W5:Y:S04]  /*2dca0*/  LDL.LU R9, [R1+0x4f4] ;  /* 0x0004f40001097983 */ /* 0x001f680000300800 */
[----:B-1----:R-:W5:Y:S04]  /*2dcb0*/  LDL.LU R10, [R1+0x4f0] ;  /* 0x0004f000010a7983 */ /* 0x002f680000300800 */
[----:B------:R-:W2:Y:S04]  /*2dcc0*/  LDL.LU R11, [R1+0x4fc] ;  /* 0x0004fc00010b7983 */ /* 0x000ea80000300800 */
[----:B------:R-:W-:Y:S01]  /*2dcd0*/  STL [R1+0x1e90], R28 ;  /* 0x001e901c01007387 */ /* 0x000fe20000100800 */
[----:B---3--:R-:W-:-:S15]  /*2dce0*/  HMMA.16816.F32 R12, R4, R24, R12 ;  /* 0x00000018040c723c */ /* 0x008fde000000180c */
[----:B------:R-:W-:-:S08]  /*2dcf0*/  NOP ;  /* 0x0000000000007918 */ /* 0x000fd00000000000 */
[----:B------:R-:W-:Y:S04]  /*2dd00*/  STL.64 [R1+0x10], R12 ;  /* 0x0000100c01007387 */ /* 0x000fe80000100a00 */
[----:B------:R0:W-:Y:S04]  /*2dd10*/  STL.64 [R1+0x18], R14 ;  /* 0x0000180e01007387 */ /* 0x0001e80000100a00 */
[----:B0-----:R-:W3:Y:S04]  /*2dd20*/  LDL.LU.64 R14, [R1+0x1f60] ;  /* 0x001f6000010e7983 */ /* 0x001ee80000300a00 */
[----:B------:R-:W4:Y:S01]  /*2dd30*/  LDL.LU.64 R12, [R1+0x1f58] ;  /* 0x001f5800010c7983 */ /* 0x000f220000300a00 */
[----:B-----5:R-:W-:-:S02]  /*2dd40*/  IMAD R8, R10, 0x100, R9 ;  /* 0x000001000a087824 */ /* 0x020fc400078e0209 */
[----:B--2---:R-:W-:Y:S01]  /*2dd50*/  IMAD R9, R0, 0x100, R11 ;  /* 0x0000010000097824 */ /* 0x004fe200078e020b */
[----:B------:R-:W-:Y:S01]  /*2dd60*/  HMMA.16816.F32 R4, R4, R2, R20 ;  /* 0x000000020404723c */ /* 0x000fe20000001814 */
[----:B----4-:R-:W-:Y:S02]  /*2dd70*/  IMAD R10, R13, 0x100, R12 ;  /* 0x000001000d0a7824 */ /* 0x010fe400078e020c */
[----:B---3--:R-:W-:Y:S01]  /*2dd80*/  IMAD R11, R15, 0x100, R14 ;  /* 0x000001000f0b7824 */ /* 0x008fe200078e020e */
[----:B------:R-:W2:Y:S04]  /*2dd90*/  LDL.LU R12, [R1+0xc0] ;  /* 0x0000c000010c7983 */ /* 0x000ea80000300800 */
[----:B------:R-:W2:Y:S04]  /*2dda0*/  LDL.LU R13, [R1+0xc4] ;  /* 0x0000c400010d7983 */ /* 0x000ea80000300800 */
[----:B------:R-:W2:Y:S01]  /*2ddb0*/  LDL.LU R14, [R1+0xc8] ;  /* 0x0000c800010e7983 */ /* 0x000ea20000300800 */
[----:B------:R-:W-:-:S03]  /*2ddc0*/  IMAD.MOV.U32 R15, RZ, RZ, R29 ;  /* 0x000000ffff0f7224 */ /* 0x000fc600078e001d */
[----:B------:R-:W3:Y:S04]  /*2ddd0*/  LDL.LU R29, [R1+0x1f50] ;  /* 0x001f5000011d7983 */ /* 0x000ee80000300800 */
[----:B------:R-:W4:Y:S04]  /*2dde0*/  LDL.LU.64 R22, [R1+0x1f48] ;  /* 0x001f480001167983 */ /* 0x000f280000300a00 */
[----:B------:R-:W5:Y:S04]  /*2ddf0*/  LDL.LU.64 R20, [R1+0x1f40] ;  /* 0x001f400001147983 */ /* 0x000f680000300a00 */
[----:B------:R-:W-:Y:S04]  /*2de00*/  STL.64 [R1+0x30], R4 ;  /* 0x0000300401007387 */ /* 0x000fe80000100a00 */
[----:B------:R0:W-:Y:S01]  /*2de10*/  STL [R1+0x38], R6 ;  /* 0x0000380601007387 */ /* 0x0001e20000100800 */
[----:B------:R-:W-:-:S02]  /*2de20*/  IMAD.MOV.U32 R28, RZ, RZ, R7 ;  /* 0x000000ffff1c7224 */ /* 0x000fc400078e0007 */
[----:B------:R-:W-:Y:S02]  /*2de30*/  IMAD R7, R17, 0x100, R18 ;  /* 0x0000010011077824 */ /* 0x000fe400078e0212 */
[----:B0-----:R-:W-:Y:S01]  /*2de40*/  IMAD R6, R19, 0x100, R16 ;  /* 0x0000010013067824 */ /* 0x001fe200078e0210 */
[----:B------:R-:W-:Y:S01]  /*2de50*/  STL [R1+0x1e94], R28 ;  /* 0x001e941c01007387 */ /* 0x000fe20000100800 */
[----:B---3--:R-:W-:-:S05]  /*2de60*/  LOP3.LUT R0, R29, 0x40, RZ, 0x3c, !PT ;  /* 0x000000401d007812 */ /* 0x008fca00078e3cff */
[----:B------:R-:W0:Y:S01]  /*2de70*/  LDSM.16.M88.4 R16, [R0+UR4] ;  /* 0x000000040010783b */ /* 0x000e220008000200 */
[----:B-----5:R-:W-:Y:S02]  /*2de80*/  IMAD R5, R21, 0x100, R20 ;  /* 0x0000010015057824 */ /* 0x020fe400078e0214 */
[----:B0-----:R-:W-:Y:S02]  /*2de90*/  IMAD.MOV.U32 R21, RZ, RZ, R16 ;  /* 0x000000ffff157224 */ /* 0x001fe400078e0010 */
[----:B------:R-:W-:Y:S01]  /*2dea0*/  IMAD.MOV.U32 R20, RZ, RZ, R17 ;  /* 0x000000ffff147224 */ /* 0x000fe200078e0011 */
[----:B------:R0:W-:Y:S04]  /*2deb0*/  STL.64 [R1+0x160], R16 ;  /* 0x0001601001007387 */ /* 0x0001e80000100a00 */
[----:B------:R-:W-:Y:S04]  /*2dec0*/  STL.64 [R1+0x168], R18 ;  /* 0x0001681201007387 */ /* 0x000fe80000100a00 */
[----:B0-----:R-:W3:Y:S04]  /*2ded0*/  LDL.LU R16, [R1+0x1f38] ;  /* 0x001f380001107983 */ /* 0x001ee80000300800 */
[----:B----4-:R-:W-:Y:S04]  /*2dee0*/  STL.64 [R1+0x1ef0], R22 ;  /* 0x001ef01601007387 */ /* 0x010fe80000100a00 */
[----:B------:R0:W-:Y:S04]  /*2def0*/  STL.64 [R1+0x1ee8], R20 ;  /* 0x001ee81401007387 */ /* 0x0001e80000100a00 */
[----:B0-----:R-:W4:Y:S04]  /*2df00*/  LDL.LU R20, [R1+0xd0] ;  /* 0x0000d00001147983 */ /* 0x001f280000300800 */
[----:B------:R-:W4:Y:S04]  /*2df10*/  LDL.LU R21, [R1+0xd4] ;  /* 0x0000d40001157983 */ /* 0x000f280000300800 */
[----:B------:R-:W4:Y:S04]  /*2df20*/  LDL.LU R22, [R1+0xd8] ;  /* 0x0000d80001167983 */ /* 0x000f280000300800 */
[----:B------:R-:W4:Y:S01]  /*2df30*/  LDL.LU R23, [R1+0xdc] ;  /* 0x0000dc0001177983 */ /* 0x000f220000300800 */
[----:B------:R-:W-:-:S02]  /*2df40*/  F2FP.F16.E4M3.UNPACK_B R8, R8 ;  /* 0x00000008ff08723e */ /* 0x000fc400020006ff */
[----:B------:R-:W-:Y:S02]  /*2df50*/  F2FP.F16.E4M3.UNPACK_B R9, R9 ;  /* 0x00000009ff09723e */ /* 0x000fe400020006ff */
[----:B------:R-:W-:Y:S02]  /*2df60*/  F2FP.F16.E4M3.UNPACK_B R10, R10 ;  /* 0x0000000aff0a723e */ /* 0x000fe400020006ff */
[----:B------:R-:W-:Y:S01]  /*2df70*/  F2FP.F16.E4M3.UNPACK_B R11, R11 ;  /* 0x0000000bff0b723e */ /* 0x000fe200020006ff */
[----:B------:R-:W-:Y:S01]  /*2df80*/  IMAD R4, R26, 0x100, R27 ;  /* 0x000001001a047824 */ /* 0x000fe200078e021b */
[----:B------:R-:W-:-:S04]  /*2df90*/  F2FP.F16.E4M3.UNPACK_B R5, R5 ;  /* 0x00000005ff05723e */ /* 0x000fc800020006ff */
[----:B------:R-:W-:Y:S01]  /*2dfa0*/  F2FP.F16.E4M3.UNPACK_B R4, R4 ;  /* 0x00000004ff04723e */ /* 0x000fe200020006ff */
[----:B----4-:R-:W-:-:S15]  /*2dfb0*/  HMMA.16816.F32 R20, R8, R24, R20 ;  /* 0x000000180814723c */ /* 0x010fde0000001814 */
[----:B------:R-:W-:-:S08]  /*2dfc0*/  NOP ;  /* 0x0000000000007918 */ /* 0x000fd00000000000 */
[----:B------:R-:W-:Y:S04]  /*2dfd0*/  STL.64 [R1+0x20], R20 ;  /* 0x0000201401007387 */ /* 0x000fe80000100a00 */
[----:B------:R-:W-:Y:S01]  /*2dfe0*/  STL [R1+0x28], R22 ;  /* 0x0000281601007387 */ /* 0x000fe20000100800 */
[----:B------:R-:W-:-:S03]  /*2dff0*/  IMAD.MOV.U32 R28, RZ, RZ, R23 ;  /* 0x000000ffff1c7224 */ /* 0x000fc600078e0017 */
[----:B------:R-:W0:Y:S04]  /*2e000*/  LDSM.16.M88.4 R20, [R0+UR4+0x400] ;  /* 0x000400040014783b */ /* 0x000e280008000200 */
[----:B------:R-:W-:Y:S04]  /*2e010*/  STL [R1+0x1f2c], R24 ;  /* 0x001f2c1801007387 */ /* 0x000fe80000100800 */
[----:B------:R-:W-:Y:S04]  /*2e020*/  STL [R1+0x1f28], R25 ;  /* 0x001f281901007387 */ /* 0x000fe80000100800 */
[----:B------:R-:W-:Y:S04]  /*2e030*/  STL [R1+0x1ec8], R28 ;  /* 0x001ec81c01007387 */ /* 0x000fe80000100800 */
[----:B------:R-:W-:Y:S04]  /*2e040*/  STL [R1+0x1f30], R4 ;  /* 0x001f300401007387 */ /* 0x000fe80000100800 */
[----:B------:R1:W-:Y:S01]  /*2e050*/  STL [R1+0x1f34], R5 ;  /* 0x001f340501007387 */ /* 0x0003e20000100800 */
[----:B--2---:R-:W-:Y:S01]  /*2e060*/  HMMA.16816.F32 R8, R8, R2, R12 ;  /* 0x000000020808723c */ /* 0x004fe2000000180c */
[----:B0-----:R-:W-:-:S02]  /*2e070*/  IMAD.MOV.U32 R29, RZ, RZ, R23 ;  /* 0x000000ffff1d7224 */ /* 0x001fc400078e0017 */
[----:B------:R-:W-:Y:S04]  /*2e080*/  STL.64 [R1+0x170], R20 ;  /* 0x0001701401007387 */ /* 0x000fe80000100a00 */
[----:B------:R-:W-:Y:S04]  /*2e090*/  STL.64 [R1+0x178], R22 ;  /* 0x0001781601007387 */ /* 0x000fe80000100a00 */
[----:B------:R-:W-:Y:S04]  /*2e0a0*/  STL [R1+0x1d18], R29 ;  /* 0x001d181d01007387 */ /* 0x000fe80000100800 */
[----:B-1----:R-:W2:Y:S04]  /*2e0b0*/  LDL.LU R5, [R1+0x534] ;  /* 0x0005340001057983 */ /* 0x002ea80000300800 */
[----:B------:R-:W2:Y:S04]  /*2e0c0*/  LDL.LU R12, [R1+0x530] ;  /* 0x00053000010c7983 */ /* 0x000ea80000300800 */
[----:B------:R-:W4:Y:S04]  /*2e0d0*/  LDL.LU R4, [R1+0x53c] ;  /* 0x00053c0001047983 */ /* 0x000f280000300800 */
[----:B------:R-:W4:Y:S04]  /*2e0e0*/  LDL.LU R13, [R1+0x538] ;  /* 0x00053800010d7983 */ /* 0x000f280000300800 */
[----:B------:R-:W5:Y:S04]  /*2e0f0*/  LDL.LU R24, [R1+0x544] ;  /* 0x0005440001187983 */ /* 0x000f680000300800 */
[----:B------:R-:W5:Y:S04]  /*2e100*/  LDL.LU R14, [R1+0x540] ;  /* 0x00054000010e7983 */ /* 0x000f680000300800 */
[----:B------:R-:W5:Y:S04]  /*2e110*/  LDL.LU R25, [R1+0x54c] ;  /* 0x00054c0001197983 */ /* 0x000f680000300800 */
[----:B------:R-:W5:Y:S04]  /*2e120*/  LDL.LU R15, [R1+0x548] ;  /* 0x00054800010f7983 */ /* 0x000f680000300800 */
[----:B------:R-:W3:Y:S04]  /*2e130*/  LDL.LU R17, [R1+0x554] ;  /* 0x0005540001117983 */ /* 0x000ee80000300800 */
[----:B------:R-:W5:Y:S04]  /*2e140*/  LDL.LU R0, [R1+0x550] ;  /* 0x0005500001007983 */ /* 0x000f680000300800 */
[----:B------:R-:W2:Y:S04]  /*2e150*/  LDL.LU R18, [R1+0x55c] ;  /* 0x00055c0001127983 */ /* 0x000ea80000300800 */
[----:B------:R-:W5:Y:S04]  /*2e160*/  LDL.LU R26, [R1+0x558] ;  /* 0x00055800011a7983 */ /* 0x000f680000300800 */
[----:B------:R-:W2:Y:S04]  /*2e170*/  LDL.LU R19, [R1+0x564] ;  /* 0x0005640001137983 */ /* 0x000ea80000300800 */
[----:B--2---:R-:W-:Y:S04]  /*2e180*/  STL.64 [R1+0x1f10], R18 ;  /* 0x001f101201007387 */ /* 0x004fe80000100a00 */
[----:B---3--:R0:W-:Y:S04]  /*2e190*/  STL.64 [R1+0x1f08], R16 ;  /* 0x001f081001007387 */ /* 0x0081e80000100a00 */
[----:B0-----:R-:W2:Y:S04]  /*2e1a0*/  LDL.LU R16, [R1+0xa0] ;  /* 0x0000a00001107983 */ /* 0x001ea80000300800 */
[----:B------:R-:W2:Y:S04]  /*2e1b0*/  LDL.LU R17, [R1+0xa4] ;  /* 0x0000a40001117983 */ /* 0x000ea80000300800 */
[----:B------:R-:W3:Y:S04]  /*2e1c0*/  LDL.LU R18, [R1+0xa8] ;  /* 0x0000a80001127983 */ /* 0x000ee80000300800 */
[----:B------:R-:W3:Y:S01]  /*2e1d0*/  LDL.LU R19, [R1+0xac] ;  /* 0x0000ac0001137983 */ /* 0x000ee20000300800 */
[----:B------:R-:W-:-:S02]  /*2e1e0*/  IMAD R12, R12, 0x100, R5 ;  /* 0x000001000c0c7824 */ /* 0x000fc400078e0205 */
[----:B----4-:R-:W-:Y:S02]  /*2e1f0*/  IMAD R13, R13, 0x100, R4 ;  /* 0x000001000d0d7824 */ /* 0x010fe400078e0204 */
[----:B-----5:R-:W-:Y:S02]  /*2e200*/  IMAD R14, R14, 0x100, R24 ;  /* 0x000001000e0e7824 */ /* 0x020fe400078e0218 */
        /* <DEDUP_REMOVED lines=10> */
[----:B------:R-:W-:Y:S04]  /*2e2b0*/  STL.64 [R1+0x1e38], R10 ;  /* 0x001e380a01007387 */ /* 0x000fe80000100a00 */
[----:B------:R0:W-:Y:S04]  /*2e2c0*/  STL.64 [R1+0x1e30], R8 ;  /* 0x001e300801007387 */ /* 0x0001e80000100a00 */
[----:B0-----:R-:W5:Y:S04]  /*2e2d0*/  LDL.LU R8, [R1+0x80] ;  /* 0x0000800001087983 */ /* 0x001f680000300800 */
[----:B------:R-:W5:Y:S04]  /*2e2e0*/  LDL.LU R9, [R1+0x84] ;  /* 0x0000840001097983 */ /* 0x000f680000300800 */
[----:B------:R-:W5:Y:S04]  /*2e2f0*/  LDL.LU R10, [R1+0x88] ;  /* 0x00008800010a7983 */ /* 0x000f680000300800 */
[----:B------:R-:W5:Y:S04]  /*2e300*/  LDL.LU R11, [R1+0x8c] ;  /* 0x00008c00010b7983 */ /* 0x000f680000300800 */
[----:B------:R-:W4:Y:S04]  /*2e310*/  LDL.LU R20, [R1+0x90] ;  /* 0x0000900001147983 */ /* 0x000f280000300800 */
[----:B------:R-:W4:Y:S04]  /*2e320*/  LDL.LU R21, [R1+0x94] ;  /* 0x0000940001157983 */ /* 0x000f280000300800 */
[----:B------:R-:W4:Y:S04]  /*2e330*/  LDL.LU R22, [R1+0x98] ;  /* 0x0000980001167983 */ /* 0x000f280000300800 */
[----:B------:R-:W4:Y:S04]  /*2e340*/  LDL.LU R23, [R1+0x9c] ;  /* 0x00009c0001177983 */ /* 0x000f280000300800 */
[----:B------:R-:W2:Y:S04]  /*2e350*/  LDL.LU R5, [R1+0x1f34] ;  /* 0x001f340001057983 */ /* 0x000ea80000300800 */
[----:B------:R-:W2:Y:S04]  /*2e360*/  LDL.LU R4, [R1+0x1f30] ;  /* 0x001f300001047983 */ /* 0x000ea80000300800 */
[----:B------:R-:W2:Y:S04]  /*2e370*/  LDL.LU R24, [R1+0x1f2c] ;  /* 0x001f2c0001187983 */ /* 0x000ea80000300800 */
[----:B------:R-:W2:Y:S01]  /*2e380*/  LDL.LU R25, [R1+0x1f28] ;  /* 0x001f280001197983 */ /* 0x000ea20000300800 */
[----:B------:R-:W-:-:S02]  /*2e390*/  F2FP.F16.E4M3.UNPACK_B R6, R6 ;  /* 0x00000006ff06723e */ /* 0x000fc400020006ff */
[----:B------:R-:W-:-:S07]  /*2e3a0*/  F2FP.F16.E4M3.UNPACK_B R7, R7 ;  /* 0x00000007ff07723e */ /* 0x000fce00020006ff */
[----:B--2---:R-:W-:-:S15]  /*2e3b0*/  HMMA.16816.F32 R16, R4, R24, R16 ;  /* 0x000000180410723c */ /* 0x004fde0000001810 */
[----:B------:R-:W-:-:S08]  /*2e3c0*/  NOP ;  /* 0x0000000000007918 */ /* 0x000fd00000000000 */
[----:B------:R-:W-:Y:S04]  /*2e3d0*/  STL.64 [R1+0x70], R16 ;  /* 0x0000701001007387 */ /* 0x000fe80000100a00 */
[----:B------:R0:W-:Y:S04]  /*2e3e0*/  STL.64 [R1+0x78], R18 ;  /* 0x0000781201007387 */ /* 0x0001e80000100a00 */
[----:B0-----:R-:W2:Y:S04]  /*2e3f0*/  LDL.LU.64 R18, [R1+0x1f20] ;  /* 0x001f200001127983 */ /* 0x001ea80000300a00 */
[----:B------:R-:W2:Y:S02]  /*2e400*/  LDL.LU.64 R16, [R1+0x1f18] ;  /* 0x001f180001107983 */ /* 0x000ea40000300a00 */
[----:B--2---:R-:W-:Y:S02]  /*2e410*/  HMMA.16816.F32 R4, R4, R2, R16 ;  /* 0x000000020404723c */ /* 0x004fe40000001810 */
[----:B------:R-:W2:Y:S04]  /*2e420*/  LDL.LU.64 R18, [R1+0x1f10] ;  /* 0x001f100001127983 */ /* 0x000ea80000300a00 */
[----:B------:R-:W3:-:S15]  /*2e430*/  LDL.LU.64 R16, [R1+0x1f08] ;  /* 0x001f080001107983 */ /* 0x000ede0000300a00 */
[----:B------:R-:W-:-:S02]  /*2e440*/  NOP ;  /* 0x0000000000007918 */ /* 0x000fc40000000000 */
[----:B------:R0:W-:Y:S04]  /*2e450*/  STL [R1+0x1e4c], R4 ;  /* 0x001e4c0401007387 */ /* 0x0001e80000100800 */
[----:B0-----:R-:W5:Y:S04]  /*2e460*/  LDL.LU R4, [R1+0x590] ;  /* 0x0005900001047983 */ /* 0x001f680000300800 */
[----:B------:R0:W-:Y:S04]  /*2e470*/  STL [R1+0x1e48], R5 ;  /* 0x001e480501007387 */ /* 0x0001e80000100800 */
[----:B0-----:R-:W5:Y:S04]  /*2e480*/  LDL.LU R5, [R1+0x594] ;  /* 0x0005940001057983 */ /* 0x001f680000300800 */
[----:B------:R0:W-:Y:S04]  /*2e490*/  STL [R1+0x1e44], R6 ;  /* 0x001e440601007387 */ /* 0x0001e80000100800 */
[----:B0-----:R-:W5:Y:S04]  /*2e4a0*/  LDL.LU R6, [R1+0x588] ;  /* 0x0005880001067983 */ /* 0x001f680000300800 */
[----:B------:R0:W-:Y:S04]  /*2e4b0*/  STL [R1+0x1e40], R7 ;  /* 0x001e400701007387 */ /* 0x0001e80000100800 */
[----:B0-----:R-:W5:Y:S01]  /*2e4c0*/  LDL.LU R7, [R1+0x58c] ;  /* 0x00058c0001077983 */ /* 0x001f620000300800 */
[----:B--2---:R-:W-:-:S02]  /*2e4d0*/  IMAD R26, R26, 0x100, R18 ;  /* 0x000001001a1a7824 */ /* 0x004fc400078e0212 */
[----:B---3--:R-:W-:Y:S02]  /*2e4e0*/  IMAD R0, R0, 0x100, R17 ;  /* 0x0000010000007824 */ /* 0x008fe400078e0211 */
[----:B------:R-:W-:Y:S01]  /*2e4f0*/  IMAD R27, R27, 0x100, R19 ;  /* 0x000001001b1b7824 */ /* 0x000fe200078e0213 */
[----:B------:R-:W2:Y:S04]  /*2e500*/  LDL.LU R17, [R1+0x1f00] ;  /* 0x001f000001117983 */ /* 0x000ea80000300800 */
[----:B------:R-:W2:Y:S04]  /*2e510*/  LDL.LU R18, [R1+0x1efc] ;  /* 0x001efc0001127983 */ /* 0x000ea80000300800 */
[----:B------:R-:W2:Y:S01]  /*2e520*/  LDL.LU R19, [R1+0x1ef8] ;  /* 0x001ef80001137983 */ /* 0x000ea20000300800 */
[----:B------:R-:W-:-:S02]  /*2e530*/  F2FP.F16.E4M3.UNPACK_B R12, R12 ;  /* 0x0000000cff0c723e */ /* 0x000fc400020006ff */
[----:B------:R-:W-:Y:S02]  /*2e540*/  F2FP.F16.E4M3.UNPACK_B R13, R13 ;  /* 0x0000000dff0d723e */ /* 0x000fe400020006ff */
[----:B------:R-:W-:Y:S02]  /*2e550*/  F2FP.F16.E4M3.UNPACK_B R14, R14 ;  /* 0x0000000eff0e723e */ /* 0x000fe400020006ff */
[----:B------:R-:W-:-:S07]  /*2e560*/  F2FP.F16.E4M3.UNPACK_B R15, R15 ;  /* 0x0000000fff0f723e */ /* 0x000fce00020006ff */
[----:B--2---:R-:W-:-:S15]  /*2e570*/  HMMA.16816.F32 R16, R12, R24, R16 ;  /* 0x000000180c10723c */ /* 0x004fde0000001810 */
[----:B------:R-:W-:-:S08]  /*2e580*/  NOP ;  /* 0x0000000000007918 */ /* 0x000fd00000000000 */
[----:B------:R-:W-:Y:S04]  /*2e590*/  STL.64 [R1+0xc0], R16 ;  /* 0x0000c01001007387 */ /* 0x000fe80000100a00 */
[----:B------:R0:W-:Y:S04]  /*2e5a0*/  STL.64 [R1+0xc8], R18 ;  /* 0x0000c81201007387 */ /* 0x0001e80000100a00 */
[----:B0-----:R-:W2:Y:S04]  /*2e5b0*/  LDL.LU R18, [R1+0x56c] ;  /* 0x00056c0001127983 */ /* 0x001ea80000300800 */
[----:B------:R-:W2:Y:S01]  /*2e5c0*/  LDL.LU R19, [R1+0x568] ;  /* 0x0005680001137983 */ /* 0x000ea20000300800 */
[----:B----4-:R-:W-:Y:S01]  /*2e5d0*/  HMMA.16816.F32 R12, R12, R2, R20 ;  /* 0x000000020c0c723c */ /* 0x010fe20000001814 */
[----:B------:R-:W-:-:S02]  /*2e5e0*/  F2FP.F16.E4M3.UNPACK_B R16, R0 ;  /* 0x00000000ff10723e */ /* 0x000fc400020006ff */
[----:B------:R-:W-:Y:S01]  /*2e5f0*/  F2FP.F16.E4M3.UNPACK_B R17, R26 ;  /* 0x0000001aff11723e */ /* 0x000fe200020006ff */
[----:B------:R-:W3:Y:S04]  /*2e600*/  LDL.LU R0, [R1+0x578] ;  /* 0x0005780001007983 */ /* 0x000ee80000300800 */
[----:B------:R-:W3:Y:S01]  /*2e610*/  LDL.LU R26, [R1+0x57c] ;  /* 0x00057c00011a7983 */ /* 0x000ee20000300800 */
[----:B--2---:R-:W-:Y:S01]  /*2e620*/  IMAD R19, R19, 0x100, R18 ;  /* 0x0000010013137824 */ /* 0x004fe200078e0212 */
[----:B------:R-:W-:Y:S02]  /*2e630*/  F2FP.F16.E4M3.UNPACK_B R18, R27 ;  /* 0x0000001bff12723e */ /* 0x000fe400020006ff */
[----:B------:R-:W2:Y:S04]  /*2e640*/  LDL.LU R27, [R1+0x570] ;  /* 0x00057000011b7983 */ /* 0x000ea80000300800 */
[----:B------:R-:W4:Y:S04]  /*2e650*/  LDL.LU.64 R22, [R1+0x1ef0] ;  /* 0x001ef00001167983 */ /* 0x000f280000300a00 */
[----:B------:R-:W4:Y:S04]  /*2e660*/  LDL.LU.64 R20, [R1+0x1ee8] ;  /* 0x001ee80001147983 */ /* 0x000f280000300a00 */
[----:B------:R-:W-:Y:S04]  /*2e670*/  STL.64 [R1+0xb0], R12 ;  /* 0x0000b00c01007387 */ /* 0x000fe80000100a00 */
[----:B------:R0:W-:Y:S04]  /*2e680*/  STL.64 [R1+0xb8], R14 ;  /* 0x0000b80e01007387 */ /* 0x0001e80000100a00 */
[----:B0-----:R-:W2:Y:S01]  /*2e690*/  LDL.LU R15, [R1+0x574] ;  /* 0x00057400010f7983 */ /* 0x001ea20000300800 */
[----:B------:R-:W-:Y:S01]  /*2e6a0*/  F2FP.F16.E4M3.UNPACK_B R19, R19 ;  /* 0x00000013ff13723e */ /* 0x000fe200020006ff */
[----:B-----5:R-:W-:-:S02]  /*2e6b0*/  IMAD R14, R6, 0x100, R7 ;  /* 0x00000100060e7824 */ /* 0x020fc400078e0207 */
[----:B---3--:R-:W-:Y:S02]  /*2e6c0*/  IMAD R13, R0, 0x100, R26 ;  /* 0x00000100000d7824 */ /* 0x008fe400078e021a */
[----:B------:R-:W-:-:S05]  /*2e6d0*/  IMAD R0, R28, 0x100, R29 ;  /* 0x000001001c007824 */ /* 0x000fca00078e021d */
[----:B------:R-:W-:Y:S01]  /*2e6e0*/  STL [R1+0x1ecc], R0 ;  /* 0x001ecc0001007387 */ /* 0x000fe20000100800 */
[----:B--2---:R-:W-:Y:S02]  /*2e6f0*/  IMAD R12, R27, 0x100, R15 ;  /* 0x000001001b0c7824 */ /* 0x004fe400078e020f */
[----:B------:R-:W-:Y:S02]  /*2e700*/  IMAD R15, R4, 0x100, R5 ;  /* 0x00000100040f7824 */ /* 0x000fe400078e0205 */
[----:B------:R-:W-:Y:S07]  /*2e710*/  HMMA.16816.F32 R4, R16, R24, R8 ;  /* 0x000000181004723c */ /* 0x000fee0000001808 */
[----:B----4-:R-:W-:-:S02]  /*2e720*/  F2FP.F16.E4M3.UNPACK_B R24, R21 ;  /* 0x00000015ff18723e */ /* 0x010fc400020006ff */
[----:B------:R-:W-:-:S14]  /*2e730*/  F2FP.F16.E4M3.UNPACK_B R25, R20 ;  /* 0x00000014ff19723e */ /* 0x000fdc00020006ff */
[----:B------:R-:W-:Y:S04]  /*2e740*/  STL.64 [R1+0x90], R4 ;  /* 0x0000900401007387 */ /* 0x000fe80000100a00 */
[----:B------:R0:W-:Y:S04]  /*2e750*/  STL.64 [R1+0x98], R6 ;  /* 0x0000980601007387 */ /* 0x0001e80000100a00 */
[----:B------:R-:W2:Y:S04]  /*2e760*/  LDL.LU R21, [R1+0x1ee4] ;  /* 0x001ee40001157983 */ /* 0x000ea80000300800 */
[----:B------:R-:W3:Y:S04]  /*2e770*/  LDL.LU R20, [R1+0x1ee0] ;  /* 0x001ee00001147983 */ /* 0x000ee80000300800 */
[----:B------:R-:W4:Y:S04]  /*2e780*/  LDL.LU R27, [R1+0x5c0] ;  /* 0x0005c000011b7983 */ /* 0x000f280000300800 */
[----:B------:R-:W5:Y:S04]  /*2e790*/  LDL.LU R26, [R1+0x5cc] ;  /* 0x0005cc00011a7983 */ /* 0x000f680000300800 */
[----:B------:R-:W5:Y:S04]  /*2e7a0*/  LDL.LU R29, [R1+0x5c8] ;  /* 0x0005c800011d7983 */ /* 0x000f680000300800 */
[----:B0-----:R-:W2:Y:S04]  /*2e7b0*/  LDL.LU R7, [R1+0x5d4] ;  /* 0x0005d40001077983 */ /* 0x001ea80000300800 */
[----:B------:R-:W2:Y:S04]  /*2e7c0*/  LDL.LU R6, [R1+0x5d0] ;  /* 0x0005d00001067983 */ /* 0x000ea80000300800 */
[----:B------:R-:W3:Y:S04]  /*2e7d0*/  LDL.LU R5, [R1+0x5dc] ;  /* 0x0005dc0001057983 */ /* 0x000ee80000300800 */
[----:B------:R-:W3:Y:S04]  /*2e7e0*/  LDL.LU R4, [R1+0x5d8] ;  /* 0x0005d80001047983 */ /* 0x000ee80000300800 */
[----:B--2---:R-:W-:Y:S04]  /*2e7f0*/  STL.64 [R1+0x1ea0], R6 ;  /* 0x001ea00601007387 */ /* 0x004fe80000100a00 */
[----:B---3--:R0:W-:Y:S04]  /*2e800*/  STL.64 [R1+0x1e98], R4 ;  /* 0x001e980401007387 */ /* 0x0081e80000100a00 */
[----:B0-----:R-:W2:Y:S04]  /*2e810*/  LDL.LU R4, [R1+0x60] ;  /* 0x0000600001047983 */ /* 0x001ea80000300800 */
[----:B------:R-:W2:Y:S04]  /*2e820*/  LDL.LU R5, [R1+0x64] ;  /* 0x0000640001057983 */ /* 0x000ea80000300800 */
[----:B------:R-:W3:Y:S04]  /*2e830*/  LDL.LU R6, [R1+0x68] ;  /* 0x0000680001067983 */ /* 0x000ee80000300800 */
[----:B------:R-:W3:Y:S04]  /*2e840*/  LDL.LU R7, [R1+0x6c] ;  /* 0x00006c0001077983 */ /* 0x000ee80000300800 */
[----:B------:R-:W4:Y:S04]  /*2e850*/  LDL.LU R0, [R1+0x59c] ;  /* 0x00059c0001007983 */ /* 0x000f280000300800 */
[----:B------:R-:W5:Y:S04]  /*2e860*/  LDL.LU R28, [R1+0x5a4] ;  /* 0x0005a400011c7983 */ /* 0x000f680000300800 */
[----:B---3--:R-:W-:Y:S04]  /*2e870*/  STL.64 [R1+0x1eb0], R6 ;  /* 0x001eb00601007387 */ /* 0x008fe80000100a00 */
[----:B--2---:R0:W-:Y:S02]  /*2e880*/  STL.64 [R1+0x1ea8], R4 ;  /* 0x001ea80401007387 */ /* 0x0041e40000100a00 */
[----:B0-----:R-:W-:-:S02]  /*2e890*/  IMAD.MOV.U32 R4, RZ, RZ, R20 ;  /* 0x000000ffff047224 */ /* 0x001fc400078e0014 */
[----:B------:R-:W-:Y:S01]  /*2e8a0*/  IMAD.MOV.U32 R5, RZ, RZ, R21 ;  /* 0x000000ffff057224 */ /* 0x000fe200078e0015 */
[----:B------:R-:W2:Y:S04]  /*2e8b0*/  LDL.LU R20, [R1+0x1edc] ;  /* 0x001edc0001147983 */ /* 0x000ea80000300800 */
[----:B------:R-:W2:Y:S01]  /*2e8c0*/  LDL.LU R21, [R1+0x1ed8] ;  /* 0x001ed80001157983 */ /* 0x000ea20000300800 */
[----:B------:R-:W-:Y:S02]  /*2e8d0*/  IMAD.MOV.U32 R6, RZ, RZ, R22 ;  /* 0x000000ffff067224 */ /* 0x000fe400078e0016 */
[----:B------:R-:W-:Y:S01]  /*2e8e0*/  IMAD.MOV.U32 R7, RZ, RZ, R23 ;  /* 0x000000ffff077224 */ /* 0x000fe200078e0017 */
[----:B------:R-:W2:Y:S04]  /*2e8f0*/  LDL.LU R22, [R1+0x1ed4] ;  /* 0x001ed40001167983 */ /* 0x000ea80000300800 */
[----:B------:R-:W2:Y:S04]  /*2e900*/  LDL.LU R23, [R1+0x1ed0] ;  /* 0x001ed00001177983 */ /* 0x000ea80000300800 */
[----:B------:R-:W-:Y:S04]  /*2e910*/  STL.64 [R1+0x1ec0], R6 ;  /* 0x001ec00601007387 */ /* 0x000fe80000100a00 */
[----:B------:R0:W-:Y:S04]  /*2e920*/  STL.64 [R1+0x1eb8], R4 ;  /* 0x001eb80401007387 */ /* 0x0001e80000100a00 */
[----:B0-----:R-:W3:Y:S04]  /*2e930*/  LDL.LU R4, [R1+0x110] ;  /* 0x0001100001047983 */ /* 0x001ee80000300800 */
[----:B------:R-:W3:Y:S04]  /*2e940*/  LDL.LU R5, [R1+0x114] ;  /* 0x0001140001057983 */ /* 0x000ee80000300800 */
[----:B------:R-:W3:Y:S04]  /*2e950*/  LDL.LU R6, [R1+0x118] ;  /* 0x0001180001067983 */ /* 0x000ee80000300800 */
[----:B------:R-:W3:Y:S04]  /*2e960*/  LDL.LU R7, [R1+0x11c] ;  /* 0x00011c0001077983 */ /* 0x000ee80000300800 */
[----:B------:R-:W5:Y:S04]  /*2e970*/  LDL.LU R8, [R1+0x5e4] ;  /* 0x0005e40001087983 */ /* 0x000f680000300800 */
[----:B------:R-:W5:Y:S04]  /*2e980*/  LDL.LU R9, [R1+0x5e0] ;  /* 0x0005e00001097983 */ /* 0x000f680000300800 */
[----:B------:R-:W5:Y:S04]  /*2e990*/  LDL.LU R10, [R1+0x5ec] ;  /* 0x0005ec00010a7983 */ /* 0x000f680000300800 */
[----:B------:R-:W5:Y:S01]  /*2e9a0*/  LDL.LU R11, [R1+0x5e8] ;  /* 0x0005e800010b7983 */ /* 0x000f620000300800 */
[----:B------:R-:W-:-:S02]  /*2e9b0*/  F2FP.F16.E4M3.UNPACK_B R12, R12 ;  /* 0x0000000cff0c723e */ /* 0x000fc400020006ff */
[----:B------:R-:W-:Y:S02]  /*2e9c0*/  F2FP.F16.E4M3.UNPACK_B R13, R13 ;  /* 0x0000000dff0d723e */ /* 0x000fe400020006ff */
[----:B------:R-:W-:Y:S01]  /*2e9d0*/  F2FP.F16.E4M3.UNPACK_B R14, R14 ;  /* 0x0000000eff0e723e */ /* 0x000fe200020006ff */
[----:B--2---:R-:W-:Y:S01]  /*2e9e0*/  HMMA.16816.F32 R20, R16, R2, R20 ;  /* 0x000000021014723c */ /* 0x004fe20000001814 */
[----:B------:R-:W4:Y:S04]  /*2e9f0*/  LDL.LU R17, [R1+0x598] ;  /* 0x0005980001117983 */ /* 0x000f280000300800 */
[----:B------:R-:W5:Y:S01]  /*2ea00*/  LDL.LU R18, [R1+0x5a0] ;  /* 0x0005a00001127983 */ /* 0x000f620000300800 */
[----:B------:R-:W-:-:S03]  /*2ea10*/  F2FP.F16.E4M3.UNPACK_B R15, R15 ;  /* 0x0000000fff0f723e */ /* 0x000fc600020006ff */
[----:B------:R-:W2:Y:S04]  /*2ea20*/  LDL.LU R16, [R1+0x5ac] ;  /* 0x0005ac0001107983 */ /* 0x000ea80000300800 */
[----:B------:R-:W2:Y:S04]  /*2ea30*/  LDL.LU R19, [R1+0x5a8] ;  /* 0x0005a80001137983 */ /* 0x000ea80000300800 */
[----:B------:R-:W2:Y:S04]  /*2ea40*/  LDL R2, [R1+0x170] ;  /* 0x0001700001027983 */ /* 0x000ea80000100800 */
[----:B------:R-:W2:Y:S01]  /*2ea50*/  LDL R3, [R1+0x174] ;  /* 0x0001740001037983 */ /* 0x000ea20000100800 */
[----:B---3--:R-:W-:Y:S03]  /*2ea60*/  HMMA.16816.F32 R4, R12, R24, R4 ;  /* 0x000000180c04723c */ /* 0x008fe60000001804 */
[----:B------:R0:W-:Y:S04]  /*2ea70*/  STL [R1+0x1e14], R20 ;  /* 0x001e141401007387 */ /* 0x0001e80000100800 */
[----:B------:R1:W-:Y:S04]  /*2ea80*/  STL [R1+0x1e10], R21 ;  /* 0x001e101501007387 */ /* 0x0003e80000100800 */
[----:B------:R3:W-:Y:S04]  /*2ea90*/  STL [R1+0x1e0c], R22 ;  /* 0x001e0c1601007387 */ /* 0x0007e80000100800 */
[----:B------:R3:W-:Y:S04]  /*2eaa0*/  STL [R1+0x1e08], R23 ;  /* 0x001e081701007387 */ /* 0x0007e80000100800 */
[----:B0-----:R-:W2:Y:S04]  /*2eab0*/  LDL.LU R20, [R1+0x50] ;  /* 0x0000500001147983 */ /* 0x001ea80000300800 */
[----:B-1----:R-:W2:Y:S04]  /*2eac0*/  LDL.LU R21, [R1+0x54] ;  /* 0x0000540001157983 */ /* 0x002ea80000300800 */
[----:B---3--:R-:W3:Y:S04]  /*2ead0*/  LDL.LU R22, [R1+0x58] ;  /* 0x0000580001167983 */ /* 0x008ee80000300800 */
[----:B------:R-:W3:Y:S01]  /*2eae0*/  LDL.LU R23, [R1+0x5c] ;  /* 0x00005c0001177983 */ /* 0x000ee20000300800 */
[----:B----4-:R-:W-:-:S02]  /*2eaf0*/  IMAD R17, R17, 0x100, R0 ;  /* 0x0000010011117824 */ /* 0x010fc400078e0200 */
[----:B-----5:R-:W-:Y:S01]  /*2eb00*/  IMAD R18, R18, 0x100, R28 ;  /* 0x0000010012127824 */ /* 0x020fe200078e021c */
[----:B------:R-:W4:Y:S04]  /*2eb10*/  LDL.LU R0, [R1+0x1ecc] ;  /* 0x001ecc0001007983 */ /* 0x000f280000300800 */
[----:B------:R-:W5:Y:S04]  /*2eb20*/  LDL.LU R28, [R1+0x1ec8] ;  /* 0x001ec800011c7983 */ /* 0x000f680000300800 */
[----:B------:R-:W-:Y:S04]  /*2eb30*/  STL.64 [R1+0xe0], R4 ;  /* 0x0000e00401007387 */ /* 0x000fe80000100a00 */
[----:B------:R0:W-:Y:S04]  /*2eb40*/  STL.64 [R1+0xe8], R6 ;  /* 0x0000e80601007387 */ /* 0x0001e80000100a00 */
[----:B0-----:R-:W3:Y:S04]  /*2eb50*/  LDL.LU.64 R6, [R1+0x1ec0] ;  /* 0x001ec00001067983 */ /* 0x001ee80000300a00 */
[----:B------:R-:W3:Y:S01]  /*2eb60*/  LDL.LU.64 R4, [R1+0x1eb8] ;  /* 0x001eb80001047983 */ /* 0x000ee20000300a00 */
[----:B--2---:R-:W-:-:S02]  /*2eb70*/  F2FP.F16.E4M3.UNPACK_B R2, R2 ;  /* 0x00000002ff02723e */ /* 0x004fc400020006ff */
[----:B------:R-:W-:Y:S01]  /*2eb80*/  F2FP.F16.E4M3.UNPACK_B R3, R3 ;  /* 0x00000003ff03723e */ /* 0x000fe200020006ff */
[----:B------:R-:W-:Y:S01]  /*2eb90*/  IMAD R19, R19, 0x100, R16 ;  /* 0x0000010013137824 */ /* 0x000fe200078e0210 */
[----:B----4-:R-:W-:Y:S02]  /*2eba0*/  F2FP.F16.E4M3.UNPACK_B R16, R0 ;  /* 0x00000000ff10723e */ /* 0x010fe400020006ff */
[----:B------:R-:W2:Y:S03]  /*2ebb0*/  LDL.LU R0, [R1+0x5c4] ;  /* 0x0005c40001007983 */ /* 0x000ea60000300800 */
[----:B---3--:R-:W-:Y:S01]  /*2ebc0*/  HMMA.16816.F32 R12, R12, R2, R4 ;  /* 0x000000020c0c723c */ /* 0x008fe20000001804 */
[----:B------:R-:W3:Y:S04]  /*2ebd0*/  LDL.LU.64 R6, [R1+0x1eb0] ;  /* 0x001eb00001067983 */ /* 0x000ee80000300a00 */
[----:B------:R-:W3:-:S15]  /*2ebe0*/  LDL.LU.64 R4, [R1+0x1ea8] ;  /* 0x001ea80001047983 */ /* 0x000ede0000300a00 */
[----:B------:R-:W-:-:S03]  /*2ebf0*/  NOP ;  /* 0x0000000000007918 */ /* 0x000fc60000000000 */
[----:B------:R0:W-:Y:S04]  /*2ec00*/  STL.64 [R1+0x120], R12 ;  /* 0x0001200c01007387 */ /* 0x0001e80000100a00 */
[----:B------:R1:W-:Y:S04]  /*2ec10*/  STL.64 [R1+0x128], R14 ;  /* 0x0001280e01007387 */ /* 0x0003e80000100a00 */
[----:B0-----:R-:W4:Y:S04]  /*2ec20*/  LDL.LU R12, [R1+0x5b4] ;  /* 0x0005b400010c7983 */ /* 0x001f280000300800 */
[----:B------:R-:W4:Y:S04]  /*2ec30*/  LDL.LU R13, [R1+0x5b0] ;  /* 0x0005b000010d7983 */ /* 0x000f280000300800 */
[----:B-1----:R-:W5:Y:S04]  /*2ec40*/  LDL.LU R14, [R1+0x5bc] ;  /* 0x0005bc00010e7983 */ /* 0x002f680000300800 */
[----:B------:R-:W5:Y:S01]  /*2ec50*/  LDL.LU R15, [R1+0x5b8] ;  /* 0x0005b800010f7983 */ /* 0x000f620000300800 */
[----:B------:R-:W-:-:S02]  /*2ec60*/  F2FP.F16.E4M3.UNPACK_B R17, R17 ;  /* 0x00000011ff11723e */ /* 0x000fc400020006ff */
[----:B------:R-:W-:Y:S02]  /*2ec70*/  F2FP.F16.E4M3.UNPACK_B R18, R18 ;  /* 0x00000012ff12723e */ /* 0x000fe400020006ff */
[----:B------:R-:W-:-:S07]  /*2ec80*/  F2FP.F16.E4M3.UNPACK_B R19, R19 ;  /* 0x00000013ff13723e */ /* 0x000fce00020006ff */
[C---:B------:R-:W-:Y:S06]  /*2ec90*/  HMMA.16816.F32 R20, R16.reuse, R2, R20 ;  /* 0x000000021014723c */ /* 0x040fec0000001814 */
[----:B---3--:R-:W-:Y:S07]  /*2eca0*/  HMMA.16816.F32 R4, R16, R24, R4 ;  /* 0x000000181004723c */ /* 0x008fee0000001804 */
[----:B------:R-:W-:-:S02]  /*2ecb0*/  IMAD R18, R9, 0x100, R8 ;  /* 0x0000010009127824 */ /* 0x000fc400078e0208 */
[----:B------:R-:W-:-:S14]  /*2ecc0*/  IMAD R19, R11, 0x100, R10 ;  /* 0x000001000b137824 */ /* 0x000fdc00078e020a */
[----:B------:R-:W-:Y:S04]  /*2ecd0*/  STL.64 [R1+0x150], R4 ;  /* 0x0001500401007387 */ /* 0x000fe80000100a00 */
[----:B------:R0:W-:Y:S01]  /*2ece0*/  STL.64 [R1+0x158], R6 ;  /* 0x0001580601007387 */ /* 0x0001e20000100a00 */
[----:B----4-:R-:W-:Y:S02]  /*2ecf0*/  IMAD R12, R13, 0x100, R12 ;  /* 0x000001000d0c7824 */ /* 0x010fe400078e020c */
[----:B-----5:R-:W-:Y:S02]  /*2ed00*/  IMAD R13, R15, 0x100, R14 ;  /* 0x000001000f0d7824 */ /* 0x020fe400078e020e */
[----:B------:R-:W-:Y:S02]  /*2ed10*/  IMAD R15, R29, 0x100, R26 ;  /* 0x000001001d0f7824 */ /* 0x000fe400078e021a */
[----:B------:R-:W-:Y:S01]  /*2ed20*/  IMAD.MOV.U32 R29, RZ, RZ, R23 ;  /* 0x000000ffff1d7224 */ /* 0x000fe200078e0017 */
[----:B0-----:R-:W3:Y:S04]  /*2ed30*/  LDL.LU.64 R6, [R1+0x1ea0] ;  /* 0x001ea00001067983 */ /* 0x001ee80000300a00 */
[----:B------:R-:W4:Y:S04]  /*2ed40*/  LDL.LU.64 R4, [R1+0x1e98] ;  /* 0x001e980001047983 */ /* 0x000f280000300a00 */
[----:B------:R0:W-:Y:S04]  /*2ed50*/  STL.64 [R1+0x110], R20 ;  /* 0x0001101401007387 */ /* 0x0001e80000100a00 */
[----:B------:R1:W-:Y:S04]  /*2ed60*/  STL [R1+0x118], R22 ;  /* 0x0001181601007387 */ /* 0x0003e80000100800 */
[----:B------:R-:W-:Y:S04]  /*2ed70*/  STL [R1+0x1e28], R29 ;  /* 0x001e281d01007387 */ /* 0x000fe80000100800 */
[----:B------:R-:W5:Y:S04]  /*2ed80*/  LDL.LU R8, [R1+0x20] ;  /* 0x0000200001087983 */ /* 0x000f680000300800 */
[----:B------:R-:W5:Y:S04]  /*2ed90*/  LDL.LU R9, [R1+0x24] ;  /* 0x0000240001097983 */ /* 0x000f680000300800 */
[----:B------:R-:W2:Y:S01]  /*2eda0*/  LDL.LU R10, [R1+0x28] ;  /* 0x00002800010a7983 */ /* 0x000ea20000300800 */
[----:B------:R-:W-:-:S03]  /*2edb0*/  IMAD.MOV.U32 R11, RZ, RZ, R28 ;  /* 0x000000ffff0b7224 */ /* 0x000fc600078e001c */
[----:B------:R-:W3:Y:S04]  /*2edc0*/  LDL.LU R28, [R1+0x1e94] ;  /* 0x001e9400011c7983 */ /* 0x000ee80000300800 */
[----:B0-----:R-:W4:Y:S04]  /*2edd0*/  LDL.LU R20, [R1] ;  /* 0x0000000001147983 */ /* 0x001f280000300800 */
[----:B------:R-:W4:Y:S04]  /*2ede0*/  LDL.LU R21, [R1+0x4] ;  /* 0x0000040001157983 */ /* 0x000f280000300800 */
[----:B-1----:R-:W4:Y:S04]  /*2edf0*/  LDL.LU R22, [R1+0x8] ;  /* 0x0000080001167983 */ /* 0x002f280000300800 */
[----:B------:R-:W4:Y:S04]  /*2ee00*/  LDL.LU R23, [R1+0xc] ;  /* 0x00000c0001177983 */ /* 0x000f280000300800 */
[----:B--2---:R-:W-:Y:S04]  /*2ee10*/  STL.64 [R1+0x1e58], R10 ;  /* 0x001e580a01007387 */ /* 0x004fe80000100a00 */
[----:B-----5:R0:W-:Y:S04]  /*2ee20*/  STL.64 [R1+0x1e50], R8 ;  /* 0x001e500801007387 */ /* 0x0201e80000100a00 */
[----:B0-----:R-:W2:Y:S04]  /*2ee30*/  LDL.LU R8, [R1+0x30] ;  /* 0x0000300001087983 */ /* 0x001ea80000300800 */
[----:B------:R-:W2:Y:S04]  /*2ee40*/  LDL.LU R9, [R1+0x34] ;  /* 0x0000340001097983 */ /* 0x000ea80000300800 */
[----:B------:R-:W5:Y:S01]  /*2ee50*/  LDL.LU R10, [R1+0x38] ;  /* 0x00003800010a7983 */ /* 0x000f620000300800 */
[----:B---3--:R-:W-:-:S03]  /*2ee60*/  IMAD.MOV.U32 R11, RZ, RZ, R28 ;  /* 0x000000ffff0b7224 */ /* 0x008fc600078e001c */
[----:B------:R-:W3:Y:S04]  /*2ee70*/  LDL.LU R28, [R1+0x1e90] ;  /* 0x001e9000011c7983 */ /* 0x000ee80000300800 */
[----:B-----5:R-:W-:Y:S04]  /*2ee80*/  STL.64 [R1+0x1e68], R10 ;  /* 0x001e680a01007387 */ /* 0x020fe80000100a00 */
[----:B--2---:R0:W-:Y:S04]  /*2ee90*/  STL.64 [R1+0x1e60], R8 ;  /* 0x001e600801007387 */ /* 0x0041e80000100a00 */
[----:B0-----:R-:W2:Y:S04]  /*2eea0*/  LDL.LU R8, [R1+0x10] ;  /* 0x0000100001087983 */ /* 0x001ea80000300800 */
[----:B--2---:R0:W-:Y:S04]  /*2eeb0*/  STL [R1+0x1e70], R8 ;  /* 0x001e700801007387 */ /* 0x0041e80000100800 */
[----:B0-----:R-:W2:Y:S04]  /*2eec0*/  LDL.LU R8, [R1+0x60c] ;  /* 0x00060c0001087983 */ /* 0x001ea80000300800 */
[----:B--2---:R0:W-:Y:S04]  /*2eed0*/  STL [R1+0x1e74], R8 ;  /* 0x001e740801007387 */ /* 0x0041e80000100800 */
[----:B0-----:R-:W2:Y:S04]  /*2eee0*/  LDL.LU R8, [R1+0x604] ;  /* 0x0006040001087983 */ /* 0x001ea80000300800 */
[----:B--2---:R0:W-:Y:S04]  /*2eef0*/  STL [R1+0x1e78], R8 ;  /* 0x001e780801007387 */ /* 0x0041e80000100800 */
[----:B0-----:R-:W2:Y:S04]  /*2ef00*/  LDL.LU R8, [R1+0x5fc] ;  /* 0x0005fc0001087983 */ /* 0x001ea80000300800 */
[----:B--2---:R0:W-:Y:S04]  /*2ef10*/  STL [R1+0x1e7c], R8 ;  /* 0x001e7c0801007387 */ /* 0x0041e80000100800 */
[----:B0-----:R-:W2:Y:S04]  /*2ef20*/  LDL.LU R8, [R1+0x5f4] ;  /* 0x0005f40001087983 */ /* 0x001ea80000300800 */
[----:B------:R-:W2:Y:S04]  /*2ef30*/  LDL.LU R9, [R1+0x14] ;  /* 0x0000140001097983 */ /* 0x000ea80000300800 */
[----:B------:R-:W5:Y:S04]  /*2ef40*/  LDL.LU R10, [R1+0x18] ;  /* 0x00001800010a7983 */ /* 0x000f680000300800 */
[----:B------:R-:W5:Y:S01]  /*2ef50*/  LDL.LU R11, [R1+0x1c] ;  /* 0x00001c00010b7983 */ /* 0x000f620000300800 */
[----:B------:R-:W-:Y:S01]  /*2ef60*/  IMAD R14, R27, 0x100, R0 ;  /* 0x000001001b0e7824 */ /* 0x000fe200078e0200 */
        /* <DEDUP_REMOVED lines=8> */
[----:B------:R-:W2:Y:S01]  /*2eff0*/  LDL.LU R10, [R1+0x48] ;  /* 0x00004800010a7983 */ /* 0x000ea20000300800 */
[----:B----4-:R-:W-:Y:S01]  /*2f000*/  HMMA.16816.F32 R20, R12, R24, R20 ;  /* 0x000000180c14723c */ /* 0x010fe20000001814 */
[----:B---3--:R-:W-:-:S02]  /*2f010*/  IMAD.MOV.U32 R11, RZ, RZ, R28 ;  /* 0x000000ffff0b7224 */ /* 0x008fc400078e001c */
[----:B------:R-:W-:Y:S02]  /*2f020*/  IMAD R17, R4, 0x100, R5 ;  /* 0x0000010004117824 */ /* 0x000fe400078e0205 */
[----:B------:R-:W-:Y:S01]  /*2f030*/  IMAD R16, R6, 0x100, R7 ;  /* 0x0000010006107824 */ /* 0x000fe200078e0207 */
[----:B------:R-:W3:Y:S04]  /*2f040*/  LDL.LU R4, [R1+0x614] ;  /* 0x0006140001047983 */ /* 0x000ee80000300800 */
[----:B------:R-:W4:Y:S04]  /*2f050*/  LDL.LU R5, [R1+0x61c] ;  /* 0x00061c0001057983 */ /* 0x000f280000300800 */
[----:B------:R-:W5:Y:S04]  /*2f060*/  LDL.LU R6, [R1+0x624] ;  /* 0x0006240001067983 */ /* 0x000f680000300800 */
[----:B------:R-:W5:Y:S05]  /*2f070*/  LDL.LU R7, [R1+0x62c] ;  /* 0x00062c0001077983 */ /* 0x000f6a0000300800 */
[----:B------:R0:W-:Y:S04]  /*2f080*/  STL.64 [R1+0x100], R20 ;  /* 0x0001001401007387 */ /* 0x0001e80000100a00 */
[----:B------:R-:W5:Y:S04]  /*2f090*/  LDL.LU R29, [R1+0x640] ;  /* 0x00064000011d7983 */ /* 0x000f680000300800 */
[----:B------:R-:W5:Y:S01]  /*2f0a0*/  LDL.LU R0, [R1+0x64c] ;  /* 0x00064c0001007983 */ /* 0x000f620000300800 */
[----:B------:R-:W-:-:S03]  /*2f0b0*/  IMAD.MOV.U32 R26, RZ, RZ, R22 ;  /* 0x000000ffff1a7224 */ /* 0x000fc600078e0016 */
[----:B------:R-:W5:Y:S01]  /*2f0c0*/  LDL.LU R28, [R1+0x648] ;  /* 0x00064800011c7983 */ /* 0x000f620000300800 */
[----:B------:R-:W-:-:S03]  /*2f0d0*/  IMAD.MOV.U32 R27, RZ, RZ, R23 ;  /* 0x000000ffff1b7224 */ /* 0x000fc600078e0017 */
[----:B0-----:R-:W5:Y:S04]  /*2f0e0*/  LDL.LU R20, [R1+0x70] ;  /* 0x0000700001147983 */ /* 0x001f680000300800 */
[----:B------:R-:W5:Y:S04]  /*2f0f0*/  LDL.LU R21, [R1+0x74] ;  /* 0x0000740001157983 */ /* 0x000f680000300800 */
[----:B------:R-:W5:Y:S04]  /*2f100*/  LDL.LU R22, [R1+0x78] ;  /* 0x0000780001167983 */ /* 0x000f680000300800 */
[----:B------:R-:W5:Y:S04]  /*2f110*/  LDL.LU R23, [R1+0x7c] ;  /* 0x00007c0001177983 */ /* 0x000f680000300800 */
[----:B------:R0:W-:Y:S04]  /*2f120*/  STL [R1+0x1e2c], R26 ;  /* 0x001e2c1a01007387 */ /* 0x0001e80000100800 */
[----:B0-----:R-:W5:Y:S01]  /*2f130*/  LDL.LU R26, [R1+0x644] ;  /* 0x00064400011a7983 */ /* 0x001f620000300800 */
[----:B--2---:R-:W-:Y:S03]  /*2f140*/  HMMA.16816.F32 R12, R12, R2, R8 ;  /* 0x000000020c0c723c */ /* 0x004fe60000001808 */
[----:B------:R-:W2:Y:S04]  /*2f150*/  LDL.LU.64 R10, [R1+0x1e88] ;  /* 0x001e8800010a7983 */ /* 0x000ea80000300a00 */
[----:B------:R-:W3:-:S15]  /*2f160*/  LDL.LU.64 R8, [R1+0x1e80] ;  /* 0x001e800001087983 */ /* 0x000ede0000300a00 */
[----:B------:R-:W-:-:S01]  /*2f170*/  NOP ;  /* 0x0000000000007918 */ /* 0x000fc20000000000 */
[----:B------:R0:W-:Y:S04]  /*2f180*/  STL.64 [R1+0xf0], R12 ;  /* 0x0000f00c01007387 */ /* 0x0001e80000100a00 */
[----:B------:R1:W-:Y:S04]  /*2f190*/  STL.64 [R1+0xf8], R14 ;  /* 0x0000f80e01007387 */ /* 0x0003e80000100a00 */
[----:B0-----:R-:W3:Y:S04]  /*2f1a0*/  LDL.LU R12, [R1+0x5f0] ;  /* 0x0005f000010c7983 */ /* 0x001ee80000300800 */
[----:B------:R-:W4:Y:S04]  /*2f1b0*/  LDL.LU R13, [R1+0x5f8] ;  /* 0x0005f800010d7983 */ /* 0x000f280000300800 */
[----:B-1----:R-:W5:Y:S04]  /*2f1c0*/  LDL.LU R14, [R1+0x600] ;  /* 0x00060000010e7983 */ /* 0x002f680000300800 */
[----:B------:R-:W2:Y:S01]  /*2f1d0*/  LDL.LU R15, [R1+0x608] ;  /* 0x00060800010f7983 */ /* 0x000ea20000300800 */
[----:B---3--:R-:W-:-:S03]  /*2f1e0*/  IMAD R12, R12, 0x100, R8 ;  /* 0x000001000c0c7824 */ /* 0x008fc600078e0208 */
[----:B------:R-:W4:Y:S02]  /*2f1f0*/  LDL.LU R8, [R1+0x1e7c] ;  /* 0x001e7c0001087983 */ /* 0x000f240000300800 */
[----:B----4-:R-:W-:Y:S02]  /*2f200*/  IMAD R13, R13, 0x100, R8 ;  /* 0x000001000d0d7824 */ /* 0x010fe400078e0208 */
[----:B------:R-:W5:Y:S02]  /*2f210*/  LDL.LU R8, [R1+0x1e78] ;  /* 0x001e780001087983 */ /* 0x000f640000300800 */
[----:B-----5:R-:W-:Y:S02]  /*2f220*/  IMAD R14, R14, 0x100, R8 ;  /* 0x000001000e0e7824 */ /* 0x020fe400078e0208 */
[----:B------:R-:W2:Y:S01]  /*2f230*/  LDL.LU R8, [R1+0x1e74] ;  /* 0x001e740001087983 */ /* 0x000ea20000300800 */
[----:B------:R-:W-:Y:S02]  /*2f240*/  F2FP.F16.E4M3.UNPACK_B R16, R16 ;  /* 0x00000010ff10723e */ /* 0x000fe400020006ff */
[----:B------:R-:W-:-:S02]  /*2f250*/  F2FP.F16.E4M3.UNPACK_B R17, R17 ;  /* 0x00000011ff11723e */ /* 0x000fc400020006ff */
[----:B------:R-:W-:Y:S02]  /*2f260*/  F2FP.F16.E4M3.UNPACK_B R18, R18 ;  /* 0x00000012ff12723e */ /* 0x000fe400020006ff */
[----:B------:R-:W-:Y:S01]  /*2f270*/  F2FP.F16.E4M3.UNPACK_B R19, R19 ;  /* 0x00000013ff13723e */ /* 0x000fe200020006ff */
[----:B--2---:R-:W-:Y:S02]  /*2f280*/  IMAD R15, R15, 0x100, R8 ;  /* 0x000001000f0f7824 */ /* 0x004fe400078e0208 */
[----:B------:R-:W2:Y:S04]  /*2f290*/  LDL.LU R8, [R1+0x1e70] ;  /* 0x001e700001087983 */ /* 0x000ea80000300800 */
        /* <DEDUP_REMOVED lines=8> */
[----:B------:R-:W2:-:S15]  /*2f320*/  LDL.LU.64 R8, [R1+0x1e50] ;  /* 0x001e500001087983 */ /* 0x000e9e0000300a00 */
[----:B------:R-:W-:-:S02]  /*2f330*/  NOP ;  /* 0x0000000000007918 */ /* 0x000fc40000000000 */
[----:B------:R0:W-:Y:S04]  /*2f340*/  STL.64 [R1+0xd0], R16 ;  /* 0x0000d01001007387 */ /* 0x0001e80000100a00 */
[----:B------:R1:W-:Y:S04]  /*2f350*/  STL.64 [R1+0xd8], R18 ;  /* 0x0000d81201007387 */ /* 0x0003e80000100a00 */
[----:B0-----:R-:W3:Y:S04]  /*2f360*/  LDL.LU R16, [R1+0x610] ;  /* 0x0006100001107983 */ /* 0x001ee80000300800 */
[----:B------:R-:W4:Y:S04]  /*2f370*/  LDL.LU R17, [R1+0x618] ;  /* 0x0006180001117983 */ /* 0x000f280000300800 */
[----:B-1----:R-:W5:Y:S04]  /*2f380*/  LDL.LU R18, [R1+0x620] ;  /* 0x0006200001127983 */ /* 0x002f680000300800 */
[----:B------:R-:W5:Y:S01]  /*2f390*/  LDL.LU R19, [R1+0x628] ;  /* 0x0006280001137983 */ /* 0x000f620000300800 */
[----:B------:R-:W-:-:S02]  /*2f3a0*/  F2FP.F16.E4M3.UNPACK_B R12, R12 ;  /* 0x0000000cff0c723e */ /* 0x000fc400020006ff */
[----:B------:R-:W-:Y:S02]  /*2f3b0*/  F2FP.F16.E4M3.UNPACK_B R13, R13 ;  /* 0x0000000dff0d723e */ /* 0x000fe400020006ff */
[----:B------:R-:W-:Y:S02]  /*2f3c0*/  F2FP.F16.E4M3.UNPACK_B R14, R14 ;  /* 0x0000000eff0e723e */ /* 0x000fe400020006ff */
[----:B------:R-:W-:-:S07]  /*2f3d0*/  F2FP.F16.E4M3.UNPACK_B R15, R15 ;  /* 0x0000000fff0f723e */ /* 0x000fce00020006ff */
[C---:B--2---:R-:W-:Y:S01]  /*2f3e0*/  HMMA.16816.F32 R8, R12.reuse, R24, R8 ;  /* 0x000000180c08723c */ /* 0x044fe20000001808 */
[----:B---3--:R-:W-:Y:S02]  /*2f3f0*/  IMAD R16, R16, 0x100, R4 ;  /* 0x0000010010107824 */ /* 0x008fe400078e0204 */
[----:B----4-:R-:W-:Y:S01]  /*2f400*/  IMAD R17, R17, 0x100, R5 ;  /* 0x0000010011117824 */ /* 0x010fe200078e0205 */
[----:B------:R-:W2:Y:S04]  /*2f410*/  LDL.LU R4, [R1+0x1e4c] ;  /* 0x001e4c0001047983 */ /* 0x000ea80000300800 */
[----:B------:R-:W2:Y:S01]  /*2f420*/  LDL.LU R5, [R1+0x1e48] ;  /* 0x001e480001057983 */ /* 0x000ea20000300800 */
[----:B-----5:R-:W-:Y:S02]  /*2f430*/  IMAD R18, R18, 0x100, R6 ;  /* 0x0000010012127824 */ /* 0x020fe400078e0206 */
[----:B------:R-:W-:Y:S01]  /*2f440*/  IMAD R19, R19, 0x100, R7 ;  /* 0x0000010013137824 */ /* 0x000fe200078e0207 */
[----:B------:R-:W2:Y:S04]  /*2f450*/  LDL.LU R6, [R1+0x1e44] ;  /* 0x001e440001067983 */ /* 0x000ea80000300800 */
[----:B------:R-:W2:Y:S07]  /*2f460*/  LDL.LU R7, [R1+0x1e40] ;  /* 0x001e400001077983 */ /* 0x000eae0000300800 */
        /* <DEDUP_REMOVED lines=8> */
[----:B------:R0:W-:Y:S04]  /*2f4f0*/  STL.64 [R1+0x80], R12 ;  /* 0x0000800c01007387 */ /* 0x0001e80000100a00 */
[----:B------:R1:W-:Y:S04]  /*2f500*/  STL.64 [R1+0x88], R14 ;  /* 0x0000880e01007387 */ /* 0x0003e80000100a00 */
[----:B------:R-:W4:Y:S04]  /*2f510*/  LDL.LU R10, [R1+0x63c] ;  /* 0x00063c00010a7983 */ /* 0x000f280000300800 */
[----:B------:R-:W4:Y:S01]  /*2f520*/  LDL.LU R11, [R1+0x638] ;  /* 0x00063800010b7983 */ /* 0x000f220000300800 */
[----:B------:R-:W-:-:S02]  /*2f530*/  F2FP.F16.E4M3.UNPACK_B R16, R16 ;  /* 0x00000010ff10723e */ /* 0x000fc400020006ff */
[----:B------:R-:W-:Y:S02]  /*2f540*/  F2FP.F16.E4M3.UNPACK_B R17, R17 ;  /* 0x00000011ff11723e */ /* 0x000fe400020006ff */
[----:B------:R-:W-:Y:S02]  /*2f550*/  F2FP.F16.E4M3.UNPACK_B R18, R18 ;  /* 0x00000012ff12723e */ /* 0x000fe400020006ff */
[----:B------:R-:W-:-:S07]  /*2f560*/  F2FP.F16.E4M3.UNPACK_B R19, R19 ;  /* 0x00000013ff13723e */ /* 0x000fce00020006ff */
[----:B------:R-:W-:Y:S01]  /*2f570*/  HMMA.16816.F32 R20, R16, R24, R20 ;  /* 0x000000181014723c */ /* 0x000fe20000001814 */
[----:B---3--:R-:W-:Y:S02]  /*2f580*/  IMAD R8, R9, 0x100, R8 ;  /* 0x0000010009087824 */ /* 0x008fe400078e0208 */
[----:B----4-:R-:W-:Y:S02]  /*2f590*/  IMAD R9, R11, 0x100, R10 ;  /* 0x000001000b097824 */ /* 0x010fe400078e020a */
[----:B------:R-:W-:Y:S02]  /*2f5a0*/  IMAD R10, R29, 0x100, R26 ;  /* 0x000001001d0a7824 */ /* 0x000fe400078e021a */
[----:B------:R-:W3:Y:S04]  /*2f5b0*/  LDL.LU R26, [R1+0x654] ;  /* 0x00065400011a7983 */ /* 0x000ee80000300800 */
[----:B0-----:R-:W3:-:S12]  /*2f5c0*/  LDL.LU R12, [R1+0x650] ;  /* 0x00065000010c7983 */ /* 0x001ed80000300800 */
[----:B------:R-:W-:Y:S04]  /*2f5d0*/  STL.64 [R1+0x130], R20 ;  /* 0x0001301401007387 */ /* 0x000fe80000100a00 */
[----:B------:R2:W-:Y:S04]  /*2f5e0*/  STL.64 [R1+0x138], R22 ;  /* 0x0001381601007387 */ /* 0x0005e80000100a00 */
[----:B------:R-:W4:Y:S04]  /*2f5f0*/  LDL.LU R29, [R1+0x65c] ;  /* 0x00065c00011d7983 */ /* 0x000f280000300800 */
[----:B------:R-:W4:Y:S04]  /*2f600*/  LDL.LU R13, [R1+0x658] ;  /* 0x00065800010d7983 */ /* 0x000f280000300800 */
[----:B-1----:R-:W5:Y:S04]  /*2f610*/  LDL.LU R14, [R1+0x660] ;  /* 0x00066000010e7983 */ /* 0x002f680000300800 */
[----:B------:R-:W5:Y:S01]  /*2f620*/  LDL.LU R15, [R1+0x668] ;  /* 0x00066800010f7983 */ /* 0x000f620000300800 */
[----:B--2---:R-:W-:Y:S03]  /*2f630*/  HMMA.16816.F32 R20, R16, R2, R4 ;  /* 0x000000021014723c */ /* 0x004fe60000001804 */
[----:B------:R-:W2:Y:S04]  /*2f640*/  LDL.LU R16, [R1+0x90] ;  /* 0x0000900001107983 */ /* 0x000ea80000300800 */
[----:B------:R-:W2:Y:S04]  /*2f650*/  LDL.LU R17, [R1+0x94] ;  /* 0x0000940001117983 */ /* 0x000ea80000300800 */
[----:B------:R-:W3:Y:S04]  /*2f660*/  LDL.LU R18, [R1+0x98] ;  /* 0x0000980001127983 */ /* 0x000ee80000300800 */
[----:B------:R-:W3:Y:S01]  /*2f670*/  LDL.LU R19, [R1+0x9c] ;  /* 0x00009c0001137983 */ /* 0x000ee20000300800 */
[----:B------:R-:W-:-:S08]  /*2f680*/  IMAD R11, R28, 0x100, R0 ;  /* 0x000001001c0b7824 */ /* 0x000fd000078e0200 */
[----:B------:R-:W-:Y:S02]  /*2f690*/  IMAD.MOV.U32 R28, RZ, RZ, R20 ;  /* 0x000000ffff1c7224 */ /* 0x000fe400078e0014 */
[----:B------:R-:W-:Y:S02]  /*2f6a0*/  IMAD.MOV.U32 R0, RZ, RZ, R23 ;  /* 0x000000ffff007224 */ /* 0x000fe400078e0017 */
[----:B------:R-:W-:Y:S02]  /*2f6b0*/  IMAD.MOV.U32 R7, RZ, RZ, R21 ;  /* 0x000000ffff077224 */ /* 0x000fe400078e0015 */
[----:B------:R-:W-:Y:S01]  /*2f6c0*/  IMAD.MOV.U32 R6, RZ, RZ, R22 ;  /* 0x000000ffff067224 */ /* 0x000fe200078e0016 */
[----:B---3--:R-:W-:Y:S04]  /*2f6d0*/  STL.64 [R1+0x1e20], R18 ;  /* 0x001e201201007387 */ /* 0x008fe80000100a00 */
[----:B--2---:R0:W-:Y:S04]  /*2f6e0*/  STL.64 [R1+0x1e18], R16 ;  /* 0x001e181001007387 */ /* 0x0041e80000100a00 */
[----:B0-----:R-:W2:Y:S04]  /*2f6f0*/  LDL.LU R16, [R1+0xb0] ;  /* 0x0000b00001107983 */ /* 0x001ea80000300800 */
[----:B------:R-:W2:Y:S04]  /*2f700*/  LDL.LU R17, [R1+0xb4] ;  /* 0x0000b40001117983 */ /* 0x000ea80000300800 */
[----:B------:R-:W2:Y:S04]  /*2f710*/  LDL.LU R18, [R1+0xb8] ;  /* 0x0000b80001127983 */ /* 0x000ea80000300800 */
[----:B------:R-:W2:Y:S04]  /*2f720*/  LDL.LU R19, [R1+0xbc] ;  /* 0x0000bc0001137983 */ /* 0x000ea80000300800 */
[----:B------:R-:W3:Y:S04]  /*2f730*/  LDL.LU R20, [R1+0x674] ;  /* 0x0006740001147983 */ /* 0x000ee80000300800 */
[----:B------:R-:W3:Y:S04]  /*2f740*/  LDL.LU R21, [R1+0x67c] ;  /* 0x00067c0001157983 */ /* 0x000ee80000300800 */
[----:B------:R-:W3:Y:S04]  /*2f750*/  LDL.LU R22, [R1+0x684] ;  /* 0x0006840001167983 */ /* 0x000ee80000300800 */
[----:B------:R-:W3:Y:S04]  /*2f760*/  LDL.LU R23, [R1+0x68c] ;  /* 0x00068c0001177983 */ /* 0x000ee80000300800 */
[----:B------:R0:W-:Y:S04]  /*2f770*/  STL [R1+0x1d84], R0 ;  /* 0x001d840001007387 */ /* 0x0001e80000100800 */
[----:B0-----:R-:W5:Y:S04]  /*2f780*/  LDL.LU R0, [R1+0x66c] ;  /* 0x00066c0001007983 */ /* 0x001f680000300800 */
[----:B------:R0:W-:Y:S04]  /*2f790*/  STL [R1+0x1d80], R6 ;  /* 0x001d800601007387 */ /* 0x0001e80000100800 */
[----:B------:R1:W-:Y:S04]  /*2f7a0*/  STL [R1+0x1d7c], R7 ;  /* 0x001d7c0701007387 */ /* 0x0003e80000100800 */
[----:B------:R-:W2:Y:S04]  /*2f7b0*/  LDL.LU R4, [R1+0xc0] ;  /* 0x0000c00001047983 */ /* 0x000ea80000300800 */
[----:B------:R-:W2:Y:S04]  /*2f7c0*/  LDL.LU R5, [R1+0xc4] ;  /* 0x0000c40001057983 */ /* 0x000ea80000300800 */
[----:B0-----:R-:W2:Y:S04]  /*2f7d0*/  LDL.LU R6, [R1+0xc8] ;  /* 0x0000c80001067983 */ /* 0x001ea80000300800 */
[----:B-1----:R-:W2:Y:S04]  /*2f7e0*/  LDL.LU R7, [R1+0xcc] ;  /* 0x0000cc0001077983 */ /* 0x002ea80000300800 */
[----:B------:R0:W-:Y:S04]  /*2f7f0*/  STL [R1+0x1d78], R28 ;  /* 0x001d781c01007387 */ /* 0x0001e80000100800 */
[----:B0-----:R-:W3:Y:S01]  /*2f800*/  LDL.LU R28, [R1+0x664] ;  /* 0x00066400011c7983 */ /* 0x001ee20000300800 */
[----:B------:R-:W-:-:S02]  /*2f810*/  F2FP.F16.E4M3.UNPACK_B R8, R8 ;  /* 0x00000008ff08723e */ /* 0x000fc400020006ff */
[----:B------:R-:W-:Y:S02]  /*2f820*/  F2FP.F16.E4M3.UNPACK_B R9, R9 ;  /* 0x00000009ff09723e */ /* 0x000fe400020006ff */
[----:B------:R-:W-:Y:S02]  /*2f830*/  F2FP.F16.E4M3.UNPACK_B R10, R10 ;  /* 0x0000000aff0a723e */ /* 0x000fe400020006ff */
[----:B------:R-:W-:Y:S01]  /*2f840*/  F2FP.F16.E4M3.UNPACK_B R11, R11 ;  /* 0x0000000bff0b723e */ /* 0x000fe200020006ff */
[----:B------:R-:W-:Y:S02]  /*2f850*/  IMAD R12, R12, 0x100, R26 ;  /* 0x000001000c0c7824 */ /* 0x000fe400078e021a */
[----:B----4-:R-:W-:Y:S01]  /*2f860*/  IMAD R13, R13, 0x100, R29 ;  /* 0x000001000d0d7824 */ /* 0x010fe200078e021d */
[----:B------:R-:W4:Y:S04]  /*2f870*/  LDL.LU R26, [R1+0x1e2c] ;  /* 0x001e2c00011a7983 */ /* 0x000f280000300800 */
[----:B------:R-:W4:Y:S01]  /*2f880*/  LDL.LU R29, [R1+0x1e28] ;  /* 0x001e2800011d7983 */ /* 0x000f220000300800 */
[C---:B--2---:R-:W-:Y:S06]  /*2f890*/  HMMA.16816.F32 R4, R8.reuse, R24, R4 ;  /* 0x000000180804723c */ /* 0x044fec0000001804 */
[----:B------:R-:W-:Y:S01]  /*2f8a0*/  HMMA.16816.F32 R8, R8, R2, R16 ;  /* 0x000000020808723c */ /* 0x000fe20000001810 */
[----:B-----5:R-:W-:-:S02]  /*2f8b0*/  IMAD R15, R15, 0x100, R0 ;  /* 0x000001000f0f7824 */ /* 0x020fc400078e0200 */
[----:B---3--:R-:W-:-:S14]  /*2f8c0*/  IMAD R14, R14, 0x100, R28 ;  /* 0x000001000e0e7824 */ /* 0x008fdc00078e021c */
[----:B------:R0:W-:Y:S04]  /*2f8d0*/  STL.64 [R1+0x60], R4 ;  /* 0x0000600401007387 */ /* 0x0001e80000100a00 */
[----:B------:R1:W-:Y:S03]  /*2f8e0*/  STL.64 [R1+0x68], R6 ;  /* 0x0000680601007387 */ /* 0x0003e60000100a00 */
[----:B------:R-:W-:Y:S02]  /*2f8f0*/  IMAD.MOV.U32 R0, RZ, RZ, R8 ;  /* 0x000000ffff007224 */ /* 0x000fe400078e0008 */
[----:B------:R-:W-:Y:S01]  /*2f900*/  IMAD.MOV.U32 R28, RZ, RZ, R11 ;  /* 0x000000ffff1c7224 */ /* 0x000fe200078e000b */
[----:B0-----:R-:W2:Y:S04]  /*2f910*/  LDL.LU R4, [R1+0x160] ;  /* 0x0001600001047983 */ /* 0x001ea80000300800 */
[----:B------:R-:W3:Y:S04]  /*2f920*/  LDL.LU R5, [R1+0x164] ;  /* 0x0001640001057983 */ /* 0x000ee80000300800 */
[----:B------:R-:W5:Y:S04]  /*2f930*/  LDL.LU.64 R18, [R1+0x1e20] ;  /* 0x001e200001127983 */ /* 0x000f680000300a00 */
[----:B------:R-:W5:Y:S01]  /*2f940*/  LDL.LU.64 R16, [R1+0x1e18] ;  /* 0x001e180001107983 */ /* 0x000f620000300a00 */
[----:B-1----:R-:W-:-:S03]  /*2f950*/  IMAD.MOV.U32 R6, RZ, RZ, R9 ;  /* 0x000000ffff067224 */ /* 0x002fc600078e0009 */
[----:B------:R-:W4:Y:S01]  /*2f960*/  LDL.LU R8, [R1+0x670] ;  /* 0x0006700001087983 */ /* 0x000f220000300800 */
[----:B------:R-:W-:-:S03]  /*2f970*/  IMAD.MOV.U32 R7, RZ, RZ, R10 ;  /* 0x000000ffff077224 */ /* 0x000fc600078e000a */
[----:B------:R-:W2:Y:S04]  /*2f980*/  LDL.LU R9, [R1+0x678] ;  /* 0x0006780001097983 */ /* 0x000ea80000300800 */
[----:B------:R-:W3:Y:S04]  /*2f990*/  LDL.LU R10, [R1+0x680] ;  /* 0x00068000010a7983 */ /* 0x000ee80000300800 */
[----:B------:R-:W5:Y:S04]  /*2f9a0*/  LDL.LU R11, [R1+0x688] ;  /* 0x00068800010b7983 */ /* 0x000f680000300800 */
        /* <DEDUP_REMOVED lines=8> */
[----:B----4-:R-:W-:-:S03]  /*2fa30*/  IMAD R8, R8, 0x100, R20 ;  /* 0x0000010008087824 */ /* 0x010fc600078e0214 */
[----:B------:R-:W4:Y:S01]  /*2fa40*/  LDL.LU R20, [R1+0x1e14] ;  /* 0x001e140001147983 */ /* 0x000f220000300800 */
[----:B--2---:R-:W-:-:S03]  /*2fa50*/  IMAD R9, R9, 0x100, R21 ;  /* 0x0000010009097824 */ /* 0x004fc600078e0215 */
[----:B------:R-:W4:Y:S01]  /*2fa60*/  LDL.LU R21, [R1+0x1e10] ;  /* 0x001e100001157983 */ /* 0x000f220000300800 */
[----:B---3--:R-:W-:Y:S02]  /*2fa70*/  IMAD R10, R10, 0x100, R22 ;  /* 0x000001000a0a7824 */ /* 0x008fe400078e0216 */
[----:B-----5:R-:W-:Y:S01]  /*2fa80*/  IMAD R11, R11, 0x100, R23 ;  /* 0x000001000b0b7824 */ /* 0x020fe200078e0217 */
[----:B------:R-:W4:Y:S04]  /*2fa90*/  LDL.LU R22, [R1+0x1e0c] ;  /* 0x001e0c0001167983 */ /* 0x000f280000300800 */
[----:B------:R-:W4:Y:S01]  /*2faa0*/  LDL.LU R23, [R1+0x1e08] ;  /* 0x001e080001177983 */ /* 0x000f220000300800 */
[----:B------:R-:W-:Y:S02]  /*2fab0*/  F2FP.F16.E4M3.UNPACK_B R12, R12 ;  /* 0x0000000cff0c723e */ /* 0x000fe400020006ff */
[----:B------:R-:W-:-:S02]  /*2fac0*/  F2FP.F16.E4M3.UNPACK_B R13, R13 ;  /* 0x0000000dff0d723e */ /* 0x000fc400020006ff */
[----:B------:R-:W-:Y:S02]  /*2fad0*/  F2FP.F16.E4M3.UNPACK_B R14, R14 ;  /* 0x0000000eff0e723e */ /* 0x000fe400020006ff */
[----:B------:R-:W-:-:S07]  /*2fae0*/  F2FP.F16.E4M3.UNPACK_B R15, R15 ;  /* 0x0000000fff0f723e */ /* 0x000fce00020006ff */
[----:B------:R-:W-:Y:S01]  /*2faf0*/  HMMA.16816.F32 R16, R12, R24, R16 ;  /* 0x000000180c10723c */ /* 0x000fe20000001810 */
[----:B------:R-:W2:Y:S04]  /*2fb00*/  LDL.LU R24, [R1+0x694] ;  /* 0x0006940001187983 */ /* 0x000ea80000300800 */
[----:B------:R-:W2:-:S15]  /*2fb10*/  LDL.LU R25, [R1+0x690] ;  /* 0x0006900001197983 */ /* 0x000e9e0000300800 */
[----:B------:R-:W-:-:S03]  /*2fb20*/  NOP ;  /* 0x0000000000007918 */ /* 0x000fc60000000000 */
[----:B------:R-:W-:Y:S04]  /*2fb30*/  STL.64 [R1+0x1d28], R18 ;  /* 0x001d281201007387 */ /* 0x000fe80000100a00 */
[----:B------:R4:W-:Y:S02]  /*2fb40*/  STL.64 [R1+0x1d20], R16 ;  /* 0x001d201001007387 */ /* 0x0009e40000100a00 */
[----:B----4-:R-:W-:Y:S07]  /*2fb50*/  HMMA.16816.F32 R16, R12, R2, R20 ;  /* 0x000000020c10723c */ /* 0x010fee0000001814 */
[----:B------:R-:W-:-:S02]  /*2fb60*/  IMAD R13, R6, 0x100, R0 ;  /* 0x00000100060d7824 */ /* 0x000fc400078e0200 */
[----:B------:R-:W-:-:S14]  /*2fb70*/  IMAD R14, R28, 0x100, R7 ;  /* 0x000001001c0e7824 */ /* 0x000fdc00078e0207 */
[----:B------:R0:W-:Y:S04]  /*2fb80*/  STL.64 [R1], R16 ;  /* 0x0000001001007387 */ /* 0x0001e80000100a00 */
[----:B------:R1:W-:Y:S04]  /*2fb90*/  STL.64 [R1+0x8], R18 ;  /* 0x0000081201007387 */ /* 0x0003e80000100a00 */
[----:B0-----:R-:W3:Y:S04]  /*2fba0*/  LDL.LU R16, [R1+0xe0] ;  /* 0x0000e00001107983 */ /* 0x001ee80000300800 */
[----:B------:R-:W3:Y:S04]  /*2fbb0*/  LDL.LU R17, [R1+0xe4] ;  /* 0x0000e40001117983 */ /* 0x000ee80000300800 */
[----:B-1----:R-:W3:Y:S04]  /*2fbc0*/  LDL.LU R18, [R1+0xe8] ;  /* 0x0000e80001127983 */ /* 0x002ee80000300800 */
[----:B------:R-:W3:Y:S04]  /*2fbd0*/  LDL.LU R19, [R1+0xec] ;  /* 0x0000ec0001137983 */ /* 0x000ee80000300800 */
[----:B------:R-:W4:Y:S04]  /*2fbe0*/  LDL.LU R2, [R1+0x170] ;  /* 0x0001700001027983 */ /* 0x000f280000300800 */
[----:B------:R-:W5:Y:S04]  /*2fbf0*/  LDL.LU R3, [R1+0x174] ;  /* 0x0001740001037983 */ /* 0x000f680000300800 */
[----:B------:R-:W2:Y:S04]  /*2fc00*/  LDL.LU R0, [R1+0x6ac] ;  /* 0x0006ac0001007983 */ /* 0x000ea80000300800 */
[----:B------:R-:W2:Y:S04]  /*2fc10*/  LDL.LU R28, [R1+0x6a8] ;  /* 0x0006a800011c7983 */ /* 0x000ea80000300800 */
[----:B------:R-:W3:Y:S04]  /*2fc20*/  LDL.LU R20, [R1+0x6d4] ;  /* 0x0006d40001147983 */ /* 0x000ee80000300800 */
[----:B------:R-:W3:Y:S04]  /*2fc30*/  LDL.LU R21, [R1+0x6d0] ;  /* 0x0006d00001157983 */ /* 0x000ee80000300800 */
[----:B------:R-:W4:Y:S04]  /*2fc40*/  LDL.LU R22, [R1+0x6dc] ;  /* 0x0006dc0001167983 */ /* 0x000f280000300800 */
[----:B------:R-:W4:Y:S04]  /*2fc50*/  LDL.LU R23, [R1+0x6d8] ;  /* 0x0006d80001177983 */ /* 0x000f280000300800 */
[----:B----4-:R-:W-:Y:S04]  /*2fc60*/  STL.64 [R1+0x1dd0], R22 ;  /* 0x001dd01601007387 */ /* 0x010fe80000100a00 */
[----:B---3--:R0:W-:Y:S04]  /*2fc70*/  STL.64 [R1+0x1dc8], R20 ;  /* 0x001dc81401007387 */ /* 0x0081e80000100a00 */
[----:B0-----:R-:W3:Y:S04]  /*2fc80*/  LDL.LU R20, [R1+0x110] ;  /* 0x0001100001147983 */ /* 0x001ee80000300800 */
[----:B------:R-:W3:Y:S04]  /*2fc90*/  LDL.LU R21, [R1+0x114] ;  /* 0x0001140001157983 */ /* 0x000ee80000300800 */
[----:B------:R-:W4:Y:S01]  /*2fca0*/  LDL.LU R22, [R1+0x118] ;  /* 0x0001180001167983 */ /* 0x000f220000300800 */
[----:B------:R-:W-:-:S03]  /*2fcb0*/  IMAD.MOV.U32 R23, RZ, RZ, R29 ;  /* 0x000000ffff177224 */ /* 0x000fc600078e001d */
[----:B------:R-:W5:Y:S04]  /*2fcc0*/  LDL.LU R29, [R1+0x6c8] ;  /* 0x0006c800011d7983 */ /* 0x000f680000300800 */
[----:B-----5:R0:W-:Y:S04]  /*2fcd0*/  STL [R1+0x1de8], R29 ;  /* 0x001de81d01007387 */ /* 0x0201e80000100800 */
[----:B0-----:R-:W5:Y:S04]  /*2fce0*/  LDL.LU R29, [R1+0x6c4] ;  /* 0x0006c400011d7983 */ /* 0x001f680000300800 */
[----:B-----5:R0:W-:Y:S04]  /*2fcf0*/  STL [R1+0x1dec], R29 ;  /* 0x001dec1d01007387 */ /* 0x0201e80000100800 */
[----:B0-----:R-:W5:Y:S04]  /*2fd00*/  LDL.LU R29, [R1+0x6bc] ;  /* 0x0006bc00011d7983 */ /* 0x001f680000300800 */
[----:B-----5:R0:W-:Y:S04]  /*2fd10*/  STL [R1+0x1df0], R29 ;  /* 0x001df01d01007387 */ /* 0x0201e80000100800 */
[----:B0-----:R-:W5:Y:S04]  /*2fd20*/  LDL.LU R29, [R1+0x6b4] ;  /* 0x0006b400011d7983 */ /* 0x001f680000300800 */
[----:B----4-:R-:W-:Y:S04]  /*2fd30*/  STL.64 [R1+0x1de0], R22 ;  /* 0x001de01601007387 */ /* 0x010fe80000100a00 */
[----:B---3--:R0:W-:Y:S04]  /*2fd40*/  STL.64 [R1+0x1dd8], R20 ;  /* 0x001dd81401007387 */ /* 0x0081e80000100a00 */
[----:B0-----:R-:W3:Y:S04]  /*2fd50*/  LDL.LU R20, [R1+0x150] ;  /* 0x0001500001147983 */ /* 0x001ee80000300800 */
[----:B------:R-:W3:Y:S04]  /*2fd60*/  LDL.LU R21, [R1+0x154] ;  /* 0x0001540001157983 */ /* 0x000ee80000300800 */
[----:B------:R-:W4:Y:S04]  /*2fd70*/  LDL.LU R22, [R1+0x158] ;  /* 0x0001580001167983 */ /* 0x000f280000300800 */
[----:B------:R-:W4:Y:S01]  /*2fd80*/  LDL.LU R23, [R1+0x15c] ;  /* 0x00015c0001177983 */ /* 0x000f220000300800 */
[----:B------:R-:W-:-:S02]  /*2fd90*/  F2FP.F16.E4M3.UNPACK_B R8, R8 ;  /* 0x00000008ff08723e */ /* 0x000fc400020006ff */
[----:B------:R-:W-:Y:S02]  /*2fda0*/  F2FP.F16.E4M3.UNPACK_B R9, R9 ;  /* 0x00000009ff09723e */ /* 0x000fe400020006ff */
[----:B------:R-:W-:Y:S02]  /*2fdb0*/  F2FP.F16.E4M3.UNPACK_B R10, R10 ;  /* 0x0000000aff0a723e */ /* 0x000fe400020006ff */
[----:B------:R-:W-:Y:S02]  /*2fdc0*/  F2FP.F16.E4M3.UNPACK_B R11, R11 ;  /* 0x0000000bff0b723e */ /* 0x000fe400020006ff */
[----:B------:R-:W-:Y:S02]  /*2fdd0*/  F2FP.F16.E4M3.UNPACK_B R4, R4.H1 ;  /* 0x00000004ff04723e */ /* 0x000fe400030006ff */
[----:B------:R-:W-:Y:S01]  /*2fde0*/  F2FP.F16.E4M3.UNPACK_B R5, R5.H1 ;  /* 0x00000005ff05723e */ /* 0x000fe200030006ff */
[----:B----4-:R-:W-:Y:S04]  /*2fdf0*/  STL.64 [R1+0x1e00], R22 ;  /* 0x001e001601007387 */ /* 0x010fe80000100a00 */
[----:B---3--:R0:W-:Y:S04]  /*2fe00*/  STL.64 [R1+0x1df8], R20 ;  /* 0x001df81401007387 */ /* 0x0081e80000100a00 */
[----:B0-----:R-:W3:Y:S04]  /*2fe10*/  LDL.LU R20, [R1+0x120] ;  /* 0x0001200001147983 */ /* 0x001ee80000300800 */
[----:B------:R-:W3:Y:S04]  /*2fe20*/  LDL.LU R21, [R1+0x124] ;  /* 0x0001240001157983 */ /* 0x000ee80000300800 */
[----:B------:R-:W3:Y:S04]  /*2fe30*/  LDL.LU R22, [R1+0x128] ;  /* 0x0001280001167983 */ /* 0x000ee80000300800 */
[----:B------:R-:W3:Y:S01]  /*2fe40*/  LDL.LU R23, [R1+0x12c] ;  /* 0x00012c0001177983 */ /* 0x000ee20000300800 */
[----:B------:R-:W-:Y:S01]  /*2fe50*/  HMMA.16816.F32 R16, R8, R4, R16 ;  /* 0x000000040810723c */ /* 0x000fe20000001810 */
[----:B------:R-:W-:-:S02]  /*2fe60*/  F2FP.F16.E4M3.UNPACK_B R2, R2.H1 ;  /* 0x00000002ff02723e */ /* 0x000fc400030006ff */
[----:B------:R-:W-:Y:S01]  /*2fe70*/  F2FP.F16.E4M3.UNPACK_B R3, R3.H1 ;  /* 0x00000003ff03723e */ /* 0x000fe200030006ff */
[----:B------:R-:W4:Y:S01]  /*2fe80*/  LDL.LU R6, [R1+0x6e4] ;  /* 0x0006e40001067983 */ /* 0x000f220000300800 */
[----:B--2---:R-:W-:-:S03]  /*2fe90*/  IMAD R12, R25, 0x100, R24 ;  /* 0x00000100190c7824 */ /* 0x004fc600078e0218 */
[----:B------:R-:W4:Y:S04]  /*2fea0*/  LDL.LU R7, [R1+0x6e0] ;  /* 0x0006e00001077983 */ /* 0x000f280000300800 */
[----:B------:R-:W2:Y:S04]  /*2feb0*/  LDL.LU R24, [R1+0x100] ;  /* 0x0001000001187983 */ /* 0x000ea80000300800 */
[----:B------:R-:W2:Y:S01]  /*2fec0*/  LDL.LU R25, [R1+0x104] ;  /* 0x0001040001197983 */ /* 0x000ea20000300800 */
[----:B------:R-:W-:-:S03]  /*2fed0*/  IMAD R15, R28, 0x100, R0 ;  /* 0x000001001c0f7824 */ /* 0x000fc600078e0200 */
[----:B------:R-:W4:Y:S04]  /*2fee0*/  LDL.LU R0, [R1+0x6ec] ;  /* 0x0006ec0001007983 */ /* 0x000f280000300800 */
[----:B------:R0:W-:Y:S04]  /*2fef0*/  STL.64 [R1+0x40], R16 ;  /* 0x0000401001007387 */ /* 0x0001e80000100a00 */
[----:B------:R1:W-:Y:S04]  /*2ff00*/  STL.64 [R1+0x48], R18 ;  /* 0x0000481201007387 */ /* 0x0003e80000100a00 */
[----:B------:R-:W4:Y:S04]  /*2ff10*/  LDL.LU R28, [R1+0x6e8] ;  /* 0x0006e800011c7983 */ /* 0x000f280000300800 */
[----:B0-----:R-:W4:Y:S04]  /*2ff20*/  LDL.LU R16, [R1+0xf0] ;  /* 0x0000f00001107983 */ /* 0x001f280000300800 */
[----:B------:R-:W4:Y:S04]  /*2ff30*/  LDL.LU R17, [R1+0xf4] ;  /* 0x0000f40001117983 */ /* 0x000f280000300800 */
[----:B-1----:R-:W4:Y:S04]  /*2ff40*/  LDL.LU R18, [R1+0xf8] ;  /* 0x0000f80001127983 */ /* 0x002f280000300800 */
[----:B------:R-:W4:Y:S01]  /*2ff50*/  LDL.LU R19, [R1+0xfc] ;  /* 0x0000fc0001137983 */ /* 0x000f220000300800 */
[----:B---3--:R-:W-:Y:S03]  /*2ff60*/  HMMA.16816.F32 R8, R8, R2, R20 ;  /* 0x000000020808723c */ /* 0x008fe60000001814 */
[----:B------:R-:W3:Y:S04]  /*2ff70*/  LDL.LU.64 R22, [R1+0x1e00] ;  /* 0x001e000001167983 */ /* 0x000ee80000300a00 */
[----:B------:R-:W3:-:S15]  /*2ff80*/  LDL.LU.64 R20, [R1+0x1df8] ;  /* 0x001df80001147983 */ /* 0x000ede0000300a00 */
[----:B------:R-:W-:-:S01]  /*2ff90*/  NOP ;  /* 0x0000000000007918 */ /* 0x000fc20000000000 */
[----:B------:R0:W-:Y:S04]  /*2ffa0*/  STL.64 [R1+0x30], R8 ;  /* 0x0000300801007387 */ /* 0x0001e80000100a00 */
[----:B------:R1:W-:Y:S04]  /*2ffb0*/  STL.64 [R1+0x38], R10 ;  /* 0x0000380a01007387 */ /* 0x0003e80000100a00 */
[----:B0-----:R-:W5:Y:S04]  /*2ffc0*/  LDL.LU R8, [R1+0x6b0] ;  /* 0x0006b00001087983 */ /* 0x001f680000300800 */
[----:B------:R-:W2:Y:S04]  /*2ffd0*/  LDL.LU R9, [R1+0x6b8] ;  /* 0x0006b80001097983 */ /* 0x000ea80000300800 */
[----:B-1----:R-:W4:Y:S04]  /*2ffe0*/  LDL.LU R10, [R1+0x6c0] ;  /* 0x0006c000010a7983 */ /* 0x002f280000300800 */
[----:B------:R-:W4:Y:S01]  /*2fff0*/  LDL.LU R11, [R1+0x6cc] ;  /* 0x0006cc00010b7983 */ /* 0x000f220000300800 */
[----:B-----5:R-:W-:-:S03]  /*30000*/  IMAD R8, R8, 0x100, R29 ;  /* 0x0000010008087824 */ /* 0x020fc600078e021d */
[----:B------:R-:W2:Y:S02]  /*30010*/  LDL.LU R29, [R1+0x1df0] ;  /* 0x001df000011d7983 */ /* 0x000ea40000300800 */
[----:B--2---:R-:W-:Y:S02]  /*30020*/  IMAD R9, R9, 0x100, R29 ;  /* 0x0000010009097824 */ /* 0x004fe400078e021d */
[----:B------:R-:W4:Y:S01]  /*30030*/  LDL.LU R29, [R1+0x1dec] ;  /* 0x001dec00011d7983 */ /* 0x000f220000300800 */
[----:B------:R-:W-:Y:S02]  /*30040*/  F2FP.F16.E4M3.UNPACK_B R12, R12 ;  /* 0x0000000cff0c723e */ /* 0x000fe400020006ff */
[----:B------:R-:W-:Y:S02]  /*30050*/  F2FP.F16.E4M3.UNPACK_B R13, R13 ;  /* 0x0000000dff0d723e */ /* 0x000fe400020006ff */
[----:B------:R-:W-:Y:S02]  /*30060*/  F2FP.F16.E4M3.UNPACK_B R14, R14 ;  /* 0x0000000eff0e723e */ /* 0x000fe400020006ff */
[----:B------:R-:W-:-:S07]  /*30070*/  F2FP.F16.E4M3.UNPACK_B R15, R15 ;  /* 0x0000000fff0f723e */ /* 0x000fce00020006ff */
[----:B---3--:R-:W-:Y:S01]  /*30080*/  HMMA.16816.F32 R20, R12, R4, R20 ;  /* 0x000000040c14723c */ /* 0x008fe20000001814 */
[----:B----4-:R-:W-:Y:S02]  /*30090*/  IMAD R10, R10, 0x100, R29 ;  /* 0x000001000a0a7824 */ /* 0x010fe400078e021d */
[----:B------:R-:W2:-:S15]  /*300a0*/  LDL.LU R29, [R1+0x1de8] ;  /* 0x001de800011d7983 */ /* 0x000e9e0000300800 */
[----:B------:R-:W-:-:S05]  /*300b0*/  NOP ;  /* 0x0000000000007918 */ /* 0x000fca0000000000 */
[----:B------:R-:W-:Y:S04]  /*300c0*/  STL.64 [R1+0x20], R20 ;  /* 0x0000201401007387 */ /* 0x000fe80000100a00 */
[----:B------:R0:W-:Y:S01]  /*300d0*/  STL [R1+0x28], R22 ;  /* 0x0000281601007387 */ /* 0x0001e20000100800 */
[----:B--2---:R-:W-:Y:S02]  /*300e0*/  IMAD R11, R29, 0x100, R11 ;  /* 0x000001001d0b7824 */ /* 0x004fe400078e020b */
[----:B------:R-:W-:Y:S02]  /*300f0*/  IMAD.MOV.U32 R29, RZ, RZ, R23 ;  /* 0x000000ffff1d7224 */ /* 0x000fe400078e0017 */
[----:B0-----:R-:W2:Y:S04]  /*30100*/  LDL.LU.64 R22, [R1+0x1de0] ;  /* 0x001de00001167983 */ /* 0x001ea80000300a00 */
[----:B------:R-:W2:Y:S04]  /*30110*/  LDL.LU.64 R20, [R1+0x1dd8] ;  /* 0x001dd80001147983 */ /* 0x000ea80000300a00 */
[----:B------:R-:W-:Y:S01]  /*30120*/  STL [R1+0x1d30], R29 ;  /* 0x001d301d01007387 */ /* 0x000fe20000100800 */
[----:B------:R-:W-:-:S02]  /*30130*/  F2FP.F16.E4M3.UNPACK_B R8, R8 ;  /* 0x00000008ff08723e */ /* 0x000fc400020006ff */
[----:B------:R-:W-:Y:S02]  /*30140*/  F2FP.F16.E4M3.UNPACK_B R9, R9 ;  /* 0x00000009ff09723e */ /* 0x000fe400020006ff */
[----:B------:R-:W-:Y:S02]  /*30150*/  F2FP.F16.E4M3.UNPACK_B R10, R10 ;  /* 0x0000000aff0a723e */ /* 0x000fe400020006ff */
[----:B------:R-:W-:-:S07]  /*30160*/  F2FP.F16.E4M3.UNPACK_B R11, R11 ;  /* 0x0000000bff0b723e */ /* 0x000fce00020006ff */
[C---:B------:R-:W-:Y:S06]  /*30170*/  HMMA.16816.F32 R24, R8.reuse, R4, R24 ;  /* 0x000000040818723c */ /* 0x040fec0000001818 */
[-C--:B------:R-:W-:Y:S06]  /*30180*/  HMMA.16816.F32 R8, R8, R2.reuse, R16 ;  /* 0x000000020808723c */ /* 0x080fec0000001810 */
[----:B--2---:R-:W-:Y:S01]  /*30190*/  HMMA.16816.F32 R12, R12, R2, R20 ;  /* 0x000000020c0c723c */ /* 0x004fe20000001814 */
[----:B------:R-:W2:Y:S04]  /*301a0*/  LDL.LU.64 R22, [R1+0x1dd0] ;  /* 0x001dd00001167983 */ /* 0x000ea80000300a00 */
[----:B------:R-:W3:-:S15]  /*301b0*/  LDL.LU.64 R20, [R1+0x1dc8] ;  /* 0x001dc80001147983 */ /* 0x000ede0000300a00 */
[----:B------:R-:W-:-:S03]  /*301c0*/  NOP ;  /* 0x0000000000007918 */ /* 0x000fc60000000000 */
[----:B------:R-:W-:Y:S04]  /*301d0*/  STL.64 [R1+0x10], R12 ;  /* 0x0000100c01007387 */ /* 0x000fe80000100a00 */
[----:B------:R0:W-:Y:S02]  /*301e0*/  STL.64 [R1+0x18], R14 ;  /* 0x0000180e01007387 */ /* 0x0001e40000100a00 */
[----:B0-----:R-:W-:Y:S02]  /*301f0*/  IMAD R14, R7, 0x100, R6 ;  /* 0x00000100070e7824 */ /* 0x001fe400078e0206 */
[----:B------:R-:W4:Y:S04]  /*30200*/  LDL.LU R6, [R1+0x6f4] ;  /* 0x0006f40001067983 */ /* 0x000f280000300800 */
[----:B------:R-:W4:Y:S04]  /*30210*/  LDL.LU R7, [R1+0x6f0] ;  /* 0x0006f00001077983 */ /* 0x000f280000300800 */
[----:B------:R0:W-:Y:S04]  /*30220*/  STL [R1+0x1dc0], R4 ;  /* 0x001dc00401007387 */ /* 0x0001e80000100800 */
[----:B------:R1:W-:Y:S04]  /*30230*/  STL [R1+0x1dbc], R5 ;  /* 0x001dbc0501007387 */ /* 0x0003e80000100800 */
[----:B------:R-:W-:Y:S04]  /*30240*/  STL.64 [R1+0x1cd0], R26 ;  /* 0x001cd01a01007387 */ /* 0x000fe80000100a00 */
[----:B------:R-:W-:Y:S01]  /*30250*/  STL.64 [R1+0x1cc8], R24 ;  /* 0x001cc81801007387 */ /* 0x000fe20000100a00 */
[----:B------:R-:W-:-:S03]  /*30260*/  IMAD R15, R28, 0x100, R0 ;  /* 0x000001001c0f7824 */ /* 0x000fc600078e0200 */
[----:B0-----:R-:W5:Y:S01]  /*30270*/  LDL.LU R4, [R1+0x6fc] ;  /* 0x0006fc0001047983 */ /* 0x001f620000300800 */
[----:B---3--:R-:W-:Y:S02]  /*30280*/  IMAD R12, R21, 0x100, R20 ;  /* 0x00000100150c7824 */ /* 0x008fe400078e0214 */
[----:B--2---:R-:W-:Y:S01]  /*30290*/  IMAD R13, R23, 0x100, R22 ;  /* 0x00000100170d7824 */ /* 0x004fe200078e0216 */
[----:B------:R-:W5:Y:S04]  /*302a0*/  LDL.LU R21, [R1+0x6f8] ;  /* 0x0006f80001157983 */ /* 0x000f680000300800 */
[----:B-1----:R-:W2:Y:S04]  /*302b0*/  LDL.LU R5, [R1+0x704] ;  /* 0x0007040001057983 */ /* 0x002ea80000300800 */
[----:B------:R-:W2:Y:S04]  /*302c0*/  LDL.LU R22, [R1+0x700] ;  /* 0x0007000001167983 */ /* 0x000ea80000300800 */
[----:B------:R-:W3:Y:S04]  /*302d0*/  LDL.LU R28, [R1+0x70c] ;  /* 0x00070c00011c7983 */ /* 0x000ee80000300800 */
[----:B------:R-:W3:Y:S04]  /*302e0*/  LDL.LU R23, [R1+0x708] ;  /* 0x0007080001177983 */ /* 0x000ee80000300800 */
[----:B------:R0:W-:Y:S04]  /*302f0*/  STL [R1+0x1cb4], R8 ;  /* 0x001cb40801007387 */ /* 0x0001e80000100800 */
[----:B------:R1:W-:Y:S04]  /*30300*/  STL [R1+0x1cb0], R9 ;  /* 0x001cb00901007387 */ /* 0x0003e80000100800 */
[----:B------:R4:W-:Y:S04]  /*30310*/  STL [R1+0x1cac], R10 ;  /* 0x001cac0a01007387 */ /* 0x0009e80000100800 */
[----:B------:R4:W-:Y:S04]  /*30320*/  STL [R1+0x1ca8], R11 ;  /* 0x001ca80b01007387 */ /* 0x0009e80000100800 */
[----:B0-----:R-:W5:Y:S04]  /*30330*/  LDL.LU R8, [R1+0xd0] ;  /* 0x0000d00001087983 */ /* 0x001f680000300800 */
[----:B-1----:R-:W5:Y:S04]  /*30340*/  LDL.LU R9, [R1+0xd4] ;  /* 0x0000d40001097983 */ /* 0x002f680000300800 */
[----:B----4-:R-:W4:Y:S04]  /*30350*/  LDL.LU R10, [R1+0xd8] ;  /* 0x0000d800010a7983 */ /* 0x010f280000300800 */
[----:B------:R-:W4:Y:S04]  /*30360*/  LDL.LU R11, [R1+0xdc] ;  /* 0x0000dc00010b7983 */ /* 0x000f280000300800 */
[----:B----4-:R-:W-:Y:S04]  /*30370*/  STL.64 [R1+0x1db0], R10 ;  /* 0x001db00a01007387 */ /* 0x010fe80000100a00 */
[----:B-----5:R0:W-:Y:S04]  /*30380*/  STL.64 [R1+0x1da8], R8 ;  /* 0x001da80801007387 */ /* 0x0201e80000100a00 */
[----:B0-----:R-:W4:Y:S04]  /*30390*/  LDL.LU R8, [R1+0x140] ;  /* 0x0001400001087983 */ /* 0x001f280000300800 */
[----:B------:R-:W4:Y:S04]  /*303a0*/  LDL.LU R9, [R1+0x144] ;  /* 0x0001440001097983 */ /* 0x000f280000300800 */
[----:B------:R-:W4:Y:S04]  /*303b0*/  LDL.LU R10, [R1+0x148] ;  /* 0x00014800010a7983 */ /* 0x000f280000300800 */
[----:B------:R-:W4:Y:S04]  /*303c0*/  LDL.LU R11, [R1+0x14c] ;  /* 0x00014c00010b7983 */ /* 0x000f280000300800 */
[----:B------:R-:W5:Y:S04]  /*303d0*/  LDL.LU R24, [R1+0x728] ;  /* 0x0007280001187983 */ /* 0x000f680000300800 */
[----:B------:R-:W5:Y:S04]  /*303e0*/  LDL.LU R25, [R1+0x734] ;  /* 0x0007340001197983 */ /* 0x000f680000300800 */
[----:B------:R-:W3:Y:S04]  /*303f0*/  LDL.LU R26, [R1+0x730] ;  /* 0x00073000011a7983 */ /* 0x000ee80000300800 */
[----:B------:R-:W3:Y:S01]  /*30400*/  LDL.LU R27, [R1+0x73c] ;  /* 0x00073c00011b7983 */ /* 0x000ee20000300800 */
[----:B------:R-:W-:-:S02]  /*30410*/  IMAD R20, R7, 0x100, R6 ;  /* 0x0000010007147824 */ /* 0x000fc400078e0206 */
[----:B------:R-:W-:Y:S02]  /*30420*/  IMAD R21, R21, 0x100, R4 ;  /* 0x0000010015157824 */ /* 0x000fe400078e0204 */
[----:B--2---:R-:W-:Y:S01]  /*30430*/  IMAD R22, R22, 0x100, R5 ;  /* 0x0000010016167824 */ /* 0x004fe200078e0205 */
[----:B---3--:R-:W-:Y:S04]  /*30440*/  STL.64 [R1+0x1d90], R26 ;  /* 0x001d901a01007387 */ /* 0x008fe80000100a00 */
[----:B-----5:R0:W-:Y:S04]  /*30450*/  STL.64 [R1+0x1d88], R24 ;  /* 0x001d881801007387 */ /* 0x0201e80000100a00 */
[----:B0-----:R-:W2:Y:S04]  /*30460*/  LDL.LU R24, [R1+0xa0] ;  /* 0x0000a00001187983 */ /* 0x001ea80000300800 */
[----:B------:R-:W2:Y:S04]  /*30470*/  LDL.LU R25, [R1+0xa4] ;  /* 0x0000a40001197983 */ /* 0x000ea80000300800 */
[----:B------:R-:W2:Y:S04]  /*30480*/  LDL.LU R26, [R1+0xa8] ;  /* 0x0000a800011a7983 */ /* 0x000ea80000300800 */
[----:B------:R-:W2:Y:S04]  /*30490*/  LDL.LU R27, [R1+0xac] ;  /* 0x0000ac00011b7983 */ /* 0x000ea80000300800 */
[----:B------:R-:W3:Y:S04]  /*304a0*/  LDL.LU R7, [R1+0x714] ;  /* 0x0007140001077983 */ /* 0x000ee80000300800 */
        /* <DEDUP_REMOVED lines=8> */
[----:B------:R-:W4:Y:S01]  /*30530*/  LDL.LU R5, [R1+0x1dbc] ;  /* 0x001dbc0001057983 */ /* 0x000f220000300800 */
[----:B------:R-:W-:-:S02]  /*30540*/  F2FP.F16.E4M3.UNPACK_B R12, R12 ;  /* 0x0000000cff0c723e */ /* 0x000fc400020006ff */
[----:B------:R-:W-:Y:S02]  /*30550*/  F2FP.F16.E4M3.UNPACK_B R13, R13 ;  /* 0x0000000dff0d723e */ /* 0x000fe400020006ff */
[----:B------:R-:W-:Y:S02]  /*30560*/  F2FP.F16.E4M3.UNPACK_B R14, R14 ;  /* 0x0000000eff0e723e */ /* 0x000fe400020006ff */
[----:B------:R-:W-:Y:S01]  /*30570*/  F2FP.F16.E4M3.UNPACK_B R15, R15 ;  /* 0x0000000fff0f723e */ /* 0x000fe200020006ff */
[----:B------:R-:W-:Y:S02]  /*30580*/  IMAD R23, R23, 0x100, R28 ;  /* 0x0000010017177824 */ /* 0x000fe400078e021c */
[----:B------:R-:W5:Y:S04]  /*30590*/  LDL.LU R28, [R1+0x1db8] ;  /* 0x001db800011c7983 */ /* 0x000f680000300800 */
[----:B----4-:R-:W-:-:S15]  /*305a0*/  HMMA.16816.F32 R8, R12, R4, R8 ;  /* 0x000000040c08723c */ /* 0x010fde0000001808 */
[----:B------:R-:W-:-:S08]  /*305b0*/  NOP ;  /* 0x0000000000007918 */ /* 0x000fd00000000000 */
[----:B------:R-:W-:Y:S04]  /*305c0*/  STL.64 [R1+0x100], R8 ;  /* 0x0001000801007387 */ /* 0x000fe80000100a00 */
[----:B------:R0:W-:Y:S04]  /*305d0*/  STL.64 [R1+0x108], R10 ;  /* 0x0001080a01007387 */ /* 0x0001e80000100a00 */
[----:B0-----:R-:W4:Y:S04]  /*305e0*/  LDL.LU.64 R10, [R1+0x1db0] ;  /* 0x001db000010a7983 */ /* 0x001f280000300a00 */
[----:B------:R-:W4:Y:S01]  /*305f0*/  LDL.LU.64 R8, [R1+0x1da8] ;  /* 0x001da80001087983 */ /* 0x000f220000300a00 */
[----:B------:R-:W-:Y:S01]  /*30600*/  F2FP.F16.E4M3.UNPACK_B R20, R20 ;  /* 0x00000014ff14723e */ /* 0x000fe200020006ff */
[----:B----4-:R-:W-:-:S15]  /*30610*/  HMMA.16816.F32 R12, R12, R2, R8 ;  /* 0x000000020c0c723c */ /* 0x010fde0000001808 */
[----:B------:R-:W-:-:S09]  /*30620*/  NOP ;  /* 0x0000000000007918 */ /* 0x000fd20000000000 */
[----:B------:R-:W-:Y:S02]  /*30630*/  IMAD.MOV.U32 R8, RZ, RZ, R12 ;  /* 0x000000ffff087224 */ /* 0x000fe400078e000c */
[----:B------:R-:W-:Y:S01]  /*30640*/  IMAD.MOV.U32 R9, RZ, RZ, R13 ;  /* 0x000000ffff097224 */ /* 0x000fe200078e000d */
[----:B------:R-:W3:Y:S01]  /*30650*/  LDL.LU R12, [R1+0x710] ;  /* 0x00071000010c7983 */ /* 0x000ee20000300800 */
[----:B------:R-:W-:-:S03]  /*30660*/  IMAD.MOV.U32 R10, RZ, RZ, R14 ;  /* 0x000000ffff0a7224 */ /* 0x000fc600078e000e */
[----:B------:R-:W5:Y:S04]  /*30670*/  LDL.LU R13, [R1+0x718] ;  /* 0x00071800010d7983 */ /* 0x000f680000300800 */
[----:B------:R-:W4:Y:S01]  /*30680*/  LDL.LU R14, [R1+0x720] ;  /* 0x00072000010e7983 */ /* 0x000f220000300800 */
[----:B------:R-:W-:-:S03]  /*30690*/  IMAD.MOV.U32 R11, RZ, RZ, R15 ;  /* 0x000000ffff0b7224 */ /* 0x000fc600078e000f */
[----:B------:R-:W4:Y:S04]  /*306a0*/  LDL.LU R15, [R1+0x72c] ;  /* 0x00072c00010f7983 */ /* 0x000f280000300800 */
[----:B------:R-:W-:Y:S04]  /*306b0*/  STL [R1+0x1cc4], R11 ;  /* 0x001cc40b01007387 */ /* 0x000fe80000100800 */
[----:B------:R-:W-:Y:S04]  /*306c0*/  STL [R1+0x1cc0], R10 ;  /* 0x001cc00a01007387 */ /* 0x000fe80000100800 */
[----:B------:R-:W-:Y:S01]  /*306d0*/  STL [R1+0x1cbc], R9 ;  /* 0x001cbc0901007387 */ /* 0x000fe20000100800 */
[----:B------:R-:W-:-:S02]  /*306e0*/  F2FP.F16.E4M3.UNPACK_B R21, R21 ;  /* 0x00000015ff15723e */ /* 0x000fc400020006ff */
[----:B------:R-:W-:Y:S02]  /*306f0*/  F2FP.F16.E4M3.UNPACK_B R22, R22 ;  /* 0x00000016ff16723e */ /* 0x000fe400020006ff */
[----:B------:R-:W-:Y:S01]  /*30700*/  F2FP.F16.E4M3.UNPACK_B R23, R23 ;  /* 0x00000017ff17723e */ /* 0x000fe200020006ff */
[----:B------:R0:W-:Y:S04]  /*30710*/  STL [R1+0x1cb8], R8 ;  /* 0x001cb80801007387 */ /* 0x0001e80000100800 */
[----:B0-----:R-:W4:Y:S04]  /*30720*/  LDL.LU R8, [R1+0x80] ;  /* 0x0000800001087983 */ /* 0x001f280000300800 */
[----:B------:R-:W4:Y:S04]  /*30730*/  LDL.LU R9, [R1+0x84] ;  /* 0x0000840001097983 */ /* 0x000f280000300800 */
[----:B------:R-:W4:Y:S04]  /*30740*/  LDL.LU R10, [R1+0x88] ;  /* 0x00008800010a7983 */ /* 0x000f280000300800 */
[----:B------:R-:W4:Y:S01]  /*30750*/  LDL.LU R11, [R1+0x8c] ;  /* 0x00008c00010b7983 */ /* 0x000f220000300800 */
[----:B--2---:R-:W-:Y:S01]  /*30760*/  HMMA.16816.F32 R24, R20, R4, R24 ;  /* 0x000000041418723c */ /* 0x004fe20000001818 */
[----:B---3--:R-:W-:-:S02]  /*30770*/  IMAD R12, R12, 0x100, R7 ;  /* 0x000001000c0c7824 */ /* 0x008fc400078e0207 */
[----:B------:R-:W2:Y:S01]  /*30780*/  LDL.LU R7, [R1+0x1da0] ;  /* 0x001da00001077983 */ /* 0x000ea20000300800 */
[----:B-----5:R-:W-:-:S03]  /*30790*/  IMAD R13, R13, 0x100, R6 ;  /* 0x000001000d0d7824 */ /* 0x020fc600078e0206 */
[----:B------:R-:W3:Y:S01]  /*307a0*/  LDL.LU R6, [R1+0x1d9c] ;  /* 0x001d9c0001067983 */ /* 0x000ee20000300800 */
[----:B----4-:R-:W-:-:S03]  /*307b0*/  IMAD R14, R14, 0x100, R0 ;  /* 0x000001000e0e7824 */ /* 0x010fc600078e0200 */
[----:B------:R-:W4:-:S12]  /*307c0*/  LDL.LU R0, [R1+0x1d98] ;  /* 0x001d980001007983 */ /* 0x000f180000300800 */
[----:B------:R-:W-:Y:S04]  /*307d0*/  STL.64 [R1+0xe0], R24 ;  /* 0x0000e01801007387 */ /* 0x000fe80000100a00 */
[----:B------:R0:W-:Y:S04]  /*307e0*/  STL.64 [R1+0xe8], R26 ;  /* 0x0000e81a01007387 */ /* 0x0001e80000100a00 */
[----:B0-----:R-:W5:Y:S04]  /*307f0*/  LDL.LU.64 R26, [R1+0x1d90] ;  /* 0x001d9000011a7983 */ /* 0x001f680000300a00 */
[----:B------:R-:W2:Y:S01]  /*30800*/  LDL.LU.64 R24, [R1+0x1d88] ;  /* 0x001d880001187983 */ /* 0x000ea20000300a00 */
[----:B------:R-:W-:-:S15]  /*30810*/  HMMA.16816.F32 R8, R20, R2, R8 ;  /* 0x000000021408723c */ /* 0x000fde0000001808 */
[----:B------:R-:W-:-:S08]  /*30820*/  NOP ;  /* 0x0000000000007918 */ /* 0x000fd00000000000 */
[----:B------:R0:W-:Y:S04]  /*30830*/  STL.64 [R1+0xd0], R8 ;  /* 0x0000d00801007387 */ /* 0x0001e80000100a00 */
[----:B------:R1:W-:Y:S04]  /*30840*/  STL.64 [R1+0xd8], R10 ;  /* 0x0000d80a01007387 */ /* 0x0003e80000100a00 */
[----:B0-----:R-:W2:Y:S04]  /*30850*/  LDL.LU R8, [R1+0x130] ;  /* 0x0001300001087983 */ /* 0x001ea80000300800 */
[----:B------:R-:W2:Y:S04]  /*30860*/  LDL.LU R9, [R1+0x134] ;  /* 0x0001340001097983 */ /* 0x000ea80000300800 */
[----:B-1----:R-:W2:Y:S04]  /*30870*/  LDL.LU R10, [R1+0x138] ;  /* 0x00013800010a7983 */ /* 0x002ea80000300800 */
[----:B------:R-:W2:Y:S01]  /*30880*/  LDL.LU R11, [R1+0x13c] ;  /* 0x00013c00010b7983 */ /* 0x000ea20000300800 */
[----:B-----5:R-:W-:-:S03]  /*30890*/  IMAD R21, R29, 0x100, R27 ;  /* 0x000001001d157824 */ /* 0x020fc600078e021b */
[----:B------:R-:W5:Y:S01]  /*308a0*/  LDL.LU R29, [R1+0x76c] ;  /* 0x00076c00011d7983 */ /* 0x000f620000300800 */
[----:B------:R-:W-:Y:S02]  /*308b0*/  IMAD R22, R17, 0x100, R16 ;  /* 0x0000010011167824 */ /* 0x000fe400078e0210 */
[----:B----4-:R-:W-:Y:S02]  /*308c0*/  IMAD.MOV.U32 R16, RZ, RZ, R0 ;  /* 0x000000ffff107224 */ /* 0x010fe400078e0000 */
[----:B------:R-:W-:Y:S02]  /*308d0*/  IMAD R23, R19, 0x100, R18 ;  /* 0x0000010013177824 */ /* 0x000fe400078e0212 */
[----:B---3--:R-:W-:Y:S02]  /*308e0*/  IMAD.MOV.U32 R17, RZ, RZ, R6 ;  /* 0x000000ffff117224 */ /* 0x008fe400078e0006 */
[----:B--2---:R-:W-:Y:S02]  /*308f0*/  IMAD.MOV.U32 R18, RZ, RZ, R7 ;  /* 0x000000ffff127224 */ /* 0x004fe400078e0007 */
[----:B------:R-:W-:Y:S01]  /*30900*/  IMAD.MOV.U32 R19, RZ, RZ, R28 ;  /* 0x000000ffff137224 */ /* 0x000fe200078e001c */
[----:B-----5:R0:W-:Y:S04]  /*30910*/  STL [R1+0x1d48], R29 ;  /* 0x001d481d01007387 */ /* 0x0201e80000100800 */
[----:B------:R-:W2:Y:S04]  /*30920*/  LDL.LU R0, [R1+0x1d84] ;  /* 0x001d840001007983 */ /* 0x000ea80000300800 */
[----:B------:R-:W3:Y:S04]  /*30930*/  LDL.LU R6, [R1+0x1d80] ;  /* 0x001d800001067983 */ /* 0x000ee80000300800 */
[----:B------:R-:W4:Y:S04]  /*30940*/  LDL.LU R7, [R1+0x1d7c] ;  /* 0x001d7c0001077983 */ /* 0x000f280000300800 */
[----:B------:R-:W5:Y:S04]  /*30950*/  LDL.LU R28, [R1+0x1d78] ;  /* 0x001d7800011c7983 */ /* 0x000f680000300800 */
[----:B0-----:R-:W2:Y:S04]  /*30960*/  LDL.LU R29, [R1+0x764] ;  /* 0x00076400011d7983 */ /* 0x001ea80000300800 */
[----:B--2---:R0:W-:Y:S04]  /*30970*/  STL [R1+0x1d4c], R29 ;  /* 0x001d4c1d01007387 */ /* 0x0041e80000100800 */
[----:B0-----:R-:W2:Y:S04]  /*30980*/  LDL.LU R29, [R1+0x75c] ;  /* 0x00075c00011d7983 */ /* 0x001ea80000300800 */
[----:B--2---:R0:W-:Y:S04]  /*30990*/  STL [R1+0x1d50], R29 ;  /* 0x001d501d01007387 */ /* 0x0041e80000100800 */
[----:B0-----:R-:W2:Y:S04]  /*309a0*/  LDL.LU R29, [R1+0x754] ;  /* 0x00075400011d7983 */ /* 0x001ea80000300800 */
[----:B------:R-:W-:Y:S04]  /*309b0*/  STL.64 [R1+0x1d40], R18 ;  /* 0x001d401201007387 */ /* 0x000fe80000100a00 */
[----:B------:R0:W-:Y:S04]  /*309c0*/  STL.64 [R1+0x1d38], R16 ;  /* 0x001d381001007387 */ /* 0x0001e80000100a00 */
[----:B0-----:R-:W3:Y:S04]  /*309d0*/  LDL.LU R16, [R1+0x60] ;  /* 0x0000600001107983 */ /* 0x001ee80000300800 */
[----:B------:R-:W3:Y:S04]  /*309e0*/  LDL.LU R17, [R1+0x64] ;  /* 0x0000640001117983 */ /* 0x000ee80000300800 */
[----:B------:R-:W4:Y:S04]  /*309f0*/  LDL.LU R18, [R1+0x68] ;  /* 0x0000680001127983 */ /* 0x000f280000300800 */
[----:B------:R-:W4:Y:S01]  /*30a00*/  LDL.LU R19, [R1+0x6c] ;  /* 0x00006c0001137983 */ /* 0x000f220000300800 */
[----:B------:R-:W-:Y:S01]  /*30a10*/  IMAD R15, R24, 0x100, R15 ;  /* 0x00000100180f7824 */ /* 0x000fe200078e020f */
[----:B------:R-:W-:-:S02]  /*30a20*/  F2FP.F16.E4M3.UNPACK_B R12, R12 ;  /* 0x0000000cff0c723e */ /* 0x000fc400020006ff */
[----:B------:R-:W-:Y:S02]  /*30a30*/  F2FP.F16.E4M3.UNPACK_B R13, R13 ;  /* 0x0000000dff0d723e */ /* 0x000fe400020006ff */
[----:B------:R-:W-:Y:S02]  /*30a40*/  F2FP.F16.E4M3.UNPACK_B R14, R14 ;  /* 0x0000000eff0e723e */ /* 0x000fe400020006ff */
[----:B------:R-:W-:Y:S01]  /*30a50*/  F2FP.F16.E4M3.UNPACK_B R15, R15 ;  /* 0x0000000fff0f723e */ /* 0x000fe200020006ff */
[----:B------:R-:W-:Y:S01]  /*30a60*/  IMAD R20, R26, 0x100, R25 ;  /* 0x000001001a147824 */ /* 0x000fe200078e0219 */
[----:B----4-:R0:W-:Y:S04]  /*30a70*/  STL.64 [R1+0x1d60], R18 ;  /* 0x001d601201007387 */ /* 0x0101e80000100a00 */
[----:B---3--:R5:W-:Y:S01]  /*30a80*/  STL.64 [R1+0x1d58], R16 ;  /* 0x001d581001007387 */ /* 0x008be20000100a00 */
[----:B0-----:R-:W-:-:S02]  /*30a90*/  IMAD.MOV.U32 R18, RZ, RZ, R6 ;  /* 0x000000ffff127224 */ /* 0x001fc400078e0006 */
[----:B------:R-:W-:Y:S02]  /*30aa0*/  IMAD.MOV.U32 R19, RZ, RZ, R0 ;  /* 0x000000ffff137224 */ /* 0x000fe400078e0000 */
[----:B-----5:R-:W-:Y:S02]  /*30ab0*/  IMAD.MOV.U32 R16, RZ, RZ, R28 ;  /* 0x000000ffff107224 */ /* 0x020fe400078e001c */
[----:B------:R-:W-:Y:S01]  /*30ac0*/  IMAD.MOV.U32 R17, RZ, RZ, R7 ;  /* 0x000000ffff117224 */ /* 0x000fe200078e0007 */
[----:B------:R-:W-:Y:S04]  /*30ad0*/  STL.64 [R1+0x1d70], R18 ;  /* 0x001d701201007387 */ /* 0x000fe80000100a00 */
[----:B------:R0:W-:Y:S04]  /*30ae0*/  STL.64 [R1+0x1d68], R16 ;  /* 0x001d681001007387 */ /* 0x0001e80000100a00 */
[----:B------:R-:W3:Y:S04]  /*30af0*/  LDL.LU R0, [R1+0x770] ;  /* 0x0007700001007983 */ /* 0x000ee80000300800 */
[----:B------:R-:W4:Y:S04]  /*30b00*/  LDL.LU R6, [R1+0x778] ;  /* 0x0007780001067983 */ /* 0x000f280000300800 */
[----:B------:R-:W5:Y:S04]  /*30b10*/  LDL.LU R7, [R1+0x788] ;  /* 0x0007880001077983 */ /* 0x000f680000300800 */
[----:B------:R-:W4:Y:S04]  /*30b20*/  LDL.LU R28, [R1+0x780] ;  /* 0x00078000011c7983 */ /* 0x000f280000300800 */
[----:B------:R-:W5:Y:S04]  /*30b30*/  LDL.LU R24, [R1] ;  /* 0x0000000001187983 */ /* 0x000f680000300800 */
[----:B------:R-:W5:Y:S04]  /*30b40*/  LDL.LU R25, [R1+0x4] ;  /* 0x0000040001197983 */ /* 0x000f680000300800 */
[----:B------:R-:W5:Y:S04]  /*30b50*/  LDL.LU R26, [R1+0x8] ;  /* 0x00000800011a7983 */ /* 0x000f680000300800 */
[----:B------:R-:W5:Y:S01]  /*30b60*/  LDL.LU R27, [R1+0xc] ;  /* 0x00000c00011b7983 */ /* 0x000f620000300800 */
[----:B0-----:R-:W-:-:S15]  /*30b70*/  HMMA.16816.F32 R16, R12, R4, R8 ;  /* 0x000000040c10723c */ /* 0x001fde0000001808 */
[----:B------:R-:W-:-:S09]  /*30b80*/  NOP ;  /* 0x0000000000007918 */ /* 0x000fd20000000000 */
[----:B------:R-:W-:Y:S02]  /*30b90*/  IMAD.MOV.U32 R9, RZ, RZ, R18 ;  /* 0x000000ffff097224 */ /* 0x000fe400078e0012 */
[----:B------:R-:W-:Y:S02]  /*30ba0*/  IMAD.MOV.U32 R8, RZ, RZ, R19 ;  /* 0x000000ffff087224 */ /* 0x000fe400078e0013 */
[----:B------:R-:W-:Y:S02]  /*30bb0*/  IMAD.MOV.U32 R11, RZ, RZ, R16 ;  /* 0x000000ffff0b7224 */ /* 0x000fe400078e0010 */
[----:B------:R-:W-:Y:S01]  /*30bc0*/  IMAD.MOV.U32 R10, RZ, RZ, R17 ;  /* 0x000000ffff0a7224 */ /* 0x000fe200078e0011 */
[----:B------:R-:W2:Y:S04]  /*30bd0*/  LDL.LU.64 R18, [R1+0x1d70] ;  /* 0x001d700001127983 */ /* 0x000ea80000300a00 */
[----:B------:R-:W2:Y:S04]  /*30be0*/  LDL.LU.64 R16, [R1+0x1d68] ;  /* 0x001d680001107983 */ /* 0x000ea80000300a00 */
[----:B------:R0:W-:Y:S04]  /*30bf0*/  STL.64 [R1+0x1ce0], R10 ;  /* 0x001ce00a01007387 */ /* 0x0001e80000100a00 */
[----:B0-----:R-:W5:Y:S04]  /*30c00*/  LDL R10, [R1+0x168] ;  /* 0x00016800010a7983 */ /* 0x001f680000100800 */
[----:B------:R-:W5:Y:S04]  /*30c10*/  LDL R11, [R1+0x16c] ;  /* 0x00016c00010b7983 */ /* 0x000f680000100800 */
[----:B------:R0:W-:Y:S04]  /*30c20*/  STL.64 [R1+0x1cd8], R8 ;  /* 0x001cd80801007387 */ /* 0x0001e80000100a00 */
[----:B0-----:R-:W4:Y:S04]  /*30c30*/  LDL.LU R8, [R1+0x790] ;  /* 0x0007900001087983 */ /* 0x001f280000300800 */
[----:B------:R-:W5:Y:S01]  /*30c40*/  LDL.LU R9, [R1+0x784] ;  /* 0x0007840001097983 */ /* 0x000f620000300800 */
[----:B--2---:R-:W-:Y:S03]  /*30c50*/  HMMA.16816.F32 R12, R12, R2, R16 ;  /* 0x000000020c0c723c */ /* 0x004fe60000001810 */
[----:B------:R-:W2:Y:S04]  /*30c60*/  LDL.LU.64 R18, [R1+0x1d60] ;  /* 0x001d600001127983 */ /* 0x000ea80000300a00 */
[----:B------:R-:W2:-:S15]  /*30c70*/  LDL.LU.64 R16, [R1+0x1d58] ;  /* 0x001d580001107983 */ /* 0x000e9e0000300a00 */
[----:B------:R-:W-:-:S01]  /*30c80*/  NOP ;  /* 0x0000000000007918 */ /* 0x000fc20000000000 */
[----:B------:R0:W-:Y:S04]  /*30c90*/  STL.64 [R1+0x120], R12 ;  /* 0x0001200c01007387 */ /* 0x0001e80000100a00 */
[----:B------:R1:W-:Y:S04]  /*30ca0*/  STL.64 [R1+0x128], R14 ;  /* 0x0001280e01007387 */ /* 0x0003e80000100a00 */
[----:B0-----:R-:W3:Y:S04]  /*30cb0*/  LDL.LU R12, [R1+0x750] ;  /* 0x00075000010c7983 */ /* 0x001ee80000300800 */
[----:B------:R-:W4:Y:S04]  /*30cc0*/  LDL.LU R13, [R1+0x758] ;  /* 0x00075800010d7983 */ /* 0x000f280000300800 */
[----:B-1----:R-:W5:Y:S04]  /*30cd0*/  LDL.LU R14, [R1+0x760] ;  /* 0x00076000010e7983 */ /* 0x002f680000300800 */
[----:B------:R-:W5:Y:S01]  /*30ce0*/  LDL.LU R15, [R1+0x768] ;  /* 0x00076800010f7983 */ /* 0x000f620000300800 */
[----:B---3--:R-:W-:-:S03]  /*30cf0*/  IMAD R12, R12, 0x100, R29 ;  /* 0x000001000c0c7824 */ /* 0x008fc600078e021d */
[----:B------:R-:W4:Y:S01]  /*30d00*/  LDL.LU R29, [R1+0x1d50] ;  /* 0x001d5000011d7983 */ /* 0x000f220000300800 */
[----:B------:R-:W-:Y:S02]  /*30d10*/  F2FP.F16.E4M3.UNPACK_B R20, R20 ;  /* 0x00000014ff14723e */ /* 0x000fe400020006ff */
[----:B------:R-:W-:Y:S02]  /*30d20*/  F2FP.F16.E4M3.UNPACK_B R21, R21 ;  /* 0x00000015ff15723e */ /* 0x000fe400020006ff */
[----:B------:R-:W-:Y:S02]  /*30d30*/  F2FP.F16.E4M3.UNPACK_B R22, R22 ;  /* 0x00000016ff16723e */ /* 0x000fe400020006ff */
[----:B------:R-:W-:-:S07]  /*30d40*/  F2FP.F16.E4M3.UNPACK_B R23, R23 ;  /* 0x00000017ff17723e */ /* 0x000fce00020006ff */
[----:B--2---:R-:W-:Y:S01]  /*30d50*/  HMMA.16816.F32 R16, R20, R4, R16 ;  /* 0x000000041410723c */ /* 0x004fe20000001810 */
[----:B----4-:R-:W-:Y:S02]  /*30d60*/  IMAD R13, R13, 0x100, R29 ;  /* 0x000001000d0d7824 */ /* 0x010fe400078e021d */
[----:B------:R-:W5:Y:S02]  /*30d70*/  LDL.LU R29, [R1+0x1d4c] ;  /* 0x001d4c00011d7983 */ /* 0x000f640000300800 */
[----:B-----5:R-:W-:Y:S02]  /*30d80*/  IMAD R14, R14, 0x100, R29 ;  /* 0x000001000e0e7824 */ /* 0x020fe400078e021d */
[----:B------:R-:W2:-:S15]  /*30d90*/  LDL.LU R29, [R1+0x1d48] ;  /* 0x001d4800011d7983 */ /* 0x000e9e0000300800 */
[----:B------:R-:W-:-:S01]  /*30da0*/  NOP ;  /* 0x0000000000007918 */ /* 0x000fc20000000000 */
[----:B------:R-:W-:Y:S04]  /*30db0*/  STL.64 [R1+0x60], R16 ;  /* 0x0000601001007387 */ /* 0x000fe80000100a00 */
[----:B------:R0:W-:Y:S04]  /*30dc0*/  STL.64 [R1+0x68], R18 ;  /* 0x0000681201007387 */ /* 0x0001e80000100a00 */
[----:B0-----:R-:W3:Y:S04]  /*30dd0*/  LDL.LU.64 R18, [R1+0x1d40] ;  /* 0x001d400001127983 */ /* 0x001ee80000300a00 */
[----:B------:R-:W3:Y:S01]  /*30de0*/  LDL.LU.64 R16, [R1+0x1d38] ;  /* 0x001d380001107983 */ /* 0x000ee20000300a00 */
[----:B--2---:R-:W-:-:S03]  /*30df0*/  IMAD R15, R15, 0x100, R29 ;  /* 0x000001000f0f7824 */ /* 0x004fc600078e021d */
[----:B------:R-:W2:Y:S01]  /*30e00*/  LDL.LU R29, [R1+0x1d30] ;  /* 0x001d3000011d7983 */ /* 0x000ea20000300800 */
[----:B---3--:R-:W-:Y:S03]  /*30e10*/  HMMA.16816.F32 R20, R20, R2, R16 ;  /* 0x000000021414723c */ /* 0x008fe60000001810 */
[----:B------:R-:W3:Y:S04]  /*30e20*/  LDL.LU.64 R18, [R1+0x1d28] ;  /* 0x001d280001127983 */ /* 0x000ee80000300a00 */
[----:B------:R-:W3:-:S15]  /*30e30*/  LDL.LU.64 R16, [R1+0x1d20] ;  /* 0x001d200001107983 */ /* 0x000ede0000300a00 */
[----:B------:R-:W-:-:S01]  /*30e40*/  NOP ;  /* 0x0000000000007918 */ /* 0x000fc20000000000 */
[----:B------:R0:W-:Y:S04]  /*30e50*/  STL.64 [R1+0x110], R20 ;  /* 0x0001101401007387 */ /* 0x0001e80000100a00 */
[----:B------:R1:W-:Y:S04]  /*30e60*/  STL.64 [R1+0x118], R22 ;  /* 0x0001181601007387 */ /* 0x0003e80000100a00 */
[----:B0-----:R-:W4:Y:S04]  /*30e70*/  LDL.LU R20, [R1+0x774] ;  /* 0x0007740001147983 */ /* 0x001f280000300800 */
[----:B------:R-:W5:Y:S04]  /*30e80*/  LDL.LU R21, [R1+0x77c] ;  /* 0x00077c0001157983 */ /* 0x000f680000300800 */
[----:B-1----:R-:W2:Y:S04]  /*30e90*/  LDL.LU R22, [R1+0x78c] ;  /* 0x00078c0001167983 */ /* 0x002ea80000300800 */
[----:B------:R-:W5:Y:S01]  /*30ea0*/  LDL.LU R23, [R1+0x794] ;  /* 0x0007940001177983 */ /* 0x000f620000300800 */
[----:B------:R-:W-:-:S02]  /*30eb0*/  F2FP.F16.E4M3.UNPACK_B R12, R12 ;  /* 0x0000000cff0c723e */ /* 0x000fc400020006ff */
[----:B------:R-:W-:Y:S02]  /*30ec0*/  F2FP.F16.E4M3.UNPACK_B R13, R13 ;  /* 0x0000000dff0d723e */ /* 0x000fe400020006ff */
[----:B------:R-:W-:Y:S02]  /*30ed0*/  F2FP.F16.E4M3.UNPACK_B R14, R14 ;  /* 0x0000000eff0e723e */ /* 0x000fe400020006ff */
[----:B------:R-:W-:-:S07]  /*30ee0*/  F2FP.F16.E4M3.UNPACK_B R15, R15 ;  /* 0x0000000fff0f723e */ /* 0x000fce00020006ff */
[----:B---3--:R-:W-:-:S15]  /*30ef0*/  HMMA.16816.F32 R16, R12, R4, R16 ;  /* 0x000000040c10723c */ /* 0x008fde0000001810 */
[----:B------:R-:W-:-:S08]  /*30f00*/  NOP ;  /* 0x0000000000007918 */ /* 0x000fd00000000000 */
[----:B------:R-:W-:Y:S04]  /*30f10*/  STL.64 [R1+0xc0], R16 ;  /* 0x0000c01001007387 */ /* 0x000fe80000100a00 */
[----:B------:R0:W-:Y:S01]  /*30f20*/  STL.64 [R1+0xc8], R18 ;  /* 0x0000c81201007387 */ /* 0x0001e20000100a00 */
[----:B----4-:R-:W-:Y:S02]  /*30f30*/  IMAD R0, R0, 0x100, R20 ;  /* 0x0000010000007824 */ /* 0x010fe400078e0214 */
[----:B-----5:R-:W-:Y:S02]  /*30f40*/  IMAD R20, R8, 0x100, R23 ;  /* 0x0000010008147824 */ /* 0x020fe400078e0217 */
[----:B------:R-:W3:Y:S01]  /*30f50*/  LDL.LU R8, [R1+0x20] ;  /* 0x0000200001087983 */ /* 0x000ee20000300800 */
[----:B------:R-:W-:-:S03]  /*30f60*/  IMAD R28, R28, 0x100, R9 ;  /* 0x000001001c1c7824 */ /* 0x000fc600078e0209 */
[----:B---3--:R-:W-:Y:S04]  /*30f70*/  STL [R1+0x1ce8], R8 ;  /* 0x001ce80801007387 */ /* 0x008fe80000100800 */
[----:B------:R-:W3:Y:S01]  /*30f80*/  LDL.LU R9, [R1+0x24] ;  /* 0x0000240001097983 */ /* 0x000ee20000300800 */
[----:B------:R-:W-:-:S03]  /*30f90*/  F2FP.F16.E4M3.UNPACK_B R4, R10 ;  /* 0x0000000aff04723e */ /* 0x000fc600020006ff */
[----:B---3--:R-:W-:Y:S04]  /*30fa0*/  STL [R1+0x1cec], R9 ;  /* 0x001cec0901007387 */ /* 0x008fe80000100800 */
[----:B------:R-:W3:Y:S01]  /*30fb0*/  LDL.LU R10, [R1+0x28] ;  /* 0x00002800010a7983 */ /* 0x000ee20000300800 */
[----:B------:R-:W-:Y:S01]  /*30fc0*/  F2FP.F16.E4M3.UNPACK_B R5, R11 ;  /* 0x0000000bff05723e */ /* 0x000fe200020006ff */
[----:B------:R-:W-:Y:S02]  /*30fd0*/  IMAD R6, R6, 0x100, R21 ;  /* 0x0000010006067824 */ /* 0x000fe400078e0215 */
[----:B--2---:R-:W-:Y:S01]  /*30fe0*/  IMAD R7, R7, 0x100, R22 ;  /* 0x0000010007077824 */ /* 0x004fe200078e0216 */
[----:B0-----:R-:W-:Y:S01]  /*30ff0*/  F2FP.F16.E4M3.UNPACK_B R19, R20 ;  /* 0x00000014ff13723e */ /* 0x001fe200020006ff */
[----:B------:R-:W-:Y:S01]  /*31000*/  IMAD.MOV.U32 R11, RZ, RZ, R29 ;  /* 0x000000ffff0b7224 */ /* 0x000fe200078e001d */
[----:B------:R-:W-:Y:S01]  /*31010*/  HMMA.16816.F32 R20, R12, R2, R24 ;  /* 0x000000020c14723c */ /* 0x000fe20000001818 */
[----:B---3--:R-:W-:Y:S04]  /*31020*/  STL [R1+0x1cf0], R10 ;  /* 0x001cf00a01007387 */ /* 0x008fe80000100800 */
[----:B------:R-:W2:Y:S04]  /*31030*/  LDL.LU R29, [R1+0x79c] ;  /* 0x00079c00011d7983 */ /* 0x000ea80000300800 */
[----:B------:R-:W2:Y:S04]  /*31040*/  LDL.LU R13, [R1+0x798] ;  /* 0x00079800010d7983 */ /* 0x000ea80000300800 */
[----:B------:R-:W3:Y:S04]  /*31050*/  LDL.LU R12, [R1+0x7a4] ;  /* 0x0007a400010c7983 */ /* 0x000ee80000300800 */
[----:B------:R-:W3:Y:S04]  /*31060*/  LDL.LU R14, [R1+0x7a0] ;  /* 0x0007a000010e7983 */ /* 0x000ee80000300800 */
[----:B------:R-:W4:Y:S04]  /*31070*/  LDL.LU R15, [R1+0x7ac] ;  /* 0x0007ac00010f7983 */ /* 0x000f280000300800 */
[----:B------:R-:W4:Y:S04]  /*31080*/  LDL.LU R2, [R1+0x7a8] ;  /* 0x0007a80001027983 */ /* 0x000f280000300800 */
[----:B------:R-:W5:Y:S04]  /*31090*/  LDL R3, [R1+0x178] ;  /* 0x0001780001037983 */ /* 0x000f680000100800 */
[----:B------:R-:W2:Y:S04]  /*310a0*/  LDL.LU R24, [R1+0x10] ;  /* 0x0000100001187983 */ /* 0x000ea80000300800 */
[----:B------:R-:W2:Y:S04]  /*310b0*/  LDL.LU R25, [R1+0x14] ;  /* 0x0000140001197983 */ /* 0x000ea80000300800 */
[----:B------:R-:W3:Y:S04]  /*310c0*/  LDL.LU R26, [R1+0x18] ;  /* 0x00001800011a7983 */ /* 0x000ee80000300800 */
[----:B------:R-:W3:Y:S04]  /*310d0*/  LDL.LU R27, [R1+0x1c] ;  /* 0x00001c00011b7983 */ /* 0x000ee80000300800 */
[----:B---3--:R-:W-:Y:S04]  /*310e0*/  STL.64 [R1+0x1d00], R26 ;  /* 0x001d001a01007387 */ /* 0x008fe80000100a00 */
[----:B--2---:R0:W-:Y:S04]  /*310f0*/  STL.64 [R1+0x1cf8], R24 ;  /* 0x001cf81801007387 */ /* 0x0041e80000100a00 */
[----:B0-----:R-:W2:Y:S04]  /*31100*/  LDL.LU R24, [R1+0x30] ;  /* 0x0000300001187983 */ /* 0x001ea80000300800 */
[----:B------:R-:W2:Y:S04]  /*31110*/  LDL.LU R25, [R1+0x34] ;  /* 0x0000340001197983 */ /* 0x000ea80000300800 */
[----:B------:R-:W3:Y:S04]  /*31120*/  LDL.LU R26, [R1+0x38] ;  /* 0x00003800011a7983 */ /* 0x000ee80000300800 */
[----:B------:R-:W3:Y:S01]  /*31130*/  LDL.LU R27, [R1+0x3c] ;  /* 0x00003c00011b7983 */ /* 0x000ee20000300800 */
[----:B------:R-:W-:-:S02]  /*31140*/  F2FP.F16.E4M3.UNPACK_B R16, R0 ;  /* 0x00000000ff10723e */ /* 0x000fc400020006ff */
[----:B------:R-:W-:Y:S02]  /*31150*/  F2FP.F16.E4M3.UNPACK_B R17, R6 ;  /* 0x00000006ff11723e */ /* 0x000fe400020006ff */
[----:B------:R-:W-:Y:S01]  /*31160*/  F2FP.F16.E4M3.UNPACK_B R18, R7 ;  /* 0x00000007ff12723e */ /* 0x000fe200020006ff */
        /* <DEDUP_REMOVED lines=11> */
[----:B------:R-:W3:Y:S04]  /*31220*/  LDL.LU R6, [R1+0x7d8] ;  /* 0x0007d80001067983 */ /* 0x000ee80000300800 */
[----:B------:R-:W3:Y:S04]  /*31230*/  LDL.LU R7, [R1+0x7e0] ;  /* 0x0007e00001077983 */ /* 0x000ee80000300800 */
[----:B------:R0:W-:Y:S04]  /*31240*/  STL [R1+0x1c14], R20 ;  /* 0x001c141401007387 */ /* 0x0001e80000100800 */
[----:B0-----:R-:W3:Y:S04]  /*31250*/  LDL.LU R20, [R1+0x7e8] ;  /* 0x0007e80001147983 */ /* 0x001ee80000300800 */
[----:B------:R0:W-:Y:S04]  /*31260*/  STL [R1+0x1c10], R21 ;  /* 0x001c101501007387 */ /* 0x0001e80000100800 */
[----:B0-----:R-:W3:Y:S04]  /*31270*/  LDL.LU R21, [R1+0x7ec] ;  /* 0x0007ec0001157983 */ /* 0x001ee80000300800 */
[----:B------:R0:W-:Y:S04]  /*31280*/  STL [R1+0x1c0c], R22 ;  /* 0x001c0c1601007387 */ /* 0x0001e80000100800 */
[----:B0-----:R-:W3:Y:S04]  /*31290*/  LDL.LU R22, [R1+0x7e4] ;  /* 0x0007e40001167983 */ /* 0x001ee80000300800 */
[----:B------:R0:W-:Y:S04]  /*312a0*/  STL [R1+0x1c08], R23 ;  /* 0x001c081701007387 */ /* 0x0001e80000100800 */
[----:B0-----:R-:W3:Y:S04]  /*312b0*/  LDL.LU R23, [R1+0x7dc] ;  /* 0x0007dc0001177983 */ /* 0x001ee80000300800 */
[----:B------:R-:W3:Y:S01]  /*312c0*/  LDL.LU R29, [R1+0x1d18] ;  /* 0x001d1800011d7983 */ /* 0x000ee20000300800 */
[----:B----4-:R-:W-:Y:S01]  /*312d0*/  IMAD R15, R2, 0x100, R15 ;  /* 0x00000100020f7824 */ /* 0x010fe200078e020f */
[----:B-----5:R-:W-:Y:S01]  /*312e0*/  F2FP.F16.E4M3.UNPACK_B R2, R3 ;  /* 0x00000003ff02723e */ /* 0x020fe200020006ff */
[----:B--2---:R-:W-:-:S15]  /*312f0*/  HMMA.16816.F32 R24, R16, R4, R24 ;  /* 0x000000041018723c */ /* 0x004fde0000001818 */
[----:B------:R-:W-:-:S08]  /*31300*/  NOP ;  /* 0x0000000000007918 */ /* 0x000fd00000000000 */
[----:B------:R-:W-:Y:S04]  /*31310*/  STL.64 [R1+0x140], R24 ;  /* 0x0001401801007387 */ /* 0x000fe80000100a00 */
[----:B------:R0:W-:Y:S01]  /*31320*/  STL [R1+0x148], R26 ;  /* 0x0001481a01007387 */ /* 0x0001e20000100800 */
[----:B---3--:R-:W-:Y:S01]  /*31330*/  F2FP.F16.E4M3.UNPACK_B R3, R29 ;  /* 0x0000001dff03723e */ /* 0x008fe200020006ff */
[----:B------:R-:W-:Y:S02]  /*31340*/  IMAD.MOV.U32 R29, RZ, RZ, R27 ;  /* 0x000000ffff1d7224 */ /* 0x000fe400078e001b */
[----:B0-----:R-:W2:Y:S04]  /*31350*/  LDL.LU.64 R26, [R1+0x1d10] ;  /* 0x001d1000011a7983 */ /* 0x001ea80000300a00 */
[----:B------:R-:W2:Y:S01]  /*31360*/  LDL.LU.64 R24, [R1+0x1d08] ;  /* 0x001d080001187983 */ /* 0x000ea20000300a00 */
[----:B------:R-:W-:-:S03]  /*31370*/  IMAD R14, R14, 0x100, R12 ;  /* 0x000001000e0e7824 */ /* 0x000fc600078e020c */
[----:B------:R0:W-:Y:S01]  /*31380*/  STL [R1+0x1c68], R29 ;  /* 0x001c681d01007387 */ /* 0x0001e20000100800 */
[----:B------:R-:W-:-:S03]  /*31390*/  F2FP.F16.E4M3.UNPACK_B R12, R28 ;  /* 0x0000001cff0c723e */ /* 0x000fc600020006ff */
[----:B0-----:R-:W3:Y:S04]  /*313a0*/  LDL.LU R29, [R1+0x7d4] ;  /* 0x0007d400011d7983 */ /* 0x001ee80000300800 */
[----:B------:R-:W4:Y:S01]  /*313b0*/  LDL.LU R28, [R1+0x7c8] ;  /* 0x0007c800011c7983 */ /* 0x000f220000300800 */
[----:B--2---:R-:W-:Y:S03]  /*313c0*/  HMMA.16816.F32 R16, R16, R2, R24 ;  /* 0x000000021010723c */ /* 0x004fe60000001818 */
[----:B------:R-:W2:Y:S04]  /*313d0*/  LDL.LU.64 R26, [R1+0x1d00] ;  /* 0x001d0000011a7983 */ /* 0x000ea80000300a00 */
[----:B------:R-:W2:-:S15]  /*313e0*/  LDL.LU.64 R24, [R1+0x1cf8] ;  /* 0x001cf80001187983 */ /* 0x000e9e0000300a00 */
[----:B------:R-:W-:-:S01]  /*313f0*/  NOP ;  /* 0x0000000000007918 */ /* 0x000fc20000000000 */
[----:B------:R0:W-:Y:S04]  /*31400*/  STL.64 [R1+0xb0], R16 ;  /* 0x0000b01001007387 */ /* 0x0001e80000100a00 */
[----:B------:R1:W-:Y:S04]  /*31410*/  STL.64 [R1+0xb8], R18 ;  /* 0x0000b81201007387 */ /* 0x0003e80000100a00 */
[----:B0-----:R-:W5:Y:S04]  /*31420*/  LDL.LU R16, [R1+0x7b0] ;  /* 0x0007b00001107983 */ /* 0x001f680000300800 */
[----:B------:R-:W3:Y:S04]  /*31430*/  LDL.LU R17, [R1+0x7b8] ;  /* 0x0007b80001117983 */ /* 0x000ee80000300800 */
[----:B-1----:R-:W4:Y:S04]  /*31440*/  LDL.LU R18, [R1+0x7c0] ;  /* 0x0007c00001127983 */ /* 0x002f280000300800 */
[----:B------:R-:W2:Y:S01]  /*31450*/  LDL.LU R19, [R1+0x7cc] ;  /* 0x0007cc0001137983 */ /* 0x000ea20000300800 */
[----:B------:R-:W-:Y:S01]  /*31460*/  F2FP.F16.E4M3.UNPACK_B R13, R13 ;  /* 0x0000000dff0d723e */ /* 0x000fe200020006ff */
[----:B-----5:R-:W-:-:S02]  /*31470*/  IMAD R16, R16, 0x100, R10 ;  /* 0x0000010010107824 */ /* 0x020fc400078e020a */
[----:B---3--:R-:W-:Y:S01]  /*31480*/  IMAD R17, R17, 0x100, R9 ;  /* 0x0000010011117824 */ /* 0x008fe200078e0209 */
[----:B------:R-:W3:Y:S04]  /*31490*/  LDL.LU R10, [R1+0x1cf0] ;  /* 0x001cf000010a7983 */ /* 0x000ee80000300800 */
[----:B------:R-:W3:Y:S01]  /*314a0*/  LDL.LU R9, [R1+0x1cec] ;  /* 0x001cec0001097983 */ /* 0x000ee20000300800 */
[----:B----4-:R-:W-:-:S03]  /*314b0*/  IMAD R18, R18, 0x100, R8 ;  /* 0x0000010012127824 */ /* 0x010fc600078e0208 */
[----:B------:R-:W3:Y:S01]  /*314c0*/  LDL.LU R8, [R1+0x1ce8] ;  /* 0x001ce80001087983 */ /* 0x000ee20000300800 */
[----:B------:R-:W-:Y:S02]  /*314d0*/  F2FP.F16.E4M3.UNPACK_B R14, R14 ;  /* 0x0000000eff0e723e */ /* 0x000fe400020006ff */
[----:B------:R-:W-:-:S07]  /*314e0*/  F2FP.F16.E4M3.UNPACK_B R15, R15 ;  /* 0x0000000fff0f723e */ /* 0x000fce00020006ff */
[C---:B---3--:R-:W-:Y:S06]  /*314f0*/  HMMA.16816.F32 R8, R12.reuse, R4, R8 ;  /* 0x000000040c08723c */ /* 0x048fec0000001808 */
[----:B--2---:R-:W-:-:S15]  /*31500*/  HMMA.16816.F32 R12, R12, R2, R24 ;  /* 0x000000020c0c723c */ /* 0x004fde0000001818 */
[----:B------:R-:W-:-:S02]  /*31510*/  NOP ;  /* 0x0000000000007918 */ /* 0x000fc40000000000 */
[----:B------:R-:W-:Y:S04]  /*31520*/  STL.64 [R1+0xa0], R8 ;  /* 0x0000a00801007387 */ /* 0x000fe80000100a00 */
[----:B------:R0:W-:Y:S04]  /*31530*/  STL.64 [R1+0xa8], R10 ;  /* 0x0000a80a01007387 */ /* 0x0001e80000100a00 */
[----:B0-----:R-:W2:Y:S04]  /*31540*/  LDL.LU.64 R10, [R1+0x1ce0] ;  /* 0x001ce000010a7983 */ /* 0x001ea80000300a00 */
[----:B------:R-:W3:Y:S04]  /*31550*/  LDL.LU.64 R8, [R1+0x1cd8] ;  /* 0x001cd80001087983 */ /* 0x000ee80000300a00 */
[----:B------:R-:W4:Y:S04]  /*31560*/  LDL.LU.64 R26, [R1+0x1cd0] ;  /* 0x001cd000011a7983 */ /* 0x000f280000300a00 */
[----:B------:R-:W4:Y:S01]  /*31570*/  LDL.LU.64 R24, [R1+0x1cc8] ;  /* 0x001cc80001187983 */ /* 0x000f220000300a00 */
[----:B------:R-:W-:Y:S01]  /*31580*/  IMAD R19, R28, 0x100, R19 ;  /* 0x000001001c137824 */ /* 0x000fe200078e0213 */
[----:B------:R-:W-:-:S02]  /*31590*/  F2FP.F16.E4M3.UNPACK_B R16, R16 ;  /* 0x00000010ff10723e */ /* 0x000fc400020006ff */
[----:B------:R-:W-:Y:S02]  /*315a0*/  F2FP.F16.E4M3.UNPACK_B R17, R17 ;  /* 0x00000011ff11723e */ /* 0x000fe400020006ff */
[----:B------:R-:W-:Y:S02]  /*315b0*/  F2FP.F16.E4M3.UNPACK_B R18, R18 ;  /* 0x00000012ff12723e */ /* 0x000fe400020006ff */
[----:B------:R-:W-:Y:S01]  /*315c0*/  F2FP.F16.E4M3.UNPACK_B R19, R19 ;  /* 0x00000013ff13723e */ /* 0x000fe200020006ff */
[----:B------:R0:W-:Y:S01]  /*315d0*/  STL.64 [R1+0x90], R12 ;  /* 0x0000900c01007387 */ /* 0x0001e20000100a00 */
[----:B------:R-:W-:Y:S02]  /*315e0*/  IMAD R6, R6, 0x100, R23 ;  /* 0x0000010006067824 */ /* 0x000fe400078e0217 */
[----:B------:R-:W-:Y:S02]  /*315f0*/  IMAD R7, R7, 0x100, R22 ;  /* 0x0000010007077824 */ /* 0x000fe400078e0216 */
[----:B0-----:R-:W-:Y:S01]  /*31600*/  IMAD R12, R20, 0x100, R21 ;  /* 0x00000100140c7824 */ /* 0x001fe200078e0215 */
[----:B------:R-:W-:Y:S04]  /*31610*/  STL.64 [R1+0x98], R14 ;  /* 0x0000980e01007387 */ /* 0x000fe80000100a00 */
[----:B------:R-:W-:Y:S04]  /*31620*/  STL [R1+0x1c9c], R4 ;  /* 0x001c9c0401007387 */ /* 0x000fe80000100800 */
[----:B------:R-:W-:Y:S01]  /*31630*/  STL [R1+0x1c98], R5 ;  /* 0x001c980501007387 */ /* 0x000fe20000100800 */
[----:B----4-:R-:W-:-:S15]  /*31640*/  HMMA.16816.F32 R20, R16, R4, R24 ;  /* 0x000000041014723c */ /* 0x010fde0000001818 */
[----:B------:R-:W-:-:S08]  /*31650*/  NOP ;  /* 0x0000000000007918 */ /* 0x000fd00000000000 */
[----:B------:R2:W-:Y:S04]  /*31660*/  STL.64 [R1+0x80], R20 ;  /* 0x0000801401007387 */ /* 0x0005e80000100a00 */
[----:B------:R3:W-:Y:S01]  /*31670*/  STL.64 [R1+0x88], R22 ;  /* 0x0000881601007387 */ /* 0x0007e20000100a00 */
[----:B--2---:R-:W-:Y:S02]  /*31680*/  IMAD.MOV.U32 R20, RZ, RZ, R11 ;  /* 0x000000ffff147224 */ /* 0x004fe400078e000b */
[----:B---3--:R-:W-:Y:S02]  /*31690*/  IMAD.MOV.U32 R22, RZ, RZ, R9 ;  /* 0x000000ffff167224 */ /* 0x008fe400078e0009 */
[----:B------:R-:W-:Y:S01]  /*316a0*/  IMAD.MOV.U32 R23, RZ, RZ, R8 ;  /* 0x000000ffff177224 */ /* 0x000fe200078e0008 */
[----:B------:R-:W2:Y:S01]  /*316b0*/  LDL.LU R11, [R1+0x1cc4] ;  /* 0x001cc400010b7983 */ /* 0x000ea20000300800 */
[----:B------:R-:W-:-:S03]  /*316c0*/  IMAD.MOV.U32 R21, RZ, RZ, R10 ;  /* 0x000000ffff157224 */ /* 0x000fc600078e000a */
[----:B------:R-:W3:Y:S04]  /*316d0*/  LDL.LU R10, [R1+0x1cc0] ;  /* 0x001cc000010a7983 */ /* 0x000ee80000300800 */
[----:B------:R-:W4:Y:S04]  /*316e0*/  LDL.LU R9, [R1+0x1cbc] ;  /* 0x001cbc0001097983 */ /* 0x000f280000300800 */
[----:B------:R-:W5:Y:S04]  /*316f0*/  LDL.LU R8, [R1+0x1cb8] ;  /* 0x001cb80001087983 */ /* 0x000f680000300800 */
[----:B------:R-:W-:Y:S04]  /*31700*/  STL.64 [R1+0x1c60], R22 ;  /* 0x001c601601007387 */ /* 0x000fe80000100a00 */
[----:B------:R0:W-:Y:S04]  /*31710*/  STL.64 [R1+0x1c58], R20 ;  /* 0x001c581401007387 */ /* 0x0001e80000100a00 */
[----:B0-----:R-:W2:Y:S04]  /*31720*/  LDL.LU R20, [R1+0xe0] ;  /* 0x0000e00001147983 */ /* 0x001ea80000300800 */
[----:B--2---:R-:W-:Y:S04]  /*31730*/  STL [R1+0x1c6c], R20 ;  /* 0x001c6c1401007387 */ /* 0x004fe80000100800 */
[----:B------:R-:W2:Y:S04]  /*31740*/  LDL.LU R21, [R1+0xe4] ;  /* 0x0000e40001157983 */ /* 0x000ea80000300800 */
[----:B--2---:R-:W-:Y:S04]  /*31750*/  STL [R1+0x1c70], R21 ;  /* 0x001c701501007387 */ /* 0x004fe80000100800 */
[----:B------:R-:W2:Y:S04]  /*31760*/  LDL.LU R22, [R1+0xe8] ;  /* 0x0000e80001167983 */ /* 0x000ea80000300800 */
[----:B--2---:R-:W-:Y:S04]  /*31770*/  STL [R1+0x1c74], R22 ;  /* 0x001c741601007387 */ /* 0x004fe80000100800 */
[----:B------:R-:W2:Y:S04]  /*31780*/  LDL.LU R23, [R1+0xec] ;  /* 0x0000ec0001177983 */ /* 0x000ea80000300800 */
[----:B------:R-:W3:Y:S04]  /*31790*/  LDL.LU R4, [R1+0x808] ;  /* 0x0008080001047983 */ /* 0x000ee80000300800 */
[----:B---3--:R0:W-:Y:S04]  /*317a0*/  STL [R1+0x1ca0], R4 ;  /* 0x001ca00401007387 */ /* 0x0081e80000100800 */
[----:B0-----:R-:W3:Y:S04]  /*317b0*/  LDL.LU R4, [R1+0x7fc] ;  /* 0x0007fc0001047983 */ /* 0x001ee80000300800 */
[----:B---3--:R0:W-:Y:S04]  /*317c0*/  STL [R1+0x1ca4], R4 ;  /* 0x001ca40401007387 */ /* 0x0081e80000100800 */
[----:B0-----:R-:W3:Y:S04]  /*317d0*/  LDL.LU R4, [R1+0x7f4] ;  /* 0x0007f40001047983 */ /* 0x001ee80000300800 */
[----:B------:R-:W3:Y:S04]  /*317e0*/  LDL.LU R5, [R1+0x800] ;  /* 0x0008000001057983 */ /* 0x000ee80000300800 */
[----:B------:R-:W2:Y:S04]  /*317f0*/  LDL.LU R22, [R1+0x814] ;  /* 0x0008140001167983 */ /* 0x000ea80000300800 */
[----:B------:R-:W4:Y:S04]  /*31800*/  LDL.LU R21, [R1+0x81c] ;  /* 0x00081c0001157983 */ /* 0x000f280000300800 */
[----:B------:R-:W3:Y:S04]  /*31810*/  LDL.LU R13, [R1+0x818] ;  /* 0x00081800010d7983 */ /* 0x000ee80000300800 */
[----:B------:R-:W4:Y:S04]  /*31820*/  LDL.LU R20, [R1+0x828] ;  /* 0x0008280001147983 */ /* 0x000f280000300800 */
[----:B--2---:R-:W-:Y:S04]  /*31830*/  STL.64 [R1+0x1c80], R22 ;  /* 0x001c801601007387 */ /* 0x004fe80000100a00 */
[----:B----4-:R5:W-:Y:S02]  /*31840*/  STL.64 [R1+0x1c78], R20 ;  /* 0x001c781401007387 */ /* 0x010be40000100a00 */
[----:B-----5:R-:W-:-:S02]  /*31850*/  IMAD.MOV.U32 R20, RZ, RZ, R8 ;  /* 0x000000ffff147224 */ /* 0x020fc400078e0008 */
        /* <DEDUP_REMOVED lines=8> */
[----:B------:R0:W-:Y:S01]  /*318e0*/  STL.64 [R1+0x1c88], R20 ;  /* 0x001c881401007387 */ /* 0x0001e20000100a00 */
[----:B------:R-:W-:Y:S01]  /*318f0*/  IMAD R0, R0, 0x100, R29 ;  /* 0x0000010000007824 */ /* 0x000fe200078e021d */
[----:B------:R-:W-:-:S02]  /*31900*/  F2FP.F16.E4M3.UNPACK_B R25, R6 ;  /* 0x00000006ff19723e */ /* 0x000fc400020006ff */
[----:B------:R-:W-:Y:S01]  /*31910*/  F2FP.F16.E4M3.UNPACK_B R26, R7 ;  /* 0x00000007ff1a723e */ /* 0x000fe200020006ff */
[----:B0-----:R-:W4:Y:S04]  /*31920*/  LDL.LU R20, [R1+0x100] ;  /* 0x0001000001147983 */ /* 0x001f280000300800 */
[----:B------:R-:W4:Y:S04]  /*31930*/  LDL.LU R21, [R1+0x104] ;  /* 0x0001040001157983 */ /* 0x000f280000300800 */
[----:B------:R-:W4:Y:S04]  /*31940*/  LDL.LU R22, [R1+0x108] ;  /* 0x0001080001167983 */ /* 0x000f280000300800 */
[----:B------:R-:W4:Y:S04]  /*31950*/  LDL.LU R23, [R1+0x10c] ;  /* 0x00010c0001177983 */ /* 0x000f280000300800 */
[----:B------:R-:W5:Y:S04]  /*31960*/  LDL.LU R14, [R1+0x824] ;  /* 0x00082400010e7983 */ /* 0x000f680000300800 */
[----:B------:R-:W5:Y:S04]  /*31970*/  LDL.LU R29, [R1+0x82c] ;  /* 0x00082c00011d7983 */ /* 0x000f680000300800 */
[----:B------:R-:W5:Y:S04]  /*31980*/  LDL.LU R15, [R1+0x820] ;  /* 0x00082000010f7983 */ /* 0x000f680000300800 */
[----:B------:R-:W5:Y:S01]  /*31990*/  LDL.LU R28, [R1+0x840] ;  /* 0x00084000011c7983 */ /* 0x000f620000300800 */
[----:B------:R-:W-:-:S03]  /*319a0*/  F2FP.F16.E4M3.UNPACK_B R24, R0 ;  /* 0x00000000ff18723e */ /* 0x000fc600020006ff */
[----:B------:R-:W5:Y:S04]  /*319b0*/  LDL.LU R0, [R1+0x84c] ;  /* 0x00084c0001007983 */ /* 0x000f680000300800 */
[----:B------:R-:W5:Y:S04]  /*319c0*/  LDL.LU R6, [R1+0x844] ;  /* 0x0008440001067983 */ /* 0x000f680000300800 */
[----:B------:R-:W5:Y:S01]  /*319d0*/  LDL.LU R7, [R1+0x848] ;  /* 0x0008480001077983 */ /* 0x000f620000300800 */
[----:B------:R-:W-:-:S03]  /*319e0*/  F2FP.F16.E4M3.UNPACK_B R27, R12 ;  /* 0x0000000cff1b723e */ /* 0x000fc600020006ff */
[----:B------:R-:W5:Y:S01]  /*319f0*/  LDL.LU R12, [R1+0x810] ;  /* 0x00081000010c7983 */ /* 0x000f620000300800 */
[----:B--2---:R-:W-:Y:S03]  /*31a00*/  HMMA.16816.F32 R16, R16, R2, R8 ;  /* 0x000000021010723c */ /* 0x004fe60000001808 */
[----:B------:R-:W3:Y:S04]  /*31a10*/  LDL.LU R8, [R1+0x7f0] ;  /* 0x0007f00001087983 */ /* 0x000ee80000300800 */
[----:B------:R-:W2:-:S15]  /*31a20*/  LDL.LU R9, [R1+0x7f8] ;  /* 0x0007f80001097983 */ /* 0x000e9e0000300800 */
[----:B------:R-:W-:-:S01]  /*31a30*/  NOP ;  /* 0x0000000000007918 */ /* 0x000fc20000000000 */
[----:B------:R0:W-:Y:S04]  /*31a40*/  STL.64 [R1+0x50], R16 ;  /* 0x0000501001007387 */ /* 0x0001e80000100a00 */
[----:B------:R1:W-:Y:S04]  /*31a50*/  STL.64 [R1+0x58], R18 ;  /* 0x0000581201007387 */ /* 0x0003e80000100a00 */
[----:B------:R-:W4:Y:S04]  /*31a60*/  LDL.LU R10, [R1+0x804] ;  /* 0x00080400010a7983 */ /* 0x000f280000300800 */
[----:B------:R-:W5:Y:S04]  /*31a70*/  LDL.LU R11, [R1+0x80c] ;  /* 0x00080c00010b7983 */ /* 0x000f680000300800 */
[----:B0-----:R-:W4:Y:S04]  /*31a80*/  LDL.LU R16, [R1+0x834] ;  /* 0x0008340001107983 */ /* 0x001f280000300800 */
[----:B------:R-:W4:Y:S04]  /*31a90*/  LDL.LU R17, [R1+0x830] ;  /* 0x0008300001117983 */ /* 0x000f280000300800 */
[----:B-1----:R-:W4:Y:S04]  /*31aa0*/  LDL.LU R18, [R1+0x83c] ;  /* 0x00083c0001127983 */ /* 0x002f280000300800 */
[----:B------:R-:W4:Y:S01]  /*31ab0*/  LDL.LU R19, [R1+0x838] ;  /* 0x0008380001137983 */ /* 0x000f220000300800 */
[----:B---3--:R-:W-:-:S03]  /*31ac0*/  IMAD R8, R8, 0x100, R4 ;  /* 0x0000010008087824 */ /* 0x008fc600078e0204 */
[----:B------:R-:W2:Y:S02]  /*31ad0*/  LDL.LU R4, [R1+0x1ca4] ;  /* 0x001ca40001047983 */ /* 0x000ea40000300800 */
[----:B--2---:R-:W-:Y:S02]  /*31ae0*/  IMAD R9, R9, 0x100, R4 ;  /* 0x0000010009097824 */ /* 0x004fe400078e0204 */
[----:B------:R-:W4:Y:S01]  /*31af0*/  LDL.LU R4, [R1+0x1ca0] ;  /* 0x001ca00001047983 */ /* 0x000f220000300800 */
[----:B-----5:R-:W-:Y:S02]  /*31b00*/  IMAD R11, R11, 0x100, R5 ;  /* 0x000001000b0b7824 */ /* 0x020fe400078e0205 */
[----:B----4-:R-:W-:Y:S02]  /*31b10*/  IMAD R10, R10, 0x100, R4 ;  /* 0x000001000a0a7824 */ /* 0x010fe400078e0204 */
[----:B------:R-:W2:Y:S04]  /*31b20*/  LDL.LU R4, [R1+0x1c9c] ;  /* 0x001c9c0001047983 */ /* 0x000ea80000300800 */
[----:B------:R-:W2:Y:S02]  /*31b30*/  LDL.LU R5, [R1+0x1c98] ;  /* 0x001c980001057983 */ /* 0x000ea40000300800 */
        /* <DEDUP_REMOVED lines=10> */
[----:B------:R-:W-:Y:S04]  /*31be0*/  STL.64 [R1+0x1ba0], R26 ;  /* 0x001ba01a01007387 */ /* 0x000fe80000100a00 */
[----:B------:R0:W-:Y:S04]  /*31bf0*/  STL.64 [R1+0x1b98], R24 ;  /* 0x001b981801007387 */ /* 0x0001e80000100a00 */
[----:B0-----:R-:W4:Y:S04]  /*31c00*/  LDL.LU R24, [R1+0xd0] ;  /* 0x0000d00001187983 */ /* 0x001f280000300800 */
[----:B------:R-:W4:Y:S04]  /*31c10*/  LDL.LU R25, [R1+0xd4] ;  /* 0x0000d40001197983 */ /* 0x000f280000300800 */
[----:B------:R-:W4:Y:S04]  /*31c20*/  LDL.LU R26, [R1+0xd8] ;  /* 0x0000d800011a7983 */ /* 0x000f280000300800 */
[----:B------:R-:W4:Y:S01]  /*31c30*/  LDL.LU R27, [R1+0xdc] ;  /* 0x0000dc00011b7983 */ /* 0x000f220000300800 */
[----:B--2---:R-:W-:-:S02]  /*31c40*/  IMAD R12, R12, 0x100, R22 ;  /* 0x000001000c0c7824 */ /* 0x004fc400078e0216 */
[----:B---3--:R-:W-:Y:S01]  /*31c50*/  IMAD R13, R13, 0x100, R21 ;  /* 0x000001000d0d7824 */ /* 0x008fe200078e0215 */
[----:B------:R-:W2:Y:S04]  /*31c60*/  LDL.LU R22, [R1+0x1c74] ;  /* 0x001c740001167983 */ /* 0x000ea80000300800 */
[----:B------:R-:W2:Y:S01]  /*31c70*/  LDL.LU R21, [R1+0x1c70] ;  /* 0x001c700001157983 */ /* 0x000ea20000300800 */
[----:B------:R-:W-:-:S03]  /*31c80*/  IMAD R14, R14, 0x100, R20 ;  /* 0x000001000e0e7824 */ /* 0x000fc600078e0214 */
[----:B------:R-:W2:Y:S01]  /*31c90*/  LDL.LU R20, [R1+0x1c6c] ;  /* 0x001c6c0001147983 */ /* 0x000ea20000300800 */
[----:B------:R-:W-:Y:S02]  /*31ca0*/  F2FP.F16.E4M3.UNPACK_B R8, R8 ;  /* 0x00000008ff08723e */ /* 0x000fe400020006ff */
[----:B------:R-:W-:Y:S02]  /*31cb0*/  F2FP.F16.E4M3.UNPACK_B R9, R9 ;  /* 0x00000009ff09723e */ /* 0x000fe400020006ff */
[----:B------:R-:W-:Y:S02]  /*31cc0*/  F2FP.F16.E4M3.UNPACK_B R10, R10 ;  /* 0x0000000aff0a723e */ /* 0x000fe400020006ff */
[----:B------:R-:W-:Y:S01]  /*31cd0*/  F2FP.F16.E4M3.UNPACK_B R11, R11 ;  /* 0x0000000bff0b723e */ /* 0x000fe200020006ff */
[----:B------:R-:W-:Y:S02]  /*31ce0*/  IMAD R15, R15, 0x100, R29 ;  /* 0x000001000f0f7824 */ /* 0x000fe400078e021d */
[----:B------:R-:W3:Y:S04]  /*31cf0*/  LDL.LU R29, [R1+0x1c68] ;  /* 0x001c6800011d7983 */ /* 0x000ee80000300800 */
[----:B--2---:R-:W-:-:S15]  /*31d00*/  HMMA.16816.F32 R20, R8, R4, R20 ;  /* 0x000000040814723c */ /* 0x004fde0000001814 */
[----:B------:R-:W-:-:S08]  /*31d10*/  NOP ;  /* 0x0000000000007918 */ /* 0x000fd00000000000 */
[----:B------:R-:W-:Y:S04]  /*31d20*/  STL.64 [R1+0x70], R20 ;  /* 0x0000701401007387 */ /* 0x000fe80000100a00 */
[----:B------:R0:W-:Y:S04]  /*31d30*/  STL.64 [R1+0x78], R22 ;  /* 0x0000781601007387 */ /* 0x0001e80000100a00 */
[----:B0-----:R-:W2:Y:S04]  /*31d40*/  LDL.LU.64 R22, [R1+0x1c60] ;  /* 0x001c600001167983 */ /* 0x001ea80000300a00 */
[----:B------:R-:W2:Y:S01]  /*31d50*/  LDL.LU.64 R20, [R1+0x1c58] ;  /* 0x001c580001147983 */ /* 0x000ea20000300a00 */
[----:B------:R-:W-:-:S02]  /*31d60*/  F2FP.F16.E4M3.UNPACK_B R12, R12 ;  /* 0x0000000cff0c723e */ /* 0x000fc400020006ff */
[----:B------:R-:W-:Y:S02]  /*31d70*/  F2FP.F16.E4M3.UNPACK_B R13, R13 ;  /* 0x0000000dff0d723e */ /* 0x000fe400020006ff */
[----:B------:R-:W-:Y:S02]  /*31d80*/  F2FP.F16.E4M3.UNPACK_B R14, R14 ;  /* 0x0000000eff0e723e */ /* 0x000fe400020006ff */
[----:B------:R-:W-:Y:S01]  /*31d90*/  F2FP.F16.E4M3.UNPACK_B R15, R15 ;  /* 0x0000000fff0f723e */ /* 0x000fe200020006ff */
[----:B----4-:R-:W-:Y:S07]  /*31da0*/  HMMA.16816.F32 R24, R8, R2, R24 ;  /* 0x000000020818723c */ /* 0x010fee0000001818 */
[----:B------:R-:W-:-:S15]  /*31db0*/  IMAD R8, R17, 0x100, R16 ;  /* 0x0000010011087824 */ /* 0x000fde00078e0210 */
[----:B------:R-:W-:-:S01]  /*31dc0*/  NOP ;  /* 0x0000000000007918 */ /* 0x000fc20000000000 */
[----:B------:R0:W-:Y:S04]  /*31dd0*/  STL.64 [R1+0x30], R24 ;  /* 0x0000301801007387 */ /* 0x0001e80000100a00 */
[----:B------:R1:W-:Y:S04]  /*31de0*/  STL.64 [R1+0x38], R26 ;  /* 0x0000381a01007387 */ /* 0x0003e80000100a00 */
[----:B------:R-:W4:Y:S04]  /*31df0*/  LDL.LU R16, [R1+0x868] ;  /* 0x0008680001107983 */ /* 0x000f280000300800 */
[----:B0-----:R-:W5:Y:S01]  /*31e00*/  LDL.LU R24, [R1+0x854] ;  /* 0x0008540001187983 */ /* 0x001f620000300800 */
[----:B--2---:R-:W-:-:S15]  /*31e10*/  HMMA.16816.F32 R20, R12, R4, R20 ;  /* 0x000000040c14723c */ /* 0x004fde0000001814 */
[----:B------:R-:W-:-:S08]  /*31e20*/  NOP ;  /* 0x0000000000007918 */ /* 0x000fd00000000000 */
[----:B------:R-:W-:Y:S04]  /*31e30*/  STL.64 [R1], R20 ;  /* 0x0000001401007387 */ /* 0x000fe80000100a00 */
[----:B------:R-:W-:Y:S04]  /*31e40*/  STL.64 [R1+0x8], R22 ;  /* 0x0000081601007387 */ /* 0x000fe80000100a00 */
[----:B------:R-:W5:Y:S04]  /*31e50*/  LDL.LU R25, [R1+0x850] ;  /* 0x0008500001197983 */ /* 0x000f680000300800 */
[----:B-1----:R-:W2:Y:S04]  /*31e60*/  LDL.LU R26, [R1+0x85c] ;  /* 0x00085c00011a7983 */ /* 0x002ea80000300800 */
[----:B------:R-:W2:Y:S01]  /*31e70*/  LDL.LU R27, [R1+0x858] ;  /* 0x00085800011b7983 */ /* 0x000ea20000300800 */
[----:B------:R-:W-:-:S02]  /*31e80*/  IMAD R10, R6, 0x100, R7 ;  /* 0x00000100060a7824 */ /* 0x000fc400078e0207 */
[----:B------:R-:W-:Y:S01]  /*31e90*/  IMAD R11, R28, 0x100, R0 ;  /* 0x000001001c0b7824 */ /* 0x000fe200078e0200 */
[----:B--2---:R-:W-:Y:S04]  /*31ea0*/  STL.64 [R1+0x1c50], R26 ;  /* 0x001c501a01007387 */ /* 0x004fe80000100a00 */
[----:B-----5:R0:W-:Y:S04]  /*31eb0*/  STL.64 [R1+0x1c48], R24 ;  /* 0x001c481801007387 */ /* 0x0201e80000100a00 */
[----:B0-----:R-:W2:Y:S04]  /*31ec0*/  LDL.LU R24, [R1+0x120] ;  /* 0x0001200001187983 */ /* 0x001ea80000300800 */
[----:B------:R-:W2:Y:S04]  /*31ed0*/  LDL.LU R25, [R1+0x124] ;  /* 0x0001240001197983 */ /* 0x000ea80000300800 */
[----:B------:R-:W2:Y:S04]  /*31ee0*/  LDL.LU R26, [R1+0x128] ;  /* 0x00012800011a7983 */ /* 0x000ea80000300800 */
[----:B------:R-:W2:Y:S04]  /*31ef0*/  LDL.LU R27, [R1+0x12c] ;  /* 0x00012c00011b7983 */ /* 0x000ea80000300800 */
[----:B------:R-:W5:Y:S04]  /*31f00*/  LDL.LU R6, [R1+0x864] ;  /* 0x0008640001067983 */ /* 0x000f680000300800 */
[----:B------:R-:W5:Y:S04]  /*31f10*/  LDL.LU R0, [R1+0x860] ;  /* 0x0008600001007983 */ /* 0x000f680000300800 */
[----:B------:R-:W3:Y:S04]  /*31f20*/  LDL.LU R17, [R1+0x878] ;  /* 0x0008780001117983 */ /* 0x000ee80000300800 */
[----:B---3--:R0:W-:Y:S04]  /*31f30*/  STL [R1+0x1c30], R17 ;  /* 0x001c301101007387 */ /* 0x0081e80000100800 */
[----:B0-----:R-:W3:Y:S04]  /*31f40*/  LDL.LU R17, [R1+0x874] ;  /* 0x0008740001117983 */ /* 0x001ee80000300800 */
[----:B------:R-:W4:Y:S01]  /*31f50*/  LDL.LU R20, [R1+0x88c] ;  /* 0x00088c0001147983 */ /* 0x000f220000300800 */
[----:B------:R-:W-:-:S03]  /*31f60*/  IMAD R9, R19, 0x100, R18 ;  /* 0x0000010013097824 */ /* 0x000fc600078e0212 */
[----:B----4-:R0:W-:Y:S04]  /*31f70*/  STL [R1+0x1c18], R20 ;  /* 0x001c181401007387 */ /* 0x0101e80000100800 */
[----:B0-----:R-:W4:Y:S04]  /*31f80*/  LDL.LU R20, [R1+0x87c] ;  /* 0x00087c0001147983 */ /* 0x001f280000300800 */
[----:B------:R-:W3:Y:S04]  /*31f90*/  LDL.LU R18, [R1+0x888] ;  /* 0x0008880001127983 */ /* 0x000ee80000300800 */
[----:B------:R-:W4:Y:S04]  /*31fa0*/  LDL.LU R21, [R1+0x89c] ;  /* 0x00089c0001157983 */ /* 0x000f280000300800 */
[----:B------:R-:W3:Y:S04]  /*31fb0*/  LDL.LU R19, [R1+0x898] ;  /* 0x0008980001137983 */ /* 0x000ee80000300800 */
[----:B------:R-:W2:Y:S04]  /*31fc0*/  LDL.LU R22, [R1+0x884] ;  /* 0x0008840001167983 */ /* 0x000ea80000300800 */
[----:B------:R-:W3:Y:S04]  /*31fd0*/  LDL.LU R7, [R1+0x880] ;  /* 0x0008800001077983 */ /* 0x000ee80000300800 */
[----:B------:R-:W2:Y:S04]  /*31fe0*/  LDL.LU R23, [R1+0x894] ;  /* 0x0008940001177983 */ /* 0x000ea80000300800 */
[----:B--2---:R-:W-:Y:S04]  /*31ff0*/  STL.64 [R1+0x1c28], R22 ;  /* 0x001c281601007387 */ /* 0x004fe80000100a00 */
[----:B----4-:R0:W-:Y:S04]  /*32000*/  STL.64 [R1+0x1c20], R20 ;  /* 0x001c201401007387 */ /* 0x0101e80000100a00 */
[----:B0-----:R-:W2:Y:S04]  /*32010*/  LDL.LU R20, [R1+0x110] ;  /* 0x0001100001147983 */ /* 0x001ea80000300800 */
[----:B------:R-:W2:Y:S04]  /*32020*/  LDL.LU R21, [R1+0x114] ;  /* 0x0001140001157983 */ /* 0x000ea80000300800 */
[----:B------:R-:W4:Y:S04]  /*32030*/  LDL.LU R22, [R1+0x118] ;  /* 0x0001180001167983 */ /* 0x000f280000300800 */
[----:B------:R-:W4:Y:S01]  /*32040*/  LDL.LU R23, [R1+0x11c] ;  /* 0x00011c0001177983 */ /* 0x000f220000300800 */
[----:B------:R-:W-:Y:S01]  /*32050*/  HMMA.16816.F32 R12, R12, R2, R24 ;  /* 0x000000020c0c723c */ /* 0x000fe20000001818 */
[----:B------:R-:W-:-:S02]  /*32060*/  F2FP.F16.E4M3.UNPACK_B R8, R8 ;  /* 0x00000008ff08723e */ /* 0x000fc400020006ff */
[----:B----4-:R-:W-:Y:S04]  /*32070*/  STL.64 [R1+0x1c40], R22 ;  /* 0x001c401601007387 */ /* 0x010fe80000100a00 */
[----:B--2---:R0:W-:Y:S04]  /*32080*/  STL.64 [R1+0x1c38], R20 ;  /* 0x001c381401007387 */ /* 0x0041e80000100a00 */
[----:B0-----:R-:W2:Y:S04]  /*32090*/  LDL.LU R20, [R1+0x60] ;  /* 0x0000600001147983 */ /* 0x001ea80000300800 */
[----:B------:R-:W2:Y:S04]  /*320a0*/  LDL.LU R21, [R1+0x64] ;  /* 0x0000640001157983 */ /* 0x000ea80000300800 */
[----:B------:R-:W2:Y:S04]  /*320b0*/  LDL.LU R22, [R1+0x68] ;  /* 0x0000680001167983 */ /* 0x000ea80000300800 */
[----:B------:R-:W2:Y:S04]  /*320c0*/  LDL.LU R23, [R1+0x6c] ;  /* 0x00006c0001177983 */ /* 0x000ea80000300800 */
[----:B------:R-:W4:Y:S04]  /*320d0*/  LDL.LU R28, [R1+0x890] ;  /* 0x00089000011c7983 */ /* 0x000f280000300800 */
[----:B------:R-:W5:Y:S04]  /*320e0*/  LDL.LU.64 R26, [R1+0x1c50] ;  /* 0x001c5000011a7983 */ /* 0x000f680000300a00 */
[----:B------:R-:W3:Y:S04]  /*320f0*/  LDL.LU.64 R24, [R1+0x1c48] ;  /* 0x001c480001187983 */ /* 0x000ee80000300a00 */
[----:B------:R-:W-:Y:S04]  /*32100*/  STL.64 [R1+0x20], R12 ;  /* 0x0000200c01007387 */ /* 0x000fe80000100a00 */
[----:B------:R0:W-:Y:S04]  /*32110*/  STL.64 [R1+0x28], R14 ;  /* 0x0000280e01007387 */ /* 0x0001e80000100a00 */
[----:B0-----:R-:W4:Y:S01]  /*32120*/  LDL.LU R14, [R1+0x86c] ;  /* 0x00086c00010e7983 */ /* 0x001f220000300800 */
[----:B------:R-:W-:-:S02]  /*32130*/  F2FP.F16.E4M3.UNPACK_B R9, R9 ;  /* 0x00000009ff09723e */ /* 0x000fc400020006ff */
[----:B------:R-:W-:Y:S02]  /*32140*/  F2FP.F16.E4M3.UNPACK_B R10, R10 ;  /* 0x0000000aff0a723e */ /* 0x000fe400020006ff */
[----:B------:R-:W-:Y:S01]  /*32150*/  F2FP.F16.E4M3.UNPACK_B R11, R11 ;  /* 0x0000000bff0b723e */ /* 0x000fe200020006ff */
[----:B------:R-:W4:Y:S06]  /*32160*/  LDL.LU R15, [R1+0x870] ;  /* 0x00087000010f7983 */ /* 0x000f2c0000300800 */
[----:B--2---:R-:W-:Y:S01]  /*32170*/  HMMA.16816.F32 R20, R8, R4, R20 ;  /* 0x000000040814723c */ /* 0x004fe20000001814 */
[----:B---3--:R-:W-:-:S02]  /*32180*/  IMAD R12, R25, 0x100, R24 ;  /* 0x00000100190c7824 */ /* 0x008fc400078e0218 */
[----:B-----5:R-:W-:Y:S02]  /*32190*/  IMAD R13, R27, 0x100, R26 ;  /* 0x000001001b0d7824 */ /* 0x020fe400078e021a */
[----:B------:R-:W-:Y:S02]  /*321a0*/  IMAD.MOV.U32 R27, RZ, RZ, R29 ;  /* 0x000000ffff1b7224 */ /* 0x000fe400078e001d */
[----:B----4-:R-:W-:Y:S02]  /*321b0*/  IMAD R16, R16, 0x100, R14 ;  /* 0x0000010010107824 */ /* 0x010fe400078e020e */
[----:B------:R-:W-:Y:S02]  /*321c0*/  IMAD R14, R0, 0x100, R6 ;  /* 0x00000100000e7824 */ /* 0x000fe400078e0206 */
[----:B------:R-:W2:Y:S04]  /*321d0*/  LDL.LU R0, [R1+0x8a0] ;  /* 0x0008a00001007983 */ /* 0x000ea80000300800 */
[----:B------:R-:W3:Y:S04]  /*321e0*/  LDL.LU R6, [R1+0x8a8] ;  /* 0x0008a80001067983 */ /* 0x000ee80000300800 */
[----:B------:R-:W4:Y:S04]  /*321f0*/  LDL.LU R24, [R1+0x140] ;  /* 0x0001400001187983 */ /* 0x000f280000300800 */
[----:B------:R-:W4:Y:S04]  /*32200*/  LDL.LU R25, [R1+0x144] ;  /* 0x0001440001197983 */ /* 0x000f280000300800 */
[----:B------:R-:W4:Y:S04]  /*32210*/  LDL.LU R26, [R1+0x148] ;  /* 0x00014800011a7983 */ /* 0x000f280000300800 */
[----:B------:R-:W-:Y:S04]  /*32220*/  STL.64 [R1+0x60], R20 ;  /* 0x0000601401007387 */ /* 0x000fe80000100a00 */
[----:B------:R0:W-:Y:S01]  /*32230*/  STL [R1+0x68], R22 ;  /* 0x0000681601007387 */ /* 0x0001e20000100800 */
[----:B------:R-:W-:-:S03]  /*32240*/  IMAD.MOV.U32 R29, RZ, RZ, R23 ;  /* 0x000000ffff1d7224 */ /* 0x000fc600078e0017 */
[----:B0-----:R-:W5:Y:S04]  /*32250*/  LDL.LU.64 R22, [R1+0x1c40] ;  /* 0x001c400001167983 */ /* 0x001f680000300a00 */
[----:B------:R-:W5:Y:S04]  /*32260*/  LDL.LU.64 R20, [R1+0x1c38] ;  /* 0x001c380001147983 */ /* 0x000f680000300a00 */
[----:B------:R0:W-:Y:S01]  /*32270*/  STL [R1+0x1bc8], R29 ;  /* 0x001bc81d01007387 */ /* 0x0001e20000100800 */
[----:B------:R-:W-:-:S03]  /*32280*/  IMAD R15, R15, 0x100, R17 ;  /* 0x000001000f0f7824 */ /* 0x000fc600078e0211 */
[----:B0-----:R-:W4:Y:S04]  /*32290*/  LDL.LU R29, [R1+0x17c] ;  /* 0x00017c00011d7983 */ /* 0x001f280000300800 */
[----:B------:R-:W2:Y:S01]  /*322a0*/  LDL.LU R17, [R1+0x1c30] ;  /* 0x001c300001117983 */ /* 0x000ea20000300800 */
[----:B-----5:R-:W-:Y:S03]  /*322b0*/  HMMA.16816.F32 R8, R8, R2, R20 ;  /* 0x000000020808723c */ /* 0x020fe60000001814 */
[----:B------:R-:W5:Y:S04]  /*322c0*/  LDL.LU.64 R22, [R1+0x1c28] ;  /* 0x001c280001167983 */ /* 0x000f680000300a00 */
[----:B------:R-:W2:-:S15]  /*322d0*/  LDL.LU.64 R20, [R1+0x1c20] ;  /* 0x001c200001147983 */ /* 0x000e9e0000300a00 */
[----:B------:R-:W-:-:S01]  /*322e0*/  NOP ;  /* 0x0000000000007918 */ /* 0x000fc20000000000 */
[----:B------:R0:W-:Y:S04]  /*322f0*/  STL.64 [R1+0x10], R8 ;  /* 0x0000100801007387 */ /* 0x0001e80000100a00 */
[----:B------:R1:W-:Y:S04]  /*32300*/  STL.64 [R1+0x18], R10 ;  /* 0x0000180a01007387 */ /* 0x0003e80000100a00 */
[----:B0-----:R-:W3:Y:S04]  /*32310*/  LDL.LU R8, [R1+0xc0] ;  /* 0x0000c00001087983 */ /* 0x001ee80000300800 */
[----:B------:R-:W3:Y:S04]  /*32320*/  LDL.LU R9, [R1+0xc4] ;  /* 0x0000c40001097983 */ /* 0x000ee80000300800 */
[----:B-1----:R-:W3:Y:S04]  /*32330*/  LDL.LU R10, [R1+0xc8] ;  /* 0x0000c800010a7983 */ /* 0x002ee80000300800 */
[----:B------:R-:W3:Y:S01]  /*32340*/  LDL.LU R11, [R1+0xcc] ;  /* 0x0000cc00010b7983 */ /* 0x000ee20000300800 */
[----:B--2---:R-:W-:-:S03]  /*32350*/  IMAD R17, R17, 0x100, R20 ;  /* 0x0000010011117824 */ /* 0x004fc600078e0214 */
[----:B------:R-:W2:Y:S01]  /*32360*/  LDL.LU R20, [R1+0x1c18] ;  /* 0x001c180001147983 */ /* 0x000ea20000300800 */
[----:B------:R-:W-:Y:S02]  /*32370*/  F2FP.F16.E4M3.UNPACK_B R12, R12 ;  /* 0x0000000cff0c723e */ /* 0x000fe400020006ff */
[----:B------:R-:W-:Y:S02]  /*32380*/  F2FP.F16.E4M3.UNPACK_B R13, R13 ;  /* 0x0000000dff0d723e */ /* 0x000fe400020006ff */
[----:B------:R-:W-:Y:S02]  /*32390*/  F2FP.F16.E4M3.UNPACK_B R14, R14 ;  /* 0x0000000eff0e723e */ /* 0x000fe400020006ff */
[----:B------:R-:W-:Y:S01]  /*323a0*/  F2FP.F16.E4M3.UNPACK_B R15, R15 ;  /* 0x0000000fff0f723e */ /* 0x000fe200020006ff */
[----:B------:R-:W-:Y:S02]  /*323b0*/  IMAD R19, R19, 0x100, R21 ;  /* 0x0000010013137824 */ /* 0x000fe400078e0215 */
[----:B-----5:R-:W-:-:S02]  /*323c0*/  IMAD R7, R7, 0x100, R22 ;  /* 0x0000010007077824 */ /* 0x020fc400078e0216 */
[----:B------:R-:W-:Y:S02]  /*323d0*/  IMAD R28, R28, 0x100, R23 ;  /* 0x000001001c1c7824 */ /* 0x000fe400078e0217 */
[----:B---3--:R-:W-:Y:S01]  /*323e0*/  HMMA.16816.F32 R8, R12, R4, R8 ;  /* 0x000000040c08723c */ /* 0x008fe20000001808 */
[----:B--2---:R-:W-:Y:S02]  /*323f0*/  IMAD R18, R18, 0x100, R20 ;  /* 0x0000010012127824 */ /* 0x004fe400078e0214 */
[----:B------:R-:W2:Y:S04]  /*32400*/  LDL.LU R20, [R1+0x1c14] ;  /* 0x001c140001147983 */ /* 0x000ea80000300800 */
[----:B------:R-:W2:Y:S04]  /*32410*/  LDL.LU R21, [R1+0x1c10] ;  /* 0x001c100001157983 */ /* 0x000ea80000300800 */
[----:B------:R-:W2:Y:S04]  /*32420*/  LDL.LU R22, [R1+0x1c0c] ;  /* 0x001c0c0001167983 */ /* 0x000ea80000300800 */
[----:B------:R-:W2:Y:S04]  /*32430*/  LDL.LU R23, [R1+0x1c08] ;  /* 0x001c080001177983 */ /* 0x000ea80000300800 */
[----:B------:R-:W3:Y:S04]  /*32440*/  LDL.LU R4, [R1+0x168] ;  /* 0x0001680001047983 */ /* 0x000ee80000300800 */
[----:B------:R-:W5:Y:S04]  /*32450*/  LDL.LU R5, [R1+0x16c] ;  /* 0x00016c0001057983 */ /* 0x000f680000300800 */
[----:B------:R0:W-:Y:S04]  /*32460*/  STL.64 [R1+0x1b48], R10 ;  /* 0x001b480a01007387 */ /* 0x0001e80000100a00 */
[----:B0-----:R-:W4:Y:S04]  /*32470*/  LDL.LU R10, [R1+0x8ac] ;  /* 0x0008ac00010a7983 */ /* 0x001f280000300800 */
[----:B------:R-:W4:Y:S04]  /*32480*/  LDL.LU R11, [R1+0x178] ;  /* 0x00017800010b7983 */ /* 0x000f280000300800 */
[----:B------:R0:W-:Y:S04]  /*32490*/  STL.64 [R1+0x1b40], R8 ;  /* 0x001b400801007387 */ /* 0x0001e80000100a00 */
[----:B0-----:R-:W4:Y:S01]  /*324a0*/  LDL.LU R9, [R1+0x8a4] ;  /* 0x0008a40001097983 */ /* 0x001f220000300800 */
[----:B------:R-:W-:-:S02]  /*324b0*/  F2FP.F16.E4M3.UNPACK_B R16, R16 ;  /* 0x00000010ff10723e */ /* 0x000fc400020006ff */
[----:B------:R-:W-:Y:S02]  /*324c0*/  F2FP.F16.E4M3.UNPACK_B R17, R17 ;  /* 0x00000011ff11723e */ /* 0x000fe400020006ff */
[----:B------:R-:W-:Y:S02]  /*324d0*/  F2FP.F16.E4M3.UNPACK_B R18, R18 ;  /* 0x00000012ff12723e */ /* 0x000fe400020006ff */
[----:B------:R-:W-:Y:S02]  /*324e0*/  F2FP.F16.E4M3.UNPACK_B R19, R19 ;  /* 0x00000013ff13723e */ /* 0x000fe400020006ff */
[----:B---3--:R-:W-:Y:S02]  /*324f0*/  F2FP.F16.E4M3.UNPACK_B R4, R4.H1 ;  /* 0x00000004ff04723e */ /* 0x008fe400030006ff */
[----:B-----5:R-:W-:Y:S01]  /*32500*/  F2FP.F16.E4M3.UNPACK_B R5, R5.H1 ;  /* 0x00000005ff05723e */ /* 0x020fe200030006ff */
[----:B--2---:R-:W-:Y:S01]  /*32510*/  HMMA.16816.F32 R12, R12, R2, R20 ;  /* 0x000000020c0c723c */ /* 0x004fe20000001814 */
[----:B----4-:R-:W-:-:S06]  /*32520*/  IMAD R6, R6, 0x100, R10 ;  /* 0x0000010006067824 */ /* 0x010fcc00078e020a */
[----:B------:R-:W-:Y:S01]  /*32530*/  F2FP.F16.E4M3.UNPACK_B R2, R11.H1 ;  /* 0x0000000bff02723e */ /* 0x000fe200030006ff */
[----:B------:R-:W-:Y:S02]  /*32540*/  IMAD R0, R0, 0x100, R9 ;  /* 0x0000010000007824 */ /* 0x000fe400078e0209 */
[----:B------:R-:W-:-:S13]  /*32550*/  HMMA.16816.F32 R8, R16, R4, R24 ;  /* 0x000000041008723c */ /* 0x000fda0000001818 */
[----:B------:R-:W-:Y:S04]  /*32560*/  STL [R1+0x1bf0], R14 ;  /* 0x001bf00e01007387 */ /* 0x000fe80000100800 */
[----:B------:R-:W-:Y:S04]  /*32570*/  STL [R1+0x1b50], R15 ;  /* 0x001b500f01007387 */ /* 0x000fe80000100800 */
[----:B------:R-:W2:Y:S04]  /*32580*/  LDL.LU R24, [R1+0x40] ;  /* 0x0000400001187983 */ /* 0x000ea80000300800 */
[----:B------:R-:W-:Y:S04]  /*32590*/  STL.64 [R1+0x340], R8 ;  /* 0x0003400801007387 */ /* 0x000fe80000100a00 */
[----:B------:R-:W-:Y:S04]  /*325a0*/  STL.64 [R1+0x348], R10 ;  /* 0x0003480a01007387 */ /* 0x000fe80000100a00 */
        /* <DEDUP_REMOVED lines=9> */
[----:B------:R-:W-:-:S03]  /*32640*/  F2FP.F16.E4M3.UNPACK_B R20, R7 ;  /* 0x00000007ff14723e */ /* 0x000fc600020006ff */
[----:B------:R-:W4:Y:S01]  /*32650*/  LDL.LU R14, [R1+0x8b4] ;  /* 0x0008b400010e7983 */ /* 0x000f220000300800 */
[----:B------:R-:W-:-:S03]  /*32660*/  F2FP.F16.E4M3.UNPACK_B R3, R29.H1 ;  /* 0x0000001dff03723e */ /* 0x000fc600030006ff */
[----:B------:R-:W5:Y:S04]  /*32670*/  LDL.LU R7, [R1+0x8b8] ;  /* 0x0008b80001077983 */ /* 0x000f680000300800 */
[----:B------:R-:W5:Y:S04]  /*32680*/  LDL.LU R29, [R1+0x8d4] ;  /* 0x0008d400011d7983 */ /* 0x000f680000300800 */
[----:B---3--:R-:W-:Y:S04]  /*32690*/  STL.64 [R1+0x1bc0], R26 ;  /* 0x001bc01a01007387 */ /* 0x008fe80000100a00 */
[----:B--2---:R0:W-:Y:S04]  /*326a0*/  STL.64 [R1+0x1bb8], R24 ;  /* 0x001bb81801007387 */ /* 0x0041e80000100a00 */
[----:B0-----:R-:W2:Y:S04]  /*326b0*/  LDL.LU R24, [R1+0x80] ;  /* 0x0000800001187983 */ /* 0x001ea80000300800 */
        /* <DEDUP_REMOVED lines=23> */
[----:B------:R-:W3:Y:S01]  /*32830*/  LDL.LU R9, [R1+0x900] ;  /* 0x0009000001097983 */ /* 0x000ee20000300800 */
[----:B------:R-:W-:-:S02]  /*32840*/  F2FP.F16.E4M3.UNPACK_B R21, R28 ;  /* 0x0000001cff15723e */ /* 0x000fc400020006ff */
[----:B------:R-:W-:Y:S01]  /*32850*/  F2FP.F16.E4M3.UNPACK_B R22, R0 ;  /* 0x00000000ff16723e */ /* 0x000fe200020006ff */
[----:B------:R-:W3:Y:S04]  /*32860*/  LDL.LU R28, [R1+0x908] ;  /* 0x00090800011c7983 */ /* 0x000ee80000300800 */
[----:B------:R-:W3:Y:S01]  /*32870*/  LDL.LU R0, [R1+0x8c8] ;  /* 0x0008c80001007983 */ /* 0x000ee20000300800 */
[----:B------:R-:W-:-:S03]  /*32880*/  F2FP.F16.E4M3.UNPACK_B R23, R6 ;  /* 0x00000006ff17723e */ /* 0x000fc600020006ff */
[----:B------:R-:W4:Y:S01]  /*32890*/  LDL.LU R6, [R1+0x8b0] ;  /* 0x0008b00001067983 */ /* 0x000f220000300800 */
[----:B--2---:R-:W-:Y:S03]  /*328a0*/  HMMA.16816.F32 R16, R16, R2, R24 ;  /* 0x000000021010723c */ /* 0x004fe60000001818 */
[----:B------:R-:W2:Y:S04]  /*328b0*/  LDL.LU.64 R26, [R1+0x1c00] ;  /* 0x001c0000011a7983 */ /* 0x000ea80000300a00 */
[----:B------:R-:W2:Y:S01]  /*328c0*/  LDL.LU.64 R24, [R1+0x1bf8] ;  /* 0x001bf80001187983 */ /* 0x000ea20000300a00 */
[----:B----4-:R-:W-:-:S15]  /*328d0*/  IMAD R6, R6, 0x100, R14 ;  /* 0x0000010006067824 */ /* 0x010fde00078e020e */
[----:B------:R0:W-:Y:S04]  /*328e0*/  STL.64 [R1+0x320], R16 ;  /* 0x0003201001007387 */ /* 0x0001e80000100a00 */
[----:B------:R1:W-:Y:S04]  /*328f0*/  STL.64 [R1+0x328], R18 ;  /* 0x0003281201007387 */ /* 0x0003e80000100a00 */
[----:B0-----:R-:W5:Y:S04]  /*32900*/  LDL.LU R16, [R1+0x8bc] ;  /* 0x0008bc0001107983 */ /* 0x001f680000300800 */
[----:B------:R-:W4:Y:S04]  /*32910*/  LDL.LU R17, [R1+0x8c4] ;  /* 0x0008c40001117983 */ /* 0x000f280000300800 */
[----:B-1----:R-:W4:Y:S04]  /*32920*/  LDL.LU R18, [R1+0x8c0] ;  /* 0x0008c00001127983 */ /* 0x002f280000300800 */
[----:B------:R-:W3:Y:S04]  /*32930*/  LDL.LU R19, [R1+0x8cc] ;  /* 0x0008cc0001137983 */ /* 0x000ee80000300800 */
[----:B------:R-:W4:Y:S04]  /*32940*/  LDL.LU R10, [R1+0x918] ;  /* 0x00091800010a7983 */ /* 0x000f280000300800 */
[----:B------:R-:W4:Y:S04]  /*32950*/  LDL.LU R11, [R1+0x914] ;  /* 0x00091400010b7983 */ /* 0x000f280000300800 */
[----:B------:R-:W4:Y:S01]  /*32960*/  LDL.LU R14, [R1+0x1bf0] ;  /* 0x001bf000010e7983 */ /* 0x000f220000300800 */
[----:B--2---:R-:W-:-:S15]  /*32970*/  HMMA.16816.F32 R24, R20, R4, R24 ;  /* 0x000000041418723c */ /* 0x004fde0000001818 */
[----:B------:R-:W-:-:S08]  /*32980*/  NOP ;  /* 0x0000000000007918 */ /* 0x000fd00000000000 */
[----:B------:R-:W-:Y:S04]  /*32990*/  STL.64 [R1+0x3b0], R24 ;  /* 0x0003b01801007387 */ /* 0x000fe80000100a00 */
[----:B------:R0:W-:Y:S04]  /*329a0*/  STL.64 [R1+0x3b8], R26 ;  /* 0x0003b81a01007387 */ /* 0x0001e80000100a00 */
[----:B0-----:R-:W2:Y:S04]  /*329b0*/  LDL.LU.64 R26, [R1+0x1be8] ;  /* 0x001be800011a7983 */ /* 0x001ea80000300a00 */
[----:B------:R-:W2:Y:S01]  /*329c0*/  LDL.LU.64 R24, [R1+0x1be0] ;  /* 0x001be00001187983 */ /* 0x000ea20000300a00 */
[----:B-----5:R-:W-:-:S02]  /*329d0*/  IMAD R7, R7, 0x100, R16 ;  /* 0x0000010007077824 */ /* 0x020fc400078e0210 */
[----:B---3--:R-:W-:Y:S02]  /*329e0*/  IMAD R0, R0, 0x100, R19 ;  /* 0x0000010000007824 */ /* 0x008fe400078e0213 */
[----:B----4-:R-:W-:Y:S01]  /*329f0*/  IMAD R18, R18, 0x100, R17 ;  /* 0x0000010012127824 */ /* 0x010fe200078e0211 */
[----:B------:R-:W-:Y:S02]  /*32a00*/  F2FP.F16.E4M3.UNPACK_B R16, R6 ;  /* 0x00000006ff10723e */ /* 0x000fe400020006ff */
[----:B------:R-:W3:Y:S01]  /*32a10*/  LDL.LU R6, [R1+0x8d8] ;  /* 0x0008d80001067983 */ /* 0x000ee20000300800 */
[----:B------:R-:W-:-:S03]  /*32a20*/  F2FP.F16.E4M3.UNPACK_B R17, R7 ;  /* 0x00000007ff11723e */ /* 0x000fc600020006ff */
[----:B------:R-:W4:Y:S01]  /*32a30*/  LDL.LU R7, [R1+0x8e0] ;  /* 0x0008e00001077983 */ /* 0x000f220000300800 */
[----:B------:R-:W-:-:S03]  /*32a40*/  F2FP.F16.E4M3.UNPACK_B R19, R0 ;  /* 0x00000000ff13723e */ /* 0x000fc600020006ff */
[----:B------:R-:W5:Y:S01]  /*32a50*/  LDL.LU R0, [R1+0x8d0] ;  /* 0x0008d00001007983 */ /* 0x000f620000300800 */
[----:B--2---:R-:W-:Y:S03]  /*32a60*/  HMMA.16816.F32 R20, R20, R2, R24 ;  /* 0x000000021414723c */ /* 0x004fe60000001818 */
[----:B------:R-:W2:Y:S04]  /*32a70*/  LDL.LU.64 R26, [R1+0x1bd8] ;  /* 0x001bd800011a7983 */ /* 0x000ea80000300a00 */
[----:B------:R-:W2:-:S15]  /*32a80*/  LDL.LU.64 R24, [R1+0x1bd0] ;  /* 0x001bd00001187983 */ /* 0x000e9e0000300a00 */
[----:B------:R-:W-:-:S01]  /*32a90*/  NOP ;  /* 0x0000000000007918 */ /* 0x000fc20000000000 */
[----:B------:R0:W-:Y:S04]  /*32aa0*/  STL.64 [R1+0xd0], R20 ;  /* 0x0000d01401007387 */ /* 0x0001e80000100a00 */
[----:B------:R1:W-:Y:S04]  /*32ab0*/  STL.64 [R1+0xd8], R22 ;  /* 0x0000d81601007387 */ /* 0x0003e80000100a00 */
[----:B0-----:R-:W3:Y:S01]  /*32ac0*/  LDL.LU R20, [R1+0x8dc] ;  /* 0x0008dc0001147983 */ /* 0x001ee20000300800 */
[----:B------:R-:W-:Y:S01]  /*32ad0*/  F2FP.F16.E4M3.UNPACK_B R18, R18 ;  /* 0x00000012ff12723e */ /* 0x000fe200020006ff */
[----:B-----5:R-:W-:-:S02]  /*32ae0*/  IMAD R0, R0, 0x100, R29 ;  /* 0x0000010000007824 */ /* 0x020fc400078e021d */
[----:B------:R-:W4:Y:S04]  /*32af0*/  LDL.LU R21, [R1+0x8e4] ;  /* 0x0008e40001157983 */ /* 0x000f280000300800 */
[----:B-1----:R-:W5:Y:S04]  /*32b00*/  LDL.LU R22, [R1+0x8ec] ;  /* 0x0008ec0001167983 */ /* 0x002f680000300800 */
[----:B------:R-:W5:Y:S04]  /*32b10*/  LDL.LU R23, [R1+0x8e8] ;  /* 0x0008e80001177983 */ /* 0x000f680000300800 */
[----:B------:R-:W5:Y:S01]  /*32b20*/  LDL.LU R29, [R1+0x1bc8] ;  /* 0x001bc800011d7983 */ /* 0x000f620000300800 */
[----:B--2---:R-:W-:Y:S01]  /*32b30*/  HMMA.16816.F32 R24, R16, R4, R24 ;  /* 0x000000041018723c */ /* 0x004fe20000001818 */
[----:B---3--:R-:W-:Y:S01]  /*32b40*/  IMAD R6, R6, 0x100, R20 ;  /* 0x0000010006067824 */ /* 0x008fe200078e0214 */
[----:B------:R-:W-:-:S02]  /*32b50*/  F2FP.F16.E4M3.UNPACK_B R20, R0 ;  /* 0x00000000ff14723e */ /* 0x000fc400020006ff */
[----:B------:R-:W2:-:S15]  /*32b60*/  LDL.LU R0, [R1+0x8f8] ;  /* 0x0008f80001007983 */ /* 0x000e9e0000300800 */
[----:B------:R-:W-:-:S04]  /*32b70*/  NOP ;  /* 0x0000000000007918 */ /* 0x000fc80000000000 */
[----:B------:R-:W-:Y:S04]  /*32b80*/  STL.64 [R1+0x380], R24 ;  /* 0x0003801801007387 */ /* 0x000fe80000100a00 */
[----:B------:R0:W-:Y:S04]  /*32b90*/  STL.64 [R1+0x388], R26 ;  /* 0x0003881a01007387 */ /* 0x0001e80000100a00 */
[----:B0-----:R-:W3:Y:S04]  /*32ba0*/  LDL.LU.64 R26, [R1+0x1bc0] ;  /* 0x001bc000011a7983 */ /* 0x001ee80000300a00 */
[----:B------:R-:W3:Y:S01]  /*32bb0*/  LDL.LU.64 R24, [R1+0x1bb8] ;  /* 0x001bb80001187983 */ /* 0x000ee20000300a00 */
[----:B----4-:R-:W-:-:S02]  /*32bc0*/  IMAD R7, R7, 0x100, R21 ;  /* 0x0000010007077824 */ /* 0x010fc400078e0215 */
[----:B-----5:R-:W-:Y:S01]  /*32bd0*/  IMAD R23, R23, 0x100, R22 ;  /* 0x0000010017177824 */ /* 0x020fe200078e0216 */
[----:B------:R-:W-:Y:S02]  /*32be0*/  F2FP.F16.E4M3.UNPACK_B R21, R6 ;  /* 0x00000006ff15723e */ /* 0x000fe400020006ff */
[----:B------:R-:W4:Y:S01]  /*32bf0*/  LDL.LU R6, [R1+0x8f0] ;  /* 0x0008f00001067983 */ /* 0x000f220000300800 */
[----:B------:R-:W-:-:S03]  /*32c00*/  F2FP.F16.E4M3.UNPACK_B R22, R7 ;  /* 0x00000007ff16723e */ /* 0x000fc600020006ff */
[----:B------:R-:W2:Y:S01]  /*32c10*/  LDL.LU R7, [R1+0x8fc] ;  /* 0x0008fc0001077983 */ /* 0x000ea20000300800 */
[----:B---3--:R-:W-:Y:S03]  /*32c20*/  HMMA.16816.F32 R16, R16, R2, R24 ;  /* 0x000000021010723c */ /* 0x008fe60000001818 */
[----:B------:R-:W3:Y:S04]  /*32c30*/  LDL.LU.64 R26, [R1+0x1bb0] ;  /* 0x001bb000011a7983 */ /* 0x000ee80000300a00 */
[----:B------:R-:W3:Y:S01]  /*32c40*/  LDL.LU.64 R24, [R1+0x1ba8] ;  /* 0x001ba80001187983 */ /* 0x000ee20000300a00 */
[----:B------:R-:W-:-:S15]  /*32c50*/  F2FP.F16.E4M3.UNPACK_B R23, R23 ;  /* 0x00000017ff17723e */ /* 0x000fde00020006ff */
[----:B------:R-:W-:Y:S04]  /*32c60*/  STL.64 [R1+0xc0], R16 ;  /* 0x0000c01001007387 */ /* 0x000fe80000100a00 */
[----:B------:R0:W-:Y:S04]  /*32c70*/  STL.64 [R1+0xc8], R18 ;  /* 0x0000c81201007387 */ /* 0x0001e80000100a00 */
[----:B0-----:R-:W4:Y:S01]  /*32c80*/  LDL.LU R19, [R1+0x8f4] ;  /* 0x0008f40001137983 */ /* 0x001f220000300800 */
[----:B---3--:R-:W-:-:S15]  /*32c90*/  HMMA.16816.F32 R24, R20, R4, R24 ;  /* 0x000000041418723c */ /* 0x008fde0000001818 */
[----:B------:R-:W-:-:S08]  /*32ca0*/  NOP ;  /* 0x0000000000007918 */ /* 0x000fd00000000000 */
[----:B------:R-:W-:Y:S04]  /*32cb0*/  STL.64 [R1+0x3a0], R24 ;  /* 0x0003a01801007387 */ /* 0x000fe80000100a00 */
[----:B------:R0:W-:Y:S04]  /*32cc0*/  STL.64 [R1+0x3a8], R26 ;  /* 0x0003a81a01007387 */ /* 0x0001e80000100a00 */
[----:B0-----:R-:W3:Y:S04]  /*32cd0*/  LDL.LU.64 R26, [R1+0x1ba0] ;  /* 0x001ba000011a7983 */ /* 0x001ee80000300a00 */
[----:B------:R-:W3:Y:S01]  /*32ce0*/  LDL.LU.64 R24, [R1+0x1b98] ;  /* 0x001b980001187983 */ /* 0x000ee20000300a00 */
[----:B--2---:R-:W-:-:S02]  /*32cf0*/  IMAD R7, R0, 0x100, R7 ;  /* 0x0000010000077824 */ /* 0x004fc400078e0207 */
[----:B------:R-:W-:Y:S02]  /*32d00*/  IMAD R0, R9, 0x100, R8 ;  /* 0x0000010009007824 */ /* 0x000fe400078e0208 */
[----:B----4-:R-:W-:Y:S01]  /*32d10*/  IMAD R6, R6, 0x100, R19 ;  /* 0x0000010006067824 */ /* 0x010fe200078e0213 */
[----:B------:R-:W2:Y:S02]  /*32d20*/  LDL.LU R8, [R1+0x60] ;  /* 0x0000600001087983 */ /* 0x000ea40000300800 */
[----:B------:R-:W-:Y:S01]  /*32d30*/  F2FP.F16.E4M3.UNPACK_B R19, R0 ;  /* 0x00000000ff13723e */ /* 0x000fe200020006ff */
[----:B------:R-:W-:Y:S01]  /*32d40*/  IMAD R0, R11, 0x100, R10 ;  /* 0x000001000b007824 */ /* 0x000fe200078e020a */
[----:B---3--:R-:W-:-:S15]  /*32d50*/  HMMA.16816.F32 R20, R20, R2, R24 ;  /* 0x000000021414723c */ /* 0x008fde0000001818 */
[----:B------:R-:W-:-:S08]  /*32d60*/  NOP ;  /* 0x0000000000007918 */ /* 0x000fd00000000000 */
[----:B------:R0:W-:Y:S04]  /*32d70*/  STL.64 [R1+0xb0], R20 ;  /* 0x0000b01401007387 */ /* 0x0001e80000100a00 */
[----:B------:R1:W-:Y:S04]  /*32d80*/  STL.64 [R1+0xb8], R22 ;  /* 0x0000b81601007387 */ /* 0x0003e80000100a00 */
[----:B------:R-:W2:Y:S04]  /*32d90*/  LDL.LU R9, [R1+0x64] ;  /* 0x0000640001097983 */ /* 0x000ea80000300800 */
[----:B------:R-:W3:Y:S01]  /*32da0*/  LDL.LU R10, [R1+0x68] ;  /* 0x00006800010a7983 */ /* 0x000ee20000300800 */
[----:B------:R-:W-:-:S02]  /*32db0*/  F2FP.F16.E4M3.UNPACK_B R16, R6 ;  /* 0x00000006ff10723e */ /* 0x000fc400020006ff */
[----:B------:R-:W-:Y:S01]  /*32dc0*/  F2FP.F16.E4M3.UNPACK_B R17, R7 ;  /* 0x00000007ff11723e */ /* 0x000fe200020006ff */
[----:B------:R-:W-:Y:S02]  /*32dd0*/  IMAD.MOV.U32 R11, RZ, RZ, R29 ;  /* 0x000000ffff0b7224 */ /* 0x000fe400078e001d */
[----:B------:R-:W-:Y:S01]  /*32de0*/  IMAD R18, R15, 0x100, R28 ;  /* 0x000001000f127824 */ /* 0x000fe200078e021c */
[----:B0-----:R-:W4:Y:S04]  /*32df0*/  LDL.LU R20, [R1+0x920] ;  /* 0x0009200001147983 */ /* 0x001f280000300800 */
[----:B------:R-:W4:Y:S04]  /*32e00*/  LDL.LU R6, [R1+0x91c] ;  /* 0x00091c0001067983 */ /* 0x000f280000300800 */
[----:B------:R-:W5:Y:S04]  /*32e10*/  LDL.LU R21, [R1+0x92c] ;  /* 0x00092c0001157983 */ /* 0x000f680000300800 */
[----:B------:R-:W5:Y:S04]  /*32e20*/  LDL.LU R7, [R1+0x928] ;  /* 0x0009280001077983 */ /* 0x000f680000300800 */
[----:B-1----:R-:W5:Y:S04]  /*32e30*/  LDL.LU R22, [R1+0x930] ;  /* 0x0009300001167983 */ /* 0x002f680000300800 */
[----:B------:R-:W5:Y:S04]  /*32e40*/  LDL.LU R23, [R1+0x924] ;  /* 0x0009240001177983 */ /* 0x000f680000300800 */
        /* <DEDUP_REMOVED lines=10> */
[----:B0-----:R-:W2:Y:S04]  /*32ef0*/  LDL.LU R8, [R1] ;  /* 0x0000000001087983 */ /* 0x001ea80000300800 */
        /* <DEDUP_REMOVED lines=19> */
[----:B------:R-:W3:Y:S01]  /*33030*/  LDL.LU R26, [R1+0x18] ;  /* 0x00001800011a7983 */ /* 0x000ee20000300800 */
[----:B----4-:R-:W-:-:S03]  /*33040*/  IMAD R6, R6, 0x100, R20 ;  /* 0x0000010006067824 */ /* 0x010fc600078e0214 */
[----:B------:R-:W4:Y:S01]  /*33050*/  LDL.LU R27, [R1+0x1c] ;  /* 0x00001c00011b7983 */ /* 0x000f220000300800 */
[----:B------:R-:W-:-:S03]  /*33060*/  F2FP.F16.E4M3.UNPACK_B R20, R0 ;  /* 0x00000000ff14723e */ /* 0x000fc600020006ff */
[----:B------:R-:W3:Y:S01]  /*33070*/  LDL.LU R0, [R1+0x944] ;  /* 0x0009440001007983 */ /* 0x000ee20000300800 */
[----:B--2---:R-:W-:-:S15]  /*33080*/  HMMA.16816.F32 R8, R16, R4, R8 ;  /* 0x000000041008723c */ /* 0x004fde0000001808 */
[----:B------:R-:W-:-:S08]  /*33090*/  NOP ;  /* 0x0000000000007918 */ /* 0x000fd00000000000 */
[----:B------:R-:W-:Y:S04]  /*330a0*/  STL.64 [R1+0x370], R8 ;  /* 0x0003700801007387 */ /* 0x000fe80000100a00 */
[----:B------:R0:W-:Y:S04]  /*330b0*/  STL.64 [R1+0x378], R10 ;  /* 0x0003780a01007387 */ /* 0x0001e80000100a00 */
[----:B0-----:R-:W2:Y:S04]  /*330c0*/  LDL.LU.64 R10, [R1+0x1b90] ;  /* 0x001b9000010a7983 */ /* 0x001ea80000300a00 */
[----:B------:R-:W2:Y:S01]  /*330d0*/  LDL.LU.64 R8, [R1+0x1b88] ;  /* 0x001b880001087983 */ /* 0x000ea20000300a00 */
[----:B-----5:R-:W-:-:S02]  /*330e0*/  IMAD R7, R7, 0x100, R21 ;  /* 0x0000010007077824 */ /* 0x020fc400078e0215 */
[----:B------:R-:W-:Y:S01]  /*330f0*/  IMAD R23, R23, 0x100, R22 ;  /* 0x0000010017177824 */ /* 0x000fe200078e0216 */
[----:B------:R-:W-:Y:S02]  /*33100*/  F2FP.F16.E4M3.UNPACK_B R21, R6 ;  /* 0x00000006ff15723e */ /* 0x000fe400020006ff */
[----:B------:R-:W5:Y:S01]  /*33110*/  LDL.LU R6, [R1+0x934] ;  /* 0x0009340001067983 */ /* 0x000f620000300800 */
[----:B------:R-:W-:-:S03]  /*33120*/  F2FP.F16.E4M3.UNPACK_B R22, R7 ;  /* 0x00000007ff16723e */ /* 0x000fc600020006ff */
        /* <DEDUP_REMOVED lines=8> */
[----:B-1----:R-:W4:Y:S01]  /*331b0*/  LDL.LU R18, [R1+0x940] ;  /* 0x0009400001127983 */ /* 0x002f220000300800 */
[----:B------:R-:W-:-:S03]  /*331c0*/  F2FP.F16.E4M3.UNPACK_B R23, R23 ;  /* 0x00000017ff17723e */ /* 0x000fc600020006ff */
[----:B------:R-:W3:Y:S04]  /*331d0*/  LDL.LU R19, [R1+0x950] ;  /* 0x0009500001137983 */ /* 0x000ee80000300800 */
[----:B--2---:R-:W-:Y:S01]  /*331e0*/  HMMA.16816.F32 R8, R20, R4, R8 ;  /* 0x000000041408723c */ /* 0x004fe20000001808 */
[----:B----4-:R-:W-:Y:S02]  /*331f0*/  IMAD R7, R7, 0x100, R18 ;  /* 0x0000010007077824 */ /* 0x010fe400078e0212 */
[----:B------:R-:W-:Y:S02]  /*33200*/  IMAD R18, R29, 0x100, R28 ;  /* 0x000001001d127824 */ /* 0x000fe400078e021c */
[----:B------:R-:W2:Y:S04]  /*33210*/  LDL.LU R28, [R1+0x3cc] ;  /* 0x0003cc00011c7983 */ /* 0x000ea80000300800 */
[----:B------:R-:W4:-:S14]  /*33220*/  LDL.LU R29, [R1+0x3d4] ;  /* 0x0003d400011d7983 */ /* 0x000f1c0000300800 */
[----:B------:R-:W-:Y:S04]  /*33230*/  STL.64 [R1+0x390], R8 ;  /* 0x0003900801007387 */ /* 0x000fe80000100a00 */
[----:B------:R0:W-:Y:S04]  /*33240*/  STL.64 [R1+0x398], R10 ;  /* 0x0003980a01007387 */ /* 0x0001e80000100a00 */
[----:B0-----:R-:W2:Y:S04]  /*33250*/  LDL.LU.64 R10, [R1+0x1b70] ;  /* 0x001b7000010a7983 */ /* 0x001ea80000300a00 */
[----:B------:R-:W2:Y:S01]  /*33260*/  LDL.LU.64 R8, [R1+0x1b68] ;  /* 0x001b680001087983 */ /* 0x000ea20000300a00 */
[----:B-----5:R-:W-:-:S02]  /*33270*/  IMAD R6, R6, 0x100, R17 ;  /* 0x0000010006067824 */ /* 0x020fc400078e0211 */
[----:B---3--:R-:W-:Y:S01]  /*33280*/  IMAD R0, R0, 0x100, R19 ;  /* 0x0000010000007824 */ /* 0x008fe200078e0213 */
[----:B------:R-:W-:Y:S02]  /*33290*/  F2FP.F16.E4M3.UNPACK_B R17, R7 ;  /* 0x00000007ff11723e */ /* 0x000fe400020006ff */
[----:B------:R-:W-:Y:S02]  /*332a0*/  F2FP.F16.E4M3.UNPACK_B R16, R6 ;  /* 0x00000006ff10723e */ /* 0x000fe400020006ff */
[----:B------:R-:W-:Y:S01]  /*332b0*/  F2FP.F16.E4M3.UNPACK_B R19, R0 ;  /* 0x00000000ff13723e */ /* 0x000fe200020006ff */
[----:B------:R-:W3:Y:S04]  /*332c0*/  LDL.LU R6, [R1+0x968] ;  /* 0x0009680001067983 */ /* 0x000ee80000300800 */
[----:B------:R-:W5:Y:S04]  /*332d0*/  LDL.LU R7, [R1+0x95c] ;  /* 0x00095c0001077983 */ /* 0x000f680000300800 */
[----:B------:R-:W4:Y:S01]  /*332e0*/  LDL.LU R0, [R1+0x964] ;  /* 0x0009640001007983 */ /* 0x000f220000300800 */
[----:B--2---:R-:W-:Y:S03]  /*332f0*/  HMMA.16816.F32 R20, R20, R2, R8 ;  /* 0x000000021414723c */ /* 0x004fe60000001808 */
[----:B------:R-:W2:Y:S04]  /*33300*/  LDL.LU.64 R10, [R1+0x1b60] ;  /* 0x001b6000010a7983 */ /* 0x000ea80000300a00 */
[----:B------:R-:W2:-:S15]  /*33310*/  LDL.LU.64 R8, [R1+0x1b58] ;  /* 0x001b580001087983 */ /* 0x000e9e0000300a00 */
[----:B------:R-:W-:-:S01]  /*33320*/  NOP ;  /* 0x0000000000007918 */ /* 0x000fc20000000000 */
[----:B------:R0:W-:Y:S04]  /*33330*/  STL.64 [R1+0x90], R20 ;  /* 0x0000901401007387 */ /* 0x0001e80000100a00 */
[----:B------:R1:W-:Y:S04]  /*33340*/  STL.64 [R1+0x98], R22 ;  /* 0x0000981601007387 */ /* 0x0003e80000100a00 */
[----:B0-----:R-:W3:Y:S01]  /*33350*/  LDL.LU R20, [R1+0x954] ;  /* 0x0009540001147983 */ /* 0x001ee20000300800 */
[----:B------:R-:W-:-:S03]  /*33360*/  F2FP.F16.E4M3.UNPACK_B R18, R18 ;  /* 0x00000012ff12723e */ /* 0x000fc600020006ff */
[----:B------:R-:W5:Y:S04]  /*33370*/  LDL.LU R21, [R1+0x960] ;  /* 0x0009600001157983 */ /* 0x000f680000300800 */
[----:B-1----:R-:W4:Y:S04]  /*33380*/  LDL.LU R22, [R1+0x96c] ;  /* 0x00096c0001167983 */ /* 0x002f280000300800 */
[----:B------:R-:W4:Y:S01]  /*33390*/  LDL.LU R23, [R1+0x970] ;  /* 0x0009700001177983 */ /* 0x000f220000300800 */
[----:B--2---:R-:W-:Y:S01]  /*333a0*/  HMMA.16816.F32 R8, R16, R4, R8 ;  /* 0x000000041008723c */ /* 0x004fe20000001808 */
[----:B---3--:R-:W-:-:S02]  /*333b0*/  IMAD R20, R20, 0x100, R15 ;  /* 0x0000010014147824 */ /* 0x008fc400078e020f */
[----:B------:R-:W2:-:S15]  /*333c0*/  LDL.LU R15, [R1+0x1b50] ;  /* 0x001b5000010f7983 */ /* 0x000e9e0000300800 */
[----:B------:R-:W-:-:S05]  /*333d0*/  NOP ;  /* 0x0000000000007918 */ /* 0x000fca0000000000 */
[----:B------:R-:W-:Y:S04]  /*333e0*/  STL.64 [R1+0x360], R8 ;  /* 0x0003600801007387 */ /* 0x000fe80000100a00 */
[----:B------:R0:W-:Y:S04]  /*333f0*/  STL.64 [R1+0x368], R10 ;  /* 0x0003680a01007387 */ /* 0x0001e80000100a00 */
[----:B0-----:R-:W3:Y:S04]  /*33400*/  LDL.LU.64 R10, [R1+0x1b48] ;  /* 0x001b4800010a7983 */ /* 0x001ee80000300a00 */
[----:B------:R-:W3:Y:S01]  /*33410*/  LDL.LU.64 R8, [R1+0x1b40] ;  /* 0x001b400001087983 */ /* 0x000ee20000300a00 */
[----:B-----5:R-:W-:-:S02]  /*33420*/  IMAD R7, R7, 0x100, R21 ;  /* 0x0000010007077824 */ /* 0x020fc400078e0215 */
[----:B----4-:R-:W-:Y:S02]  /*33430*/  IMAD R6, R6, 0x100, R22 ;  /* 0x0000010006067824 */ /* 0x010fe400078e0216 */
[----:B------:R-:W-:Y:S01]  /*33440*/  IMAD R0, R0, 0x100, R23 ;  /* 0x0000010000007824 */ /* 0x000fe200078e0217 */
[----:B------:R-:W-:Y:S02]  /*33450*/  F2FP.F16.E4M3.UNPACK_B R20, R20 ;  /* 0x00000014ff14723e */ /* 0x000fe400020006ff */
[----:B------:R-:W-:Y:S02]  /*33460*/  F2FP.F16.E4M3.UNPACK_B R21, R7 ;  /* 0x00000007ff15723e */ /* 0x000fe400020006ff */
[----:B------:R-:W-:Y:S02]  /*33470*/  F2FP.F16.E4M3.UNPACK_B R22, R6 ;  /* 0x00000006ff16723e */ /* 0x000fe400020006ff */
[----:B------:R-:W-:Y:S01]  /*33480*/  F2FP.F16.E4M3.UNPACK_B R23, R0 ;  /* 0x00000000ff17723e */ /* 0x000fe200020006ff */
[----:B------:R-:W-:-:S15]  /*33490*/  HMMA.16816.F32 R16, R16, R2, R24 ;  /* 0x000000021010723c */ /* 0x000fde0000001818 */
[----:B------:R-:W-:-:S08]  /*334a0*/  NOP ;  /* 0x0000000000007918 */ /* 0x000fd00000000000 */
[----:B------:R-:W-:Y:S04]  /*334b0*/  STL.64 [R1+0x80], R16 ;  /* 0x0000801001007387 */ /* 0x000fe80000100a00 */
[----:B------:R-:W-:Y:S01]  /*334c0*/  STL.64 [R1+0x88], R18 ;  /* 0x0000881201007387 */ /* 0x000fe20000100a00 */
[----:B---3--:R-:W-:Y:S03]  /*334d0*/  HMMA.16816.F32 R4, R20, R4, R8 ;  /* 0x000000041404723c */ /* 0x008fe60000001808 */
[----:B------:R-:W3:-:S15]  /*334e0*/  LDL.LU R8, [R1+0x910] ;  /* 0x0009100001087983 */ /* 0x000ede0000300800 */
[----:B------:R-:W-:-:S05]  /*334f0*/  NOP ;  /* 0x0000000000007918 */ /* 0x000fca0000000000 */
[----:B------:R-:W-:Y:S04]  /*33500*/  STL.64 [R1+0x350], R4 ;  /* 0x0003500401007387 */ /* 0x000fe80000100a00 */
[----:B------:R2:W-:Y:S02]  /*33510*/  STL.64 [R1+0x358], R6 ;  /* 0x0003580601007387 */ /* 0x0005e40000100a00 */
[----:B--2---:R-:W-:-:S15]  /*33520*/  HMMA.16816.F32 R4, R20, R2, R12 ;  /* 0x000000021404723c */ /* 0x004fde000000180c */
[----:B------:R-:W-:-:S08]  /*33530*/  NOP ;  /* 0x0000000000007918 */ /* 0x000fd00000000000 */
[----:B------:R-:W-:Y:S04]  /*33540*/  STL.64 [R1+0x330], R4 ;  /* 0x0003300401007387 */ /* 0x000fe80000100a00 */
[----:B------:R-:W-:Y:S04]  /*33550*/  STL.64 [R1+0x338], R6 ;  /* 0x0003380601007387 */ /* 0x000fe80000100a00 */
[----:B------:R-:W2:Y:S01]  /*33560*/  LDL.LU R20, [R1+0x101c] ;  /* 0x00101c0001147983 */ /* 0x000ea20000300800 */
[----:B------:R-:W-:-:S06]  /*33570*/  USHF.L.U32 UR8, UR7, 0x7, URZ ;  /* 0x0000000707087899 */ /* 0x000fcc000800063f */
[----:B------:R-:W-:Y:S02]  /*33580*/  IADD3 R28, P1, R28, UR8, RZ ;  /* 0x000000081c1c7c10 */ /* 0x000fe4000ff3e0ff */
[----:B------:R-:W-:Y:S01]  /*33590*/  IADD3 R29, P2, R29, UR8, RZ ;  /* 0x000000081d1d7c10 */ /* 0x000fe2000ff5e0ff */
[----:B--2---:R0:W-:Y:S04]  /*335a0*/  STL [R1+0x1b3c], R20 ;  /* 0x001b3c1401007387 */ /* 0x0041e80000100800 */
[----:B------:R1:W-:Y:S04]  /*335b0*/  STL [R1+0x3cc], R28 ;  /* 0x0003cc1c01007387 */ /* 0x0003e80000100800 */
[----:B0-----:R-:W2:Y:S04]  /*335c0*/  LDL.LU R20, [R1+0x3dc] ;  /* 0x0003dc0001147983 */ /* 0x001ea80000300800 */
[----:B------:R0:W-:Y:S04]  /*335d0*/  STL [R1+0x3d4], R29 ;  /* 0x0003d41d01007387 */ /* 0x0001e80000100800 */
        /* <DEDUP_REMOVED lines=22> */
[----:B---3--:R-:W-:-:S03]  /*33740*/  VIADD R8, R8, 0x1 ;  /* 0x0000000108087836 */ /* 0x008fc60000000000 */
[----:B------:R-:W3:Y:S04]  /*33750*/  LDL.LU R25, [R1+0xfe8] ;  /* 0x000fe80001197983 */ /* 0x000ee80000300800 */
[----:B------:R-:W3:Y:S04]  /*33760*/  LDL.LU R26, [R1+0xfb4] ;  /* 0x000fb400011a7983 */ /* 0x000ee80000300800 */
[----:B------:R-:W3:Y:S04]  /*33770*/  LDL.LU R27, [R1+0xfe0] ;  /* 0x000fe000011b7983 */ /* 0x000ee80000300800 */
[----:B-1----:R-:W3:Y:S04]  /*33780*/  LDL.LU R28, [R1+0xfac] ;  /* 0x000fac00011c7983 */ /* 0x002ee80000300800 */
[----:B0-----:R-:W3:Y:S04]  /*33790*/  LDL.LU R29, [R1+0xfd8] ;  /* 0x000fd800011d7983 */ /* 0x001ee80000300800 */
[----:B------:R-:W-:Y:S04]  /*337a0*/  STL [R1+0x910], R8 ;  /* 0x0009100801007387 */ /* 0x000fe80000100800 */
[----:B------:R0:W-:Y:S04]  /*337b0*/  STL [R1+0x1a68], R8 ;  /* 0x001a680801007387 */ /* 0x0001e80000100800 */
[----:B0-----:R-:W3:Y:S01]  /*337c0*/  LDL.LU R8, [R1+0x3e4] ;  /* 0x0003e40001087983 */ /* 0x001ee20000300800 */
[----:B--2---:R-:W-:-:S05]  /*337d0*/  IADD3 R20, P6, R20, UR8, RZ ;  /* 0x0000000814147c10 */ /* 0x004fca000ffde0ff */
[----:B------:R0:W-:Y:S04]  /*337e0*/  STL [R1+0x3dc], R20 ;  /* 0x0003dc1401007387 */ /* 0x0001e80000100800 */
[----:B0-----:R-:W2:Y:S01]  /*337f0*/  LDL.LU R20, [R1+0x1b3c] ;  /* 0x001b3c0001147983 */ /* 0x001ea20000300800 */
[----:B------:R-:W-:Y:S02]  /*33800*/  USHF.R.S32.HI UR9, URZ, 0x1f, UR8 ;  /* 0x0000001f3f097899 */ /* 0x000fe40008011408 */
[----:B----4-:R-:W-:Y:S02]  /*33810*/  IADD3 R21, P4, R21, UR8, RZ ;  /* 0x0000000815157c10 */ /* 0x010fe4000ff9e0ff */
[----:B-----5:R-:W-:Y:S02]  /*33820*/  IADD3 R22, P0, R22, UR8, RZ ;  /* 0x0000000816167c10 */ /* 0x020fe4000ff1e0ff */
[----:B------:R-:W-:-:S02]  /*33830*/  IADD3.X R23, R23, UR9, RZ, P1, !PT ;  /* 0x0000000917177c10 */ /* 0x000fc40008ffe4ff */
[----:B------:R-:W-:Y:S02]  /*33840*/  IADD3 R2, P1, R2, UR8, RZ ;  /* 0x0000000802027c10 */ /* 0x000fe4000ff3e0ff */
[----:B------:R-:W-:Y:S02]  /*33850*/  IADD3.X R3, R3, UR9, RZ, P2, !PT ;  /* 0x0000000903037c10 */ /* 0x000fe400097fe4ff */
[----:B------:R-:W-:Y:S02]  /*33860*/  IADD3 R12, P2, R12, UR8, RZ ;  /* 0x000000080c0c7c10 */ /* 0x000fe4000ff5e0ff */
[----:B------:R-:W-:Y:S02]  /*33870*/  IADD3.X R13, R13, UR9, RZ, P6, !PT ;  /* 0x000000090d0d7c10 */ /* 0x000fe4000b7fe4ff */
[----:B------:R-:W-:Y:S02]  /*33880*/  IADD3 R14, P6, R14, UR8, RZ ;  /* 0x000000080e0e7c10 */ /* 0x000fe4000ffde0ff */
[----:B---3--:R-:W-:-:S05]  /*33890*/  IADD3 R8, P5, R8, UR8, RZ ;  /* 0x0000000808087c10 */ /* 0x008fca000ffbe0ff */
[----:B------:R0:W-:Y:S01]  /*338a0*/  STL [R1+0x3e4], R8 ;  /* 0x0003e40801007387 */ /* 0x0001e20000100800 */
[----:B------:R-:W-:Y:S02]  /*338b0*/  IADD3.X R15, R15, UR9, RZ, P5, !PT ;  /* 0x000000090f0f7c10 */ /* 0x000fe4000affe4ff */
[----:B------:R-:W-:Y:S02]  /*338c0*/  IADD3 R4, P5, R4, UR8, RZ ;  /* 0x0000000804047c10 */ /* 0x000fe4000ffbe0ff */
[----:B------:R-:W-:Y:S02]  /*338d0*/  IADD3.X R10, R10, UR9, RZ, P4, !PT ;  /* 0x000000090a0a7c10 */ /* 0x000fe4000a7fe4ff */
[----:B------:R-:W-:Y:S02]  /*338e0*/  IADD3 R11, P4, R11, UR8, RZ ;  /* 0x000000080b0b7c10 */ /* 0x000fe4000ff9e0ff */
[----:B------:R-:W-:Y:S02]  /*338f0*/  IADD3.X R16, R16, UR9, RZ, P0, !PT ;  /* 0x0000000910107c10 */ /* 0x000fe400087fe4ff */
[----:B------:R-:W-:-:S02]  /*33900*/  IADD3 R17, P0, R17, UR8, RZ ;  /* 0x0000000811117c10 */ /* 0x000fc4000ff1e0ff */
        /* <DEDUP_REMOVED lines=8> */
[----:B--2---:R-:W-:-:S05]  /*33990*/  IADD3 R20, P3, R20, UR8, RZ ;  /* 0x0000000814147c10 */ /* 0x004fca000ff7e0ff */
[----:B------:R-:W-:Y:S04]  /*339a0*/  STL [R1+0x101c], R20 ;  /* 0x00101c1401007387 */ /* 0x000fe80000100800 */
[----:B------:R-:W-:Y:S04]  /*339b0*/  STL [R1+0x1014], R21 ;  /* 0x0010141501007387 */ /* 0x000fe80000100800 */
[----:B------:R-:W-:Y:S04]  /*339c0*/  STL [R1+0x100c], R22 ;  /* 0x00100c1601007387 */ /* 0x000fe80000100800 */
[----:B------:R-:W-:Y:S04]  /*339d0*/  STL [R1+0x3c8], R23 ;  /* 0x0003c81701007387 */ /* 0x000fe80000100800 */
[----:B------:R-:W-:Y:S04]  /*339e0*/  STL [R1+0x1004], R2 ;  /* 0x0010040201007387 */ /* 0x000fe80000100800 */
[----:B------:R-:W-:Y:S04]  /*339f0*/  STL [R1+0x3d0], R3 ;  /* 0x0003d00301007387 */ /* 0x000fe80000100800 */
[----:B------:R-:W-:Y:S01]  /*33a00*/  STL [R1+0xffc], R12 ;  /* 0x000ffc0c01007387 */ /* 0x000fe20000100800 */
[----:B------:R-:W-:-:S03]  /*33a10*/  IADD3.X R5, R5, UR9, RZ, P3, !PT ;  /* 0x0000000905057c10 */ /* 0x000fc60009ffe4ff */
[----:B------:R-:W-:Y:S01]  /*33a20*/  STL [R1+0x3d8], R13 ;  /* 0x0003d80d01007387 */ /* 0x000fe20000100800 */
[----:B------:R-:W-:-:S03]  /*33a30*/  IADD3 R9, P3, R9, UR8, RZ ;  /* 0x0000000809097c10 */ /* 0x000fc6000ff7e0ff */
        /* <DEDUP_REMOVED lines=17> */
[----:B0-----:R-:W2:Y:S01]  /*33b50*/  LDL.LU R8, [R1+0xf9c] ;  /* 0x000f9c0001087983 */ /* 0x001ea20000300800 */
[----:B------:R-:W-:-:S02]  /*33b60*/  IADD3.X R27, R27, UR9, RZ, P3, !PT ;  /* 0x000000091b1b7c10 */ /* 0x000fc40009ffe4ff */
[----:B------:R-:W-:-:S03]  /*33b70*/  IADD3 R28, P3, R28, UR8, RZ ;  /* 0x000000081c1c7c10 */ /* 0x000fc6000ff7e0ff */
[----:B------:R-:W-:Y:S04]  /*33b80*/  STL [R1+0xfe0], R27 ;  /* 0x000fe01b01007387 */ /* 0x000fe80000100800 */
[----:B--2---:R0:W-:Y:S04]  /*33b90*/  STL [R1+0x1b34], R8 ;  /* 0x001b340801007387 */ /* 0x0041e80000100800 */
[----:B------:R-:W-:Y:S04]  /*33ba0*/  STL [R1+0xfac], R28 ;  /* 0x000fac1c01007387 */ /* 0x000fe80000100800 */
[----:B0-----:R-:W2:Y:S01]  /*33bb0*/  LDL.LU R8, [R1+0xfd0] ;  /* 0x000fd00001087983 */ /* 0x001ea20000300800 */
[----:B------:R-:W-:-:S05]  /*33bc0*/  IADD3.X R29, R29, UR9, RZ, P4, !PT ;  /* 0x000000091d1d7c10 */ /* 0x000fca000a7fe4ff */
[----:B------:R-:W-:Y:S04]  /*33bd0*/  STL [R1+0xfd8], R29 ;  /* 0x000fd81d01007387 */ /* 0x000fe80000100800 */
        /* <DEDUP_REMOVED lines=30> */
[----:B--2---:R-:W-:-:S05]  /*33dc0*/  IADD3 R8, P4, R8, UR8, RZ ;  /* 0x0000000808087c10 */ /* 0x004fca000ff9e0ff */
[----:B------:R0:W-:Y:S04]  /*33dd0*/  STL [R1+0xfa4], R8 ;  /* 0x000fa40801007387 */ /* 0x0001e80000100800 */
[----:B0-----:R-:W2:Y:S02]  /*33de0*/  LDL.LU R8, [R1+0x1b38] ;  /* 0x001b380001087983 */ /* 0x001ea40000300800 */
[----:B--2---:R-:W-:-:S05]  /*33df0*/  IADD3.X R8, R8, UR9, RZ, P0, !PT ;  /* 0x0000000908087c10 */ /* 0x004fca00087fe4ff */
[----:B------:R0:W-:Y:S04]  /*33e00*/  STL [R1+0xfd0], R8 ;  /* 0x000fd00801007387 */ /* 0x0001e80000100800 */
[----:B0-----:R-:W2:Y:S01]  /*33e10*/  LDL.LU R8, [R1+0x1b34] ;  /* 0x001b340001087983 */ /* 0x001ea20000300800 */
[----:B---3--:R-:W-:Y:S02]  /*33e20*/  IADD3.X R20, R20, UR9, RZ, P1, !PT ;  /* 0x0000000914147c10 */ /* 0x008fe40008ffe4ff */
[----:B----4-:R-:W-:Y:S02]  /*33e30*/  IADD3 R21, P1, R21, UR8, RZ ;  /* 0x0000000815157c10 */ /* 0x010fe4000ff3e0ff */
[----:B-----5:R-:W-:Y:S02]  /*33e40*/  IADD3.X R22, R22, UR9, RZ, P2, !PT ;  /* 0x0000000916167c10 */ /* 0x020fe400097fe4ff */
        /* <DEDUP_REMOVED lines=20> */
[----:B--2---:R-:W-:-:S05]  /*33f90*/  IADD3 R8, P0, R8, UR8, RZ ;  /* 0x0000000808087c10 */ /* 0x004fca000ff1e0ff */
        /* <DEDUP_REMOVED lines=29> */
[----:B------:R-:W-:-:S02]  /*34170*/  IADD3 R27, P4, R27, UR8, RZ ;  /* 0x000000081b1b7c10 */ /* 0x000fc4000ff9e0ff */
[----:B------:R-:W-:-:S03]  /*34180*/  IADD3.X R28, R28, UR9, RZ, P0, !PT ;  /* 0x000000091c1c7c10 */ /* 0x000fc600087fe4ff */
[----:B------:R-:W-:Y:S04]  /*34190*/  STL [R1+0xf34], R27 ;  /* 0x000f341b01007387 */ /* 0x000fe80000100800 */
[----:B--2---:R0:W-:Y:S04]  /*341a0*/  STL [R1+0x1b2c], R8 ;  /* 0x001b2c0801007387 */ /* 0x0041e80000100800 */
[----:B------:R-:W-:Y:S04]  /*341b0*/  STL [R1+0xf60], R28 ;  /* 0x000f601c01007387 */ /* 0x000fe80000100800 */
[----:B0-----:R-:W2:Y:S01]  /*341c0*/  LDL.LU R8, [R1+0xf24] ;  /* 0x000f240001087983 */ /* 0x001ea20000300800 */
[----:B------:R-:W-:-:S05]  /*341d0*/  IADD3 R29, P0, R29, UR8, RZ ;  /* 0x000000081d1d7c10 */ /* 0x000fca000ff1e0ff */
[----:B------:R-:W-:Y:S04]  /*341e0*/  STL [R1+0xf2c], R29 ;  /* 0x000f2c1d01007387 */ /* 0x000fe80000100800 */
[----:B--2---:R0:W-:Y:S04]  /*341f0*/  STL [R1+0x1b30], R8 ;  /* 0x001b300801007387 */ /* 0x0041e80000100800 */
[----:B0-----:R-:W2:Y:S04]  /*34200*/  LDL.LU R8, [R1+0xf58] ;  /* 0x000f580001087983 */ /* 0x001ea80000300800 */
[----:B------:R-:W3:Y:S04]  /*34210*/  LDL.LU R20, [R1+0xf1c] ;  /* 0x000f1c0001147983 */ /* 0x000ee80000300800 */
[----:B------:R-:W4:Y:S04]  /*34220*/  LDL.LU R21, [R1+0xf48] ;  /* 0x000f480001157983 */ /* 0x000f280000300800 */
[----:B------:R-:W5:Y:S04]  /*34230*/  LDL.LU R22, [R1+0xf14] ;  /* 0x000f140001167983 */ /* 0x000f680000300800 */
[----:B------:R-:W3:Y:S04]  /*34240*/  LDL.LU R23, [R1+0xf40] ;  /* 0x000f400001177983 */ /* 0x000ee80000300800 */
        /* <DEDUP_REMOVED lines=23> */
[----:B------:R-:W3:Y:S01]  /*343c0*/  LDL.LU R29, [R1+0xee0] ;  /* 0x000ee000011d7983 */ /* 0x000ee20000300800 */
[----:B--2---:R-:W-:-:S05]  /*343d0*/  IADD3.X R8, R8, UR9, RZ, P1, !PT ;  /* 0x0000000908087c10 */ /* 0x004fca0008ffe4ff */
[----:B------:R0:W-:Y:S04]  /*343e0*/  STL [R1+0xf58], R8 ;  /* 0x000f580801007387 */ /* 0x0001e80000100800 */
[----:B0-----:R-:W2:Y:S02]  /*343f0*/  LDL.LU R8, [R1+0x1b30] ;  /* 0x001b300001087983 */ /* 0x001ea40000300800 */
[----:B--2---:R-:W-:-:S05]  /*34400*/  IADD3 R8, P1, R8, UR8, RZ ;  /* 0x0000000808087c10 */ /* 0x004fca000ff3e0ff */
[----:B------:R0:W-:Y:S04]  /*34410*/  STL [R1+0xf24], R8 ;  /* 0x000f240801007387 */ /* 0x0001e80000100800 */
[----:B0-----:R-:W2:Y:S01]  /*34420*/  LDL.LU R8, [R1+0x1b2c] ;  /* 0x001b2c0001087983 */ /* 0x001ea20000300800 */
[----:B----4-:R-:W-:Y:S02]  /*34430*/  IADD3.X R21, R21, UR9, RZ, P6, !PT ;  /* 0x0000000915157c10 */ /* 0x010fe4000b7fe4ff */
[----:B-----5:R-:W-:Y:S02]  /*34440*/  IADD3 R22, P6, R22, UR8, RZ ;  /* 0x0000000816167c10 */ /* 0x020fe4000ffde0ff */
[----:B---3--:R-:W-:Y:S02]  /*34450*/  IADD3.X R23, R23, UR9, RZ, P5, !PT ;  /* 0x0000000917177c10 */ /* 0x008fe4000affe4ff */
        /* <DEDUP_REMOVED lines=19> */
[----:B--2---:R-:W-:Y:S02]  /*34590*/  IADD3.X R8, R8, UR9, RZ, P2, !PT ;  /* 0x0000000908087c10 */ /* 0x004fe400097fe4ff */
[----:B------:R-:W-:-:S03]  /*345a0*/  IADD3 R20, P2, R20, UR8, RZ ;  /* 0x0000000814147c10 */ /* 0x000fc6000ff5e0ff */
        /* <DEDUP_REMOVED lines=1552> */
[----:B--2---:R-:W-:Y:S02]  /*3a6b0*/  IADD3.X R8, R8, UR9, RZ, P3, !PT ;  /* 0x0000000908087c10 */ /* 0x004fe40009ffe4ff */
        /* <DEDUP_REMOVED lines=31> */
[----:B0-----:R-:W2:Y:S04]  /*3a8b0*/  LDL.LU R28, [R1+0x17a0] ;  /* 0x0017a000011c7983 */ /* 0x001ea80000300800 */
[----:B------:R-:W3:Y:S01]  /*3a8c0*/  LDL.LU R8, [R1+0x1798] ;  /* 0x0017980001087983 */ /* 0x000ee20000300800 */
[----:B------:R-:W-:-:S03]  /*3a8d0*/  IADD3.X R29, R29, UR9, RZ, P3, !PT ;  /* 0x000000091d1d7c10 */ /* 0x000fc60009ffe4ff */
[----:B---3--:R0:W-:Y:S04]  /*3a8e0*/  STL [R1+0x1aa8], R8 ;  /* 0x001aa80801007387 */ /* 0x0081e80000100800 */
[----:B------:R1:W-:Y:S04]  /*3a8f0*/  STL [R1+0x17d4], R29 ;  /* 0x0017d41d01007387 */ /* 0x0003e80000100800 */
        /* <DEDUP_REMOVED lines=24> */
[----:B--2---:R-:W-:-:S03]  /*3aa80*/  IADD3 R28, P3, R28, UR8, RZ ;  /* 0x000000081c1c7c10 */ /* 0x004fc6000ff7e0ff */
[----:B------:R-:W2:Y:S04]  /*3aa90*/  LDL.LU R25, [R1+0x1738] ;  /* 0x0017380001197983 */ /* 0x000ea80000300800 */
[----:B------:R-:W2:Y:S04]  /*3aaa0*/  LDL.LU R26, [R1+0x1764] ;  /* 0x00176400011a7983 */ /* 0x000ea80000300800 */
[----:B------:R-:W2:Y:S04]  /*3aab0*/  LDL.LU R27, [R1+0x1730] ;  /* 0x00173000011b7983 */ /* 0x000ea80000300800 */
[----:B-1----:R-:W2:Y:S04]  /*3aac0*/  LDL.LU R29, [R1+0x175c] ;  /* 0x00175c00011d7983 */ /* 0x002ea80000300800 */
[----:B------:R0:W-:Y:S04]  /*3aad0*/  STL [R1+0x17a0], R28 ;  /* 0x0017a01c01007387 */ /* 0x0001e80000100800 */
[----:B0-----:R-:W2:Y:S01]  /*3aae0*/  LDL.LU R28, [R1+0x1728] ;  /* 0x00172800011c7983 */ /* 0x001ea20000300800 */
[----:B---3--:R-:W-:-:S05]  /*3aaf0*/  IADD3.X R8, R8, UR9, RZ, P4, !PT ;  /* 0x0000000908087c10 */ /* 0x008fca000a7fe4ff */
[----:B------:R0:W-:Y:S04]  /*3ab00*/  STL [R1+0x17cc], R8 ;  /* 0x0017cc0801007387 */ /* 0x0001e80000100800 */
[----:B0-----:R-:W3:Y:S01]  /*3ab10*/  LDL.LU R8, [R1+0x1aa8] ;  /* 0x001aa80001087983 */ /* 0x001ee20000300800 */
[----:B----4-:R-:W-:Y:S02]  /*3ab20*/  IADD3.X R20, R20, UR9, RZ, P0, !PT ;  /* 0x0000000914147c10 */ /* 0x010fe400087fe4ff */
[----:B-----5:R-:W-:Y:S02]  /*3ab30*/  IADD3 R21, P0, R21, UR8, RZ ;  /* 0x0000000815157c10 */ /* 0x020fe4000ff1e0ff */
        /* <DEDUP_REMOVED lines=19> */
[----:B--2---:R-:W-:-:S02]  /*3ac70*/  IADD3 R25, P5, R25, UR8, RZ ;  /* 0x0000000819197c10 */ /* 0x004fc4000ffbe0ff */
[----:B------:R-:W-:Y:S02]  /*3ac80*/  IADD3.X R26, R26, UR9, RZ, P3, !PT ;  /* 0x000000091a1a7c10 */ /* 0x000fe40009ffe4ff */
[----:B------:R-:W-:Y:S02]  /*3ac90*/  IADD3 R27, P3, R27, UR8, RZ ;  /* 0x000000081b1b7c10 */ /* 0x000fe4000ff7e0ff */
[----:B---3--:R-:W-:-:S05]  /*3aca0*/  IADD3 R8, P4, R8, UR8, RZ ;  /* 0x0000000808087c10 */ /* 0x008fca000ff9e0ff */
        /* <DEDUP_REMOVED lines=24> */
[----:B------:R-:W-:Y:S04]  /*3ae30*/  STL [R1+0x1774], R6 ;  /* 0x0017740601007387 */ /* 0x000fe80000100800 */
[----:B------:R-:W-:Y:S04]  /*3ae40*/  STL [R1+0x1740], R7 ;  /* 0x0017400701007387 */ /* 0x000fe80000100800 */
[----:B------:R-:W-:Y:S04]  /*3ae50*/  STL [R1+0x176c], R24 ;  /* 0x00176c1801007387 */ /* 0x000fe80000100800 */
[----:B------:R-:W-:Y:S04]  /*3ae60*/  STL [R1+0x1738], R25 ;  /* 0x0017381901007387 */ /* 0x000fe80000100800 */
[----:B------:R0:W-:Y:S04]  /*3ae70*/  STL [R1+0x175c], R29 ;  /* 0x00175c1d01007387 */ /* 0x0001e80000100800 */
[----:B------:R-:W-:Y:S04]  /*3ae80*/  STL [R1+0x1764], R26 ;  /* 0x0017641a01007387 */ /* 0x000fe80000100800 */
[----:B0-----:R-:W2:Y:S04]  /*3ae90*/  LDL.LU R29, [R1+0x1754] ;  /* 0x00175400011d7983 */ /* 0x001ea80000300800 */
[----:B------:R-:W-:Y:S04]  /*3aea0*/  STL [R1+0x1730], R27 ;  /* 0x0017301b01007387 */ /* 0x000fe80000100800 */
[----:B------:R-:W3:Y:S01]  /*3aeb0*/  LDL.LU R8, [R1+0x174c] ;  /* 0x00174c0001087983 */ /* 0x000ee20000300800 */
[----:B------:R-:W-:-:S03]  /*3aec0*/  IADD3 R28, P4, R28, UR8, RZ ;  /* 0x000000081c1c7c10 */ /* 0x000fc6000ff9e0ff */
[----:B---3--:R0:W-:Y:S04]  /*3aed0*/  STL [R1+0x1aa4], R8 ;  /* 0x001aa40801007387 */ /* 0x0081e80000100800 */
[----:B0-----:R-:W3:Y:S04]  /*3aee0*/  LDL.LU R8, [R1+0x1720] ;  /* 0x0017200001087983 */ /* 0x001ee80000300800 */
[----:B------:R0:W-:Y:S04]  /*3aef0*/  STL [R1+0x1728], R28 ;  /* 0x0017281c01007387 */ /* 0x0001e80000100800 */
[----:B------:R-:W4:Y:S04]  /*3af00*/  LDL.LU R20, [R1+0x1718] ;  /* 0x0017180001147983 */ /* 0x000f280000300800 */
[----:B------:R-:W5:Y:S04]  /*3af10*/  LDL.LU R21, [R1+0x1744] ;  /* 0x0017440001157983 */ /* 0x000f680000300800 */
        /* <DEDUP_REMOVED lines=20> */
[----:B------:R-:W4:Y:S01]  /*3b060*/  LDL.LU R24, [R1+0x16c0] ;  /* 0x0016c00001187983 */ /* 0x000f220000300800 */
[----:B--2---:R-:W-:-:S03]  /*3b070*/  IADD3.X R29, R29, UR9, RZ, P0, !PT ;  /* 0x000000091d1d7c10 */ /* 0x004fc600087fe4ff */
[----:B------:R-:W2:Y:S04]  /*3b080*/  LDL.LU R25, [R1+0x16ec] ;  /* 0x0016ec0001197983 */ /* 0x000ea80000300800 */
[----:B------:R-:W2:Y:S04]  /*3b090*/  LDL.LU R26, [R1+0x16b8] ;  /* 0x0016b800011a7983 */ /* 0x000ea80000300800 */
[----:B0-----:R-:W2:Y:S04]  /*3b0a0*/  LDL.LU R28, [R1+0x16e4] ;  /* 0x0016e400011c7983 */ /* 0x001ea80000300800 */
[----:B------:R-:W2:Y:S04]  /*3b0b0*/  LDL.LU R27, [R1+0x16b0] ;  /* 0x0016b000011b7983 */ /* 0x000ea80000300800 */
[----:B------:R0:W-:Y:S04]  /*3b0c0*/  STL [R1+0x1754], R29 ;  /* 0x0017541d01007387 */ /* 0x0001e80000100800 */
[----:B0-----:R-:W2:Y:S01]  /*3b0d0*/  LDL.LU R29, [R1+0x16dc] ;  /* 0x0016dc00011d7983 */ /* 0x001ea20000300800 */
[----:B---3--:R-:W-:-:S05]  /*3b0e0*/  IADD3 R8, P0, R8, UR8, RZ ;  /* 0x0000000808087c10 */ /* 0x008fca000ff1e0ff */
[----:B------:R0:W-:Y:S04]  /*3b0f0*/  STL [R1+0x1720], R8 ;  /* 0x0017200801007387 */ /* 0x0001e80000100800 */
[----:B0-----:R-:W3:Y:S01]  /*3b100*/  LDL.LU R8, [R1+0x1aa4] ;  /* 0x001aa40001087983 */ /* 0x001ee20000300800 */
[----:B-----5:R-:W-:Y:S02]  /*3b110*/  IADD3.X R21, R21, UR9, RZ, P2, !PT ;  /* 0x0000000915157c10 */ /* 0x020fe400097fe4ff */
[----:B----4-:R-:W-:Y:S02]  /*3b120*/  IADD3 R22, P2, R22, UR8, RZ ;  /* 0x0000000816167c10 */ /* 0x010fe4000ff5e0ff */
        /* <DEDUP_REMOVED lines=18> */
[----:B--2---:R-:W-:Y:S02]  /*3b250*/  IADD3.X R28, R28, UR9, RZ, P0, !PT ;  /* 0x000000091c1c7c10 */ /* 0x004fe400087fe4ff */
[----:B------:R-:W-:-:S02]  /*3b260*/  IADD3.X R25, R25, UR9, RZ, P4, !PT ;  /* 0x0000000919197c10 */ /* 0x000fc4000a7fe4ff */
[----:B------:R-:W-:Y:S02]  /*3b270*/  IADD3 R26, P4, R26, UR8, RZ ;  /* 0x000000081a1a7c10 */ /* 0x000fe4000ff9e0ff */
[----:B---3--:R-:W-:Y:S02]  /*3b280*/  IADD3.X R8, R8, UR9, RZ, P1, !PT ;  /* 0x0000000908087c10 */ /* 0x008fe40008ffe4ff */
        /* <DEDUP_REMOVED lines=32> */
[----:B------:R-:W-:-:S02]  /*3b490*/  IADD3 R27, P0, R27, UR8, RZ ;  /* 0x000000081b1b7c10 */ /* 0x000fc4000ff1e0ff */
[----:B------:R-:W-:Y:S01]  /*3b4a0*/  IADD3.X R29, R29, UR9, RZ, P1, !PT ;  /* 0x000000091d1d7c10 */ /* 0x000fe20008ffe4ff */
[----:B---3--:R0:W-:Y:S04]  /*3b4b0*/  STL [R1+0x1aa0], R8 ;  /* 0x001aa00801007387 */ /* 0x0081e80000100800 */
[----:B------:R-:W-:Y:S04]  /*3b4c0*/  STL [R1+0x16b0], R27 ;  /* 0x0016b01b01007387 */ /* 0x000fe80000100800 */
[----:B0-----:R-:W3:Y:S04]  /*3b4d0*/  LDL.LU R8, [R1+0x16d4] ;  /* 0x0016d40001087983 */ /* 0x001ee80000300800 */
        /* <DEDUP_REMOVED lines=26> */
[----:B0-----:R-:W2:Y:S04]  /*3b680*/  LDL.LU R29, [R1+0x166c] ;  /* 0x00166c00011d7983 */ /* 0x001ea80000300800 */
[----:B------:R-:W2:Y:S04]  /*3b690*/  LDL.LU R26, [R1+0x1638] ;  /* 0x00163800011a7983 */ /* 0x000ea80000300800 */
[----:B------:R-:W2:Y:S04]  /*3b6a0*/  LDL.LU R27, [R1+0x1664] ;  /* 0x00166400011b7983 */ /* 0x000ea80000300800 */
        /* <DEDUP_REMOVED lines=60> */
[----:B------:R-:W-:-:S03]  /*3ba70*/  IADD3.X R27, R27, UR9, RZ, P2, !PT ;  /* 0x000000091b1b7c10 */ /* 0x000fc600097fe4ff */
[----:B------:R-:W-:Y:S01]  /*3ba80*/  STL [R1+0x1638], R26 ;  /* 0x0016381a01007387 */ /* 0x000fe20000100800 */
[----:B------:R-:W-:-:S03]  /*3ba90*/  IADD3 R28, P2, R28, UR8, RZ ;  /* 0x000000081c1c7c10 */ /* 0x000fc6000ff5e0ff */
[----:B---3--:R0:W-:Y:S04]  /*3baa0*/  STL [R1+0x1a9c], R8 ;  /* 0x001a9c0801007387 */ /* 0x0081e80000100800 */
[----:B------:R-:W-:Y:S04]  /*3bab0*/  STL [R1+0x1664], R27 ;  /* 0x0016641b01007387 */ /* 0x000fe80000100800 */
        /* <DEDUP_REMOVED lines=26> */
[----:B0-----:R-:W2:Y:S04]  /*3bc60*/  LDL.LU R28, [R1+0x15f4] ;  /* 0x0015f400011c7983 */ /* 0x001ea80000300800 */
[----:B------:R-:W2:Y:S04]  /*3bc70*/  LDL.LU R25, [R1+0x15c0] ;  /* 0x0015c00001197983 */ /* 0x000ea80000300800 */
[----:B------:R-:W2:Y:S04]  /*3bc80*/  LDL.LU R26, [R1+0x15ec] ;  /* 0x0015ec00011a7983 */ /* 0x000ea80000300800 */
        /* <DEDUP_REMOVED lines=25> */
[----:B------:R-:W-:Y:S02]  /*3be20*/  IADD3.X R7, R7, UR9, RZ, P1, !PT ;  /* 0x0000000907077c10 */ /* 0x000fe40008ffe4ff */
[----:B------:R-:W-:Y:S02]  /*3be30*/  IADD3 R24, P1, R24, UR8, RZ ;  /* 0x0000000818187c10 */ /* 0x000fe4000ff3e0ff */
[----:B------:R-:W-:-:S02]  /*3be40*/  IADD3 R25, P2, R25, UR8, RZ ;  /* 0x0000000819197c10 */ /* 0x000fc4000ff5e0ff */
        /* <DEDUP_REMOVED lines=30> */
[----:B------:R-:W-:Y:S04]  /*3c030*/  STL [R1+0x15c0], R25 ;  /* 0x0015c01901007387 */ /* 0x000fe80000100800 */
[----:B------:R-:W3:Y:S01]  /*3c040*/  LDL.LU R8, [R1+0x15a8] ;  /* 0x0015a80001087983 */ /* 0x000ee20000300800 */
[----:B------:R-:W-:-:S02]  /*3c050*/  IADD3.X R26, R26, UR9, RZ, P6, !PT ;  /* 0x000000091a1a7c10 */ /* 0x000fc4000b7fe4ff */
[----:B------:R-:W-:-:S03]  /*3c060*/  IADD3 R27, P6, R27, UR8, RZ ;  /* 0x000000081b1b7c10 */ /* 0x000fc6000ffde0ff */
[----:B------:R-:W-:Y:S01]  /*3c070*/  STL [R1+0x15ec], R26 ;  /* 0x0015ec1a01007387 */ /* 0x000fe20000100800 */
[----:B------:R-:W-:-:S03]  /*3c080*/  IADD3.X R29, R29, UR9, RZ, P5, !PT ;  /* 0x000000091d1d7c10 */ /* 0x000fc6000affe4ff */
        /* <DEDUP_REMOVED lines=27> */
[----:B0-----:R-:W2:Y:S04]  /*3c240*/  LDL.LU R29, [R1+0x157c] ;  /* 0x00157c00011d7983 */ /* 0x001ea80000300800 */
[----:B------:R-:W2:Y:S04]  /*3c250*/  LDL.LU R24, [R1+0x1548] ;  /* 0x0015480001187983 */ /* 0x000ea80000300800 */
[----:B------:R-:W2:Y:S04]  /*3c260*/  LDL.LU R25, [R1+0x1574] ;  /* 0x0015740001197983 */ /* 0x000ea80000300800 */
[----:B------:R-:W2:Y:S04]  /*3c270*/  LDL.LU R26, [R1+0x1540] ;  /* 0x00154000011a7983 */ /* 0x000ea80000300800 */
[----:B------:R0:W-:Y:S04]  /*3c280*/  STL [R1+0x15b0], R28 ;  /* 0x0015b01c01007387 */ /* 0x0001e80000100800 */
[----:B------:R-:W2:Y:S04]  /*3c290*/  LDL.LU R27, [R1+0x156c] ;  /* 0x00156c00011b7983 */ /* 0x000ea80000300800 */
        /* <DEDUP_REMOVED lines=26> */
[----:B------:R-:W-:Y:S02]  /*3c440*/  IADD3.X R25, R25, UR9, RZ, P5, !PT ;  /* 0x0000000919197c10 */ /* 0x000fe4000affe4ff */
        /* <DEDUP_REMOVED lines=66> */
[----:B------:R-:W2:Y:S04]  /*3c870*/  LDL.LU R26, [R1+0x14f4] ;  /* 0x0014f400011a7983 */ /* 0x000ea80000300800 */
[----:B------:R-:W2:Y:S04]  /*3c880*/  LDL.LU R27, [R1+0x14c0] ;  /* 0x0014c000011b7983 */ /* 0x000ea80000300800 */
        /* <DEDUP_REMOVED lines=21> */
[----:B------:R-:W-:Y:S02]  /*3c9e0*/  IADD3.X R0, R0, UR9, RZ, P6, !PT ;  /* 0x0000000900007c10 */ /* 0x000fe4000b7fe4ff */
[----:B------:R-:W-:Y:S02]  /*3c9f0*/  IADD3 R6, P6, R6, UR8, RZ ;  /* 0x0000000806067c10 */ /* 0x000fe4000ffde0ff */
[----:B------:R-:W-:Y:S02]  /*3ca00*/  IADD3 R7, P5, R7, UR8, RZ ;  /* 0x0000000807077c10 */ /* 0x000fe4000ffbe0ff */
[----:B------:R-:W-:Y:S02]  /*3ca10*/  IADD3.X R24, R24, UR9, RZ, P3, !PT ;  /* 0x0000000918187c10 */ /* 0x000fe40009ffe4ff */
        /* <DEDUP_REMOVED lines=68> */
[----:B------:R-:W2:Y:S04]  /*3ce60*/  LDL.LU R26, [R1+0x1448] ;  /* 0x00144800011a7983 */ /* 0x000ea80000300800 */
        /* <DEDUP_REMOVED lines=117> */
[----:B------:R-:W-:Y:S02]  /*3d5c0*/  IADD3 R0, P4, R0, UR8, RZ ;  /* 0x0000000800007c10 */ /* 0x000fe4000ff9e0ff */
[----:B------:R-:W-:Y:S02]  /*3d5d0*/  IADD3.X R6, R6, UR9, RZ, P0, !PT ;  /* 0x0000000906067c10 */ /* 0x000fe400087fe4ff */
        /* <DEDUP_REMOVED lines=563> */
[----:B--2---:R-:W-:Y:S01]  /*3f910*/  IADD3.X R11, R11, UR9, RZ, P4, !PT ;  /* 0x000000090b0b7c10 */ /* 0x004fe2000a7fe4ff */
[----:B------:R-:W-:Y:S01]  /*3f920*/  USHF.L.U32 UR6, UR10, 0x7, URZ ;  /* 0x000000070a067899 */ /* 0x000fe2000800063f */
        /* <DEDUP_REMOVED lines=23> */
[----:B------:R-:W-:Y:S01]  /*3faa0*/  STL [R1+0x1120], R4 ;  /* 0x0011200401007387 */ /* 0x000fe20000100800 */
[----:B------:R-:W-:-:S03]  /*3fab0*/  IADD3 R10, P3, R10, UR8, RZ ;  /* 0x000000080a0a7c10 */ /* 0x000fc6000ff7e0ff */
        /* <DEDUP_REMOVED lines=57> */
[----:B------:R-:W-:-:S04]  /*3fe50*/  UIADD3 UR4, UR35, 0x7f, URZ ;  /* 0x0000007f23047890 */ /* 0x000fc8000fffe03f */
[----:B------:R-:W-:Y:S01]  /*3fe60*/  USHF.R.S32.HI UR5, URZ, 0x1f, UR4 ;  /* 0x0000001f3f057899 */ /* 0x000fe20008011404 */
[----:B----4-:R-:W-:-:S03]  /*3fe70*/  IADD3.X R20, R20, UR9, RZ, P0, !PT ;  /* 0x0000000914147c10 */ /* 0x010fc600087fe4ff */
[----:B------:R-:W-:Y:S02]  /*3fe80*/  ULEA.HI UR5, UR5, UR4, URZ, 0x7 ;  /* 0x0000000405057291 */ /* 0x000fe4000f8f383f */
[----:B------:R-:W-:Y:S01]  /*3fe90*/  USHF.R.S32.HI UR4, URZ, 0x1f, UR6 ;  /* 0x0000001f3f047899 */ /* 0x000fe20008011406 */
[----:B-----5:R-:W-:Y:S02]  /*3fea0*/  IADD3.X R21, R21, UR9, RZ, P1, !PT ;  /* 0x0000000915157c10 */ /* 0x020fe40008ffe4ff */
[----:B------:R-:W-:Y:S02]  /*3feb0*/  IADD3 R22, P1, R22, UR6, RZ ;  /* 0x0000000616167c10 */ /* 0x000fe4000ff3e0ff */
        /* <DEDUP_REMOVED lines=33> */
[----:B------:R-:W-:Y:S01]  /*400d0*/  STL [R1+0x988], R4 ;  /* 0x0009880401007387 */ /* 0x000fe20000100800 */
[----:B------:R-:W-:-:S02]  /*400e0*/  IADD3.X R0, R0, UR4, RZ, P4, !PT ;  /* 0x0000000400007c10 */ /* 0x000fc4000a7fe4ff */
[----:B------:R-:W-:Y:S01]  /*400f0*/  IADD3 R6, P4, R6, UR6, RZ ;  /* 0x0000000606067c10 */ /* 0x000fe2000ff9e0ff */
        /* <DEDUP_REMOVED lines=20> */
[----:B------:R1:W-:Y:S04]  /*40240*/  STL [R1+0x10b8], R27 ;  /* 0x0010b81b01007387 */ /* 0x0003e80000100800 */
        /* <DEDUP_REMOVED lines=29> */
[----:B-1----:R-:W2:Y:S04]  /*40420*/  LDL.LU R27, [R1+0x1058] ;  /* 0x00105800011b7983 */ /* 0x002ea80000300800 */
[----:B0-----:R-:W2:Y:S04]  /*40430*/  LDL.LU R28, [R1+0x1048] ;  /* 0x00104800011c7983 */ /* 0x001ea80000300800 */
[----:B------:R-:W2:Y:S01]  /*40440*/  LDL.LU R29, [R1+0x1038] ;  /* 0x00103800011d7983 */ /* 0x000ea20000300800 */
        /* <DEDUP_REMOVED lines=16> */
[----:B------:R-:W-:Y:S02]  /*40550*/  IADD3.X R11, R11, UR4, RZ, P4, !PT ;  /* 0x000000040b0b7c10 */ /* 0x000fe4000a7fe4ff */
[----:B------:R-:W-:Y:S02]  /*40560*/  IADD3 R16, P4, R16, UR6, RZ ;  /* 0x0000000610107c10 */ /* 0x000fe4000ff9e0ff */
[----:B------:R-:W-:-:S02]  /*40570*/  IADD3.X R19, R19, UR4, RZ, P1, !PT ;  /* 0x0000000413137c10 */ /* 0x000fc40008ffe4ff */
[----:B------:R-:W-:Y:S02]  /*40580*/  IADD3 R0, P1, R0, UR6, RZ ;  /* 0x0000000600007c10 */ /* 0x000fe4000ff3e0ff */
[----:B------:R-:W-:Y:S02]  /*40590*/  IADD3.X R6, R6, UR4, RZ, P2, !PT ;  /* 0x0000000406067c10 */ /* 0x000fe400097fe4ff */
[----:B------:R-:W-:Y:S02]  /*405a0*/  IADD3 R7, P2, R7, UR6, RZ ;  /* 0x0000000607077c10 */ /* 0x000fe4000ff5e0ff */
[----:B------:R-:W-:Y:S02]  /*405b0*/  IADD3.X R24, R24, UR4, RZ, P5, !PT ;  /* 0x0000000418187c10 */ /* 0x000fe4000affe4ff */
[----:B------:R-:W-:Y:S02]  /*405c0*/  IADD3.X R25, R25, UR4, RZ, P3, !PT ;  /* 0x0000000419197c10 */ /* 0x000fe40009ffe4ff */
[----:B------:R-:W-:-:S02]  /*405d0*/  IADD3 R26, P3, R26, UR6, RZ ;  /* 0x000000061a1a7c10 */ /* 0x000fc4000ff7e0ff */
[----:B---3--:R-:W-:-:S05]  /*405e0*/  IADD3.X R8, R8, UR4, RZ, P0, !PT ;  /* 0x0000000408087c10 */ /* 0x008fca00087fe4ff */
[----:B------:R0:W-:Y:S04]  /*405f0*/  STL [R1+0x10a8], R8 ;  /* 0x0010a80801007387 */ /* 0x0001e80000100800 */
[----:B0-----:R-:W2:Y:S01]  /*40600*/  LDL.LU R8, [R1+0x1a68] ;  /* 0x001a680001087983 */ /* 0x001ea20000300800 */
[----:B------:R-:W-:-:S05]  /*40610*/  IADD3 R20, P0, R20, UR6, RZ ;  /* 0x0000000614147c10 */ /* 0x000fca000ff1e0ff */
        /* <DEDUP_REMOVED lines=25> */
[----:B------:R-:W-:-:S03]  /*407b0*/  IADD3.X R27, R27, UR4, RZ, P4, !PT ;  /* 0x000000041b1b7c10 */ /* 0x000fc6000a7fe4ff */
[----:B------:R-:W-:Y:S01]  /*407c0*/  STL [R1+0x1020], R24 ;  /* 0x0010201801007387 */ /* 0x000fe20000100800 */
[----:B------:R-:W-:-:S03]  /*407d0*/  IADD3.X R28, R28, UR4, RZ, P0, !PT ;  /* 0x000000041c1c7c10 */ /* 0x000fc600087fe4ff */
[----:B------:R-:W-:Y:S04]  /*407e0*/  STL [R1+0x1068], R25 ;  /* 0x0010681901007387 */ /* 0x000fe80000100800 */
[----:B------:R-:W-:Y:S04]  /*407f0*/  STL [R1+0x978], R26 ;  /* 0x0009781a01007387 */ /* 0x000fe80000100800 */
[----:B------:R-:W-:Y:S04]  /*40800*/  STL [R1+0x1038], R29 ;  /* 0x0010381d01007387 */ /* 0x000fe80000100800 */
[----:B------:R-:W-:Y:S04]  /*40810*/  STL [R1+0x1058], R27 ;  /* 0x0010581b01007387 */ /* 0x000fe80000100800 */
[----:B------:R0:W-:Y:S01]  /*40820*/  STL [R1+0x1048], R28 ;  /* 0x0010481c01007387 */ /* 0x0001e20000100800 */
[----:B------:R-:W-:-:S06]  /*40830*/  USHF.R.S32.HI UR5, URZ, 0x7, UR5 ;  /* 0x000000073f057899 */ /* 0x000fcc0008011405 */
[----:B--2---:R-:W-:Y:S01]  /*40840*/  ISETP.NE.U32.AND P6, PT, R8, UR5, PT ;  /* 0x0000000508007c0c */ /* 0x004fe2000bfc5070 */
[----:B0-----:R-:W2:Y:S04]  /*40850*/  LDL.LU R28, [R1+0x1028] ;  /* 0x00102800011c7983 */ /* 0x001ea80000300800 */
[----:B------:R-:W3:Y:S01]  /*40860*/  LDL.LU R29, [R1+0x974] ;  /* 0x00097400011d7983 */ /* 0x000ee20000300800 */
[----:B--2---:R-:W-:Y:S02]  /*40870*/  IADD3.X R28, R28, UR4, RZ, P2, !PT ;  /* 0x000000041c1c7c10 */ /* 0x004fe400097fe4ff */
[----:B---3--:R-:W-:-:S05]  /*40880*/  IADD3.X R29, R29, UR4, RZ, P3, !PT ;  /* 0x000000041d1d7c10 */ /* 0x008fca0009ffe4ff */
[----:B------:R1:W-:Y:S04]  /*40890*/  STL [R1+0x974], R29 ;  /* 0x0009741d01007387 */ /* 0x0003e80000100800 */
[----:B------:R1:W-:Y:S01]  /*408a0*/  STL [R1+0x1028], R28 ;  /* 0x0010281c01007387 */ /* 0x0003e20000100800 */
[----:B------:R-:W-:Y:S05]  /*408b0*/  @P6 BRA `(.L_x_1) ;  /* 0xfffffcb8002c6947 */ /* 0x000fea000383ffff */
.L_x_0:
[----:B------:R-:W2:Y:S01]  /*408c0*/  LDL.LU R12, [R1+0x340] ;  /* 0x00034000010c7983 */ /* 0x000ea20000300800 */
[----:B------:R-:W3:Y:S01]  /*408d0*/  S2UR UR5, SR_CgaCtaId ;  /* 0x00000000000579c3 */ /* 0x000ee20000008800 */
[----:B------:R-:W-:Y:S01]  /*408e0*/  ULDC.64 UR8, c[0x0][0x228] ;  /* 0x00008a0000087ab9 */ /* 0x000fe20000000a00 */
[----:B------:R-:W-:Y:S01]  /*408f0*/  UMOV UR4, 0x400 ;  /* 0x0000040000047882 */ /* 0x000fe20000000000 */
[----:B------:R-:W2:Y:S01]  /*40900*/  LDL.LU R11, [R1+0x344] ;  /* 0x00034400010b7983 */ /* 0x000ea20000300800 */
[----:B------:R-:W-:-:S03]  /*40910*/  ULDC UR6, c[0x0][0x248] ;  /* 0x0000920000067ab9 */ /* 0x000fc60000000800 */
[----:B------:R-:W4:Y:S04]  /*40920*/  LDL.LU R10, [R1+0x348] ;  /* 0x00034800010a7983 */ /* 0x000f280000300800 */
[----:B0-----:R-:W4:Y:S04]  /*40930*/  LDL.LU R9, [R1+0x34c] ;  /* 0x00034c0001097983 */ /* 0x001f280000300800 */
[----:B------:R-:W1:Y:S04]  /*40940*/  LDL.LU R8, [R1+0x320] ;  /* 0x0003200001087983 */ /* 0x000e680000300800 */
[----:B------:R-:W1:Y:S04]  /*40950*/  LDL.LU R7, [R1+0x324] ;  /* 0x0003240001077983 */ /* 0x000e680000300800 */
[----:B------:R-:W5:Y:S04]  /*40960*/  LDL.LU R6, [R1+0x328] ;  /* 0x0003280001067983 */ /* 0x000f680000300800 */
[----:B------:R-:W5:Y:S04]  /*40970*/  LDL.LU R5, [R1+0x32c] ;  /* 0x00032c0001057983 */ /* 0x000f680000300800 */
[----:B------:R-:W3:Y:S04]  /*40980*/  LDL.LU R4, [R1+0x3b0] ;  /* 0x0003b00001047983 */ /* 0x000ee80000300800 */
[----:B------:R-:W3:Y:S04]  /*40990*/  LDL.LU R3, [R1+0x3b4] ;  /* 0x0003b40001037983 */ /* 0x000ee80000300800 */
[----:B------:R-:W3:Y:S04]  /*409a0*/  LDL.LU R2, [R1+0x3b8] ;  /* 0x0003b80001027983 */ /* 0x000ee80000300800 */
[----:B------:R-:W3:Y:S01]  /*409b0*/  LDL.LU R0, [R1+0x3bc] ;  /* 0x0003bc0001007983 */ /* 0x000ee20000300800 */
[----:B------:R-:W-:Y:S01]  /*409c0*/  BAR.SYNC.DEFER_BLOCKING 0x0 ;  /* 0x0000000000007b1d */ /* 0x000fe20000010000 */
[----:B--2---:R-:W-:-:S05]  /*409d0*/  F2FP.SATFINITE.E4M3.F32.PACK_AB_MERGE_C R20, R11, R12, RZ ;  /* 0x0000000c0b14723e */ /* 0x004fca00048070ff */
[----:B------:R-:W-:Y:S01]  /*409e0*/  STL [R1+0x1a94], R20 ;  /* 0x001a941401007387 */ /* 0x000fe20000100800 */
[----:B----4-:R-:W-:-:S05]  /*409f0*/  F2FP.SATFINITE.E4M3.F32.PACK_AB_MERGE_C R22, R9, R10, RZ ;  /* 0x0000000a0916723e */ /* 0x010fca00048070ff */
[----:B------:R-:W-:Y:S01]  /*40a00*/  STL [R1+0x1a98], R22 ;  /* 0x001a981601007387 */ /* 0x000fe20000100800 */
[----:B-1----:R-:W-:-:S05]  /*40a10*/  F2FP.SATFINITE.E4M3.F32.PACK_AB_MERGE_C R29, R7, R8, RZ ;  /* 0x00000008071d723e */ /* 0x002fca00048070ff */
[----:B------:R-:W-:Y:S01]  /*40a20*/  STL [R1+0x1a9c], R29 ;  /* 0x001a9c1d01007387 */ /* 0x000fe20000100800 */
[----:B-----5:R-:W-:-:S05]  /*40a30*/  F2FP.SATFINITE.E4M3.F32.PACK_AB_MERGE_C R28, R5, R6, RZ ;  /* 0x00000006051c723e */ /* 0x020fca00048070ff */
[----:B------:R-:W-:Y:S01]  /*40a40*/  STL [R1+0x1aa0], R28 ;  /* 0x001aa01c01007387 */ /* 0x000fe20000100800 */
[----:B---3--:R-:W-:-:S05]  /*40a50*/  F2FP.SATFINITE.E4M3.F32.PACK_AB_MERGE_C R17, R3, R4, RZ ;  /* 0x000000040311723e */ /* 0x008fca00048070ff */
[----:B------:R-:W-:Y:S01]  /*40a60*/  STL [R1+0x1aa4], R17 ;  /* 0x001aa41101007387 */ /* 0x000fe20000100800 */
[----:B------:R-:W-:-:S03]  /*40a70*/  F2FP.SATFINITE.E4M3.F32.PACK_AB_MERGE_C R19, R0, R2, RZ ;  /* 0x000000020013723e */ /* 0x000fc600048070ff */
[----:B------:R-:W2:Y:S04]  /*40a80*/  LDL.LU R27, [R1+0xd4] ;  /* 0x0000d400011b7983 */ /* 0x000ea80000300800 */
[----:B------:R-:W3:Y:S04]  /*40a90*/  LDL.LU R14, [R1+0xdc] ;  /* 0x0000dc00010e7983 */ /* 0x000ee80000300800 */
[----:B---3--:R0:W-:Y:S04]  /*40aa0*/  STL [R1+0x1aec], R14 ;  /* 0x001aec0e01007387 */ /* 0x0081e80000100800 */
[----:B0-----:R-:W2:Y:S04]  /*40ab0*/  LDL.LU R14, [R1+0xd0] ;  /* 0x0000d000010e7983 */ /* 0x001ea80000300800 */
[----:B------:R-:W3:Y:S04]  /*40ac0*/  LDL.LU R15, [R1+0x384] ;  /* 0x00038400010f7983 */ /* 0x000ee80000300800 */
[----:B---3--:R0:W-:Y:S04]  /*40ad0*/  STL [R1+0x1ae8], R15 ;  /* 0x001ae80f01007387 */ /* 0x0081e80000100800 */
[----:B0-----:R-:W3:Y:S04]  /*40ae0*/  LDL.LU R15, [R1+0xd8] ;  /* 0x0000d800010f7983 */ /* 0x001ee80000300800 */
[----:B------:R-:W4:Y:S04]  /*40af0*/  LDL.LU R16, [R1+0x38c] ;  /* 0x00038c0001107983 */ /* 0x000f280000300800 */
[----:B----4-:R0:W-:Y:S04]  /*40b00*/  STL [R1+0x1ae4], R16 ;  /* 0x001ae41001007387 */ /* 0x0101e80000100800 */
[----:B0-----:R-:W4:Y:S04]  /*40b10*/  LDL.LU R16, [R1+0x380] ;  /* 0x0003800001107983 */ /* 0x001f280000300800 */
[----:B------:R-:W5:Y:S04]  /*40b20*/  LDL.LU R26, [R1+0xc4] ;  /* 0x0000c400011a7983 */ /* 0x000f680000300800 */
[----:B-----5:R0:W-:Y:S04]  /*40b30*/  STL [R1+0x1ae0], R26 ;  /* 0x001ae01a01007387 */ /* 0x0201e80000100800 */
[----:B0-----:R-:W5:Y:S04]  /*40b40*/  LDL.LU R26, [R1+0x388] ;  /* 0x00038800011a7983 */ /* 0x001f680000300800 */
[----:B------:R-:W2:Y:S04]  /*40b50*/  LDL.LU R23, [R1+0xcc] ;  /* 0x0000cc0001177983 */ /* 0x000ea80000300800 */
[----:B--2---:R0:W-:Y:S04]  /*40b60*/  STL [R1+0x1adc], R23 ;  /* 0x001adc1701007387 */ /* 0x0041e80000100800 */
[----:B0-----:R-:W2:Y:S04]  /*40b70*/  LDL.LU R23, [R1+0xc0] ;  /* 0x0000c00001177983 */ /* 0x001ea80000300800 */
[----:B------:R-:W3:Y:S04]  /*40b80*/  LDL.LU R6, [R1+0x3a4] ;  /* 0x0003a40001067983 */ /* 0x000ee80000300800 */
[----:B---3--:R0:W-:Y:S04]  /*40b90*/  STL [R1+0x1ad8], R6 ;  /* 0x001ad80601007387 */ /* 0x0081e80000100800 */
[----:B0-----:R-:W3:Y:S04]  /*40ba0*/  LDL.LU R6, [R1+0xc8] ;  /* 0x0000c80001067983 */ /* 0x001ee80000300800 */
[----:B------:R-:W4:Y:S04]  /*40bb0*/  LDL.LU R24, [R1+0x3a8] ;  /* 0x0003a80001187983 */ /* 0x000f280000300800 */
[----:B----4-:R0:W-:Y:S04]  /*40bc0*/  STL [R1+0x1ad4], R24 ;  /* 0x001ad41801007387 */ /* 0x0101e80000100800 */
[----:B0-----:R-:W4:Y:S04]  /*40bd0*/  LDL.LU R24, [R1+0x3a0] ;  /* 0x0003a00001187983 */ /* 0x001f280000300800 */
[----:B------:R-:W4:Y:S04]  /*40be0*/  LDL.LU R4, [R1+0x3ac] ;  /* 0x0003ac0001047983 */ /* 0x000f280000300800 */
[----:B------:R-:W4:Y:S04]  /*40bf0*/  LDL.LU R18, [R1+0xb4] ;  /* 0x0000b40001127983 */ /* 0x000f280000300800 */
        /* <DEDUP_REMOVED lines=27> */
[----:B------:R-:W5:Y:S04]  /*40db0*/  LDL.LU R10, [R1+0x9c] ;  /* 0x00009c00010a7983 */ /* 0x000f680000300800 */
[----:B------:R-:W5:Y:S04]  /*40dc0*/  LDL.LU R11, [R1+0x364] ;  /* 0x00036400010b7983 */ /* 0x000f680000300800 */
[----:B------:R0:W-:Y:S04]  /*40dd0*/  STL [R1+0x1aa8], R19 ;  /* 0x001aa81301007387 */ /* 0x0001e80000100800 */
[----:B0-----:R-:W2:Y:S01]  /*40de0*/  LDL.LU R19, [R1+0x368] ;  /* 0x0003680001137983 */ /* 0x001ea20000300800 */
[----:B------:R-:W-:-:S03]  /*40df0*/  F2FP.SATFINITE.E4M3.F32.PACK_AB_MERGE_C R27, R27, R14, RZ ;  /* 0x0000000e1b1b723e */ /* 0x000fc600048070ff */
        /* <DEDUP_REMOVED lines=9> */
[----:B------:R-:W3:Y:S02]  /*40e90*/  LDL.LU R14, [R1+0x1aec] ;  /* 0x001aec00010e7983 */ /* 0x000ee40000300800 */
[----:B---3--:R-:W-:-:S02]  /*40ea0*/  F2FP.SATFINITE.E4M3.F32.PACK_AB_MERGE_C R14, R14, R15, RZ ;  /* 0x0000000f0e0e723e */ /* 0x008fc400048070ff */
[----:B------:R-:W3:Y:S04]  /*40eb0*/  LDL.LU R15, [R1+0x1ae8] ;  /* 0x001ae800010f7983 */ /* 0x000ee80000300800 */
[----:B------:R0:W-:Y:S04]  /*40ec0*/  STL [R1], R14 ;  /* 0x0000000e01007387 */ /* 0x0001e80000100800 */
[----:B0-----:R-:W2:Y:S01]  /*40ed0*/  LDL.LU R14, [R1+0x35c] ;  /* 0x00035c00010e7983 */ /* 0x001ea20000300800 */
[----:B---3--:R-:W-:-:S03]  /*40ee0*/  F2FP.SATFINITE.E4M3.F32.PACK_AB_MERGE_C R15, R15, R16, RZ ;  /* 0x000000100f0f723e */ /* 0x008fc600048070ff */
[----:B------:R-:W3:Y:S02]  /*40ef0*/  LDL.LU R16, [R1+0x1ae4] ;  /* 0x001ae40001107983 */ /* 0x000ee40000300800 */
[----:B---3--:R-:W-:Y:S02]  /*40f00*/  F2FP.SATFINITE.E4M3.F32.PACK_AB_MERGE_C R16, R16, R26, RZ ;  /* 0x0000001a1010723e */ /* 0x008fe400048070ff */
[----:B------:R-:W3:Y:S02]  /*40f10*/  LDL.LU R26, [R1+0x1ae0] ;  /* 0x001ae000011a7983 */ /* 0x000ee40000300800 */
[----:B---3--:R-:W-:Y:S02]  /*40f20*/  F2FP.SATFINITE.E4M3.F32.PACK_AB_MERGE_C R26, R26, R23, RZ ;  /* 0x000000171a1a723e */ /* 0x008fe400048070ff */
[----:B------:R-:W3:Y:S02]  /*40f30*/  LDL.LU R23, [R1+0x1adc] ;  /* 0x001adc0001177983 */ /* 0x000ee40000300800 */
[----:B---3--:R-:W-:-:S02]  /*40f40*/  F2FP.SATFINITE.E4M3.F32.PACK_AB_MERGE_C R23, R23, R6, RZ ;  /* 0x000000061717723e */ /* 0x008fc400048070ff */
[----:B------:R-:W3:Y:S02]  /*40f50*/  LDL.LU R6, [R1+0x1ad8] ;  /* 0x001ad80001067983 */ /* 0x000ee40000300800 */
[----:B---3--:R-:W-:Y:S02]  /*40f60*/  F2FP.SATFINITE.E4M3.F32.PACK_AB_MERGE_C R6, R6, R24, RZ ;  /* 0x000000180606723e */ /* 0x008fe400048070ff */
[----:B------:R-:W3:Y:S01]  /*40f70*/  LDL.LU R24, [R1+0x1ad4] ;  /* 0x001ad40001187983 */ /* 0x000ee20000300800 */
[----:B------:R-:W-:Y:S02]  /*40f80*/  F2FP.SATFINITE.E4M3.F32.PACK_AB_MERGE_C R18, R18, R25, RZ ;  /* 0x000000191212723e */ /* 0x000fe400048070ff */
[----:B---3--:R-:W-:Y:S02]  /*40f90*/  F2FP.SATFINITE.E4M3.F32.PACK_AB_MERGE_C R4, R4, R24, RZ ;  /* 0x000000180404723e */ /* 0x008fe400048070ff */
[----:B------:R-:W3:Y:S04]  /*40fa0*/  LDL.LU R24, [R1+0x33c] ;  /* 0x00033c0001187983 */ /* 0x000ee80000300800 */
[----:B------:R-:W4:Y:S02]  /*40fb0*/  LDL.LU R25, [R1+0x1ad0] ;  /* 0x001ad00001197983 */ /* 0x000f240000300800 */
[----:B----4-:R-:W-:-:S02]  /*40fc0*/  F2FP.SATFINITE.E4M3.F32.PACK_AB_MERGE_C R25, R25, R2, RZ ;  /* 0x000000021919723e */ /* 0x010fc400048070ff */
[----:B------:R-:W4:Y:S04]  /*40fd0*/  LDL.LU R2, [R1+0x1acc] ;  /* 0x001acc0001027983 */ /* 0x000f280000300800 */
[----:B------:R0:W-:Y:S04]  /*40fe0*/  STL [R1+0x1a90], R25 ;  /* 0x001a901901007387 */ /* 0x0001e80000100800 */
[----:B0-----:R-:W3:Y:S01]  /*40ff0*/  LDL.LU R25, [R1+0x334] ;  /* 0x0003340001197983 */ /* 0x001ee20000300800 */
[----:B----4-:R-:W-:-:S03]  /*41000*/  F2FP.SATFINITE.E4M3.F32.PACK_AB_MERGE_C R2, R2, R0, RZ ;  /* 0x000000000202723e */ /* 0x010fc600048070ff */
[----:B------:R-:W4:Y:S02]  /*41010*/  LDL.LU R0, [R1+0x1ac8] ;  /* 0x001ac80001007983 */ /* 0x000f240000300800 */
[----:B----4-:R-:W-:Y:S02]  /*41020*/  F2FP.SATFINITE.E4M3.F32.PACK_AB_MERGE_C R0, R0, R3, RZ ;  /* 0x000000030000723e */ /* 0x010fe400048070ff */
[----:B------:R-:W4:Y:S02]  /*41030*/  LDL.LU R3, [R1+0x1ac4] ;  /* 0x001ac40001037983 */ /* 0x000f240000300800 */
[----:B----4-:R-:W-:Y:S02]  /*41040*/  F2FP.SATFINITE.E4M3.F32.PACK_AB_MERGE_C R3, R3, R5, RZ ;  /* 0x000000050303723e */ /* 0x010fe400048070ff */
[----:B------:R-:W4:Y:S02]  /*41050*/  LDL.LU R5, [R1+0x1ac0] ;  /* 0x001ac00001057983 */ /* 0x000f240000300800 */
[----:B----4-:R-:W-:-:S02]  /*41060*/  F2FP.SATFINITE.E4M3.F32.PACK_AB_MERGE_C R5, R5, R7, RZ ;  /* 0x000000070505723e */ /* 0x010fc400048070ff */
[----:B------:R-:W4:Y:S02]  /*41070*/  LDL.LU R7, [R1+0x1abc] ;  /* 0x001abc0001077983 */ /* 0x000f240000300800 */
[----:B----4-:R-:W-:Y:S02]  /*41080*/  F2FP.SATFINITE.E4M3.F32.PACK_AB_MERGE_C R7, R7, R8, RZ ;  /* 0x000000080707723e */ /* 0x010fe400048070ff */
[----:B------:R-:W4:Y:S02]  /*41090*/  LDL.LU R8, [R1+0x1ab8] ;  /* 0x001ab80001087983 */ /* 0x000f240000300800 */
[----:B----4-:R-:W-:Y:S02]  /*410a0*/  F2FP.SATFINITE.E4M3.F32.PACK_AB_MERGE_C R8, R8, R9, RZ ;  /* 0x000000090808723e */ /* 0x010fe400048070ff */
[----:B------:R-:W5:Y:S02]  /*410b0*/  LDL.LU R9, [R1+0x1ab4] ;  /* 0x001ab40001097983 */ /* 0x000f640000300800 */
[----:B-----5:R-:W-:-:S02]  /*410c0*/  F2FP.SATFINITE.E4M3.F32.PACK_AB_MERGE_C R9, R9, R21, RZ ;  /* 0x000000150909723e */ /* 0x020fc400048070ff */
[----:B------:R-:W4:Y:S01]  /*410d0*/  LDL.LU R21, [R1+0x1ab0] ;  /* 0x001ab00001157983 */ /* 0x000f220000300800 */
[----:B--2---:R-:W-:Y:S02]  /*410e0*/  F2FP.SATFINITE.E4M3.F32.PACK_AB_MERGE_C R11, R11, R19, RZ ;  /* 0x000000130b0b723e */ /* 0x004fe400048070ff */
[----:B----4-:R-:W-:Y:S02]  /*410f0*/  F2FP.SATFINITE.E4M3.F32.PACK_AB_MERGE_C R10, R10, R21, RZ ;  /* 0x000000150a0a723e */ /* 0x010fe400048070ff */
[----:B------:R-:W2:Y:S04]  /*41100*/  LDL R21, [R1+0x1a54] ;  /* 0x001a540001157983 */ /* 0x000ea80000100800 */
[----:B------:R-:W4:Y:S01]  /*41110*/  LDL.LU R19, [R1+0x1aac] ;  /* 0x001aac0001137983 */ /* 0x000f220000300800 */
[----:B------:R-:W-:-:S03]  /*41120*/  F2FP.SATFINITE.E4M3.F32.PACK_AB_MERGE_C R28, R28, R17, RZ ;  /* 0x000000111c1c723e */ /* 0x000fc600048070ff */
[----:B------:R0:W-:Y:S01]  /*41130*/  STL [R1+0x1a80], R11 ;  /* 0x001a800b01007387 */ /* 0x0001e20000100800 */
[----:B------:R-:W-:Y:S02]  /*41140*/  F2FP.SATFINITE.E4M3.F32.PACK_AB_MERGE_C R22, R22, R29, RZ ;  /* 0x0000001d1616723e */ /* 0x000fe400048070ff */
[----:B------:R-:W-:Y:S01]  /*41150*/  F2FP.SATFINITE.E4M3.F32.PACK_AB_MERGE_C R13, R13, R20, RZ ;  /* 0x000000140d0d723e */ /* 0x000fe200048070ff */
[----:B0-----:R-:W5:Y:S01]  /*41160*/  LDL.LU R11, [R1+0x338] ;  /* 0x00033800010b7983 */ /* 0x001f620000300800 */
[----:B----4-:R-:W-:-:S03]  /*41170*/  F2FP.SATFINITE.E4M3.F32.PACK_AB_MERGE_C R12, R12, R19, RZ ;  /* 0x000000130c0c723e */ /* 0x010fc600048070ff */
[----:B------:R-:W4:Y:S04]  /*41180*/  LDL.LU R19, [R1+0x1aa8] ;  /* 0x001aa80001137983 */ /* 0x000f280000300800 */
[----:B------:R0:W-:Y:S04]  /*41190*/  STL [R1+0x1a84], R12 ;  /* 0x001a840c01007387 */ /* 0x0001e80000100800 */
[----:B0-----:R-:W3:Y:S04]  /*411a0*/  LDL.LU R12, [R1+0x330] ;  /* 0x00033000010c7983 */ /* 0x001ee80000300800 */
[----:B------:R-:W2:Y:S04]  /*411b0*/  LDL.LU R17, [R1+0x1aa4] ;  /* 0x001aa40001117983 */ /* 0x000ea80000300800 */
[----:B------:R0:W-:Y:S04]  /*411c0*/  STL [R1+0x44], R28 ;  /* 0x0000441c01007387 */ /* 0x0001e80000100800 */
[----:B0-----:R-:W5:Y:S04]  /*411d0*/  LDL.LU R28, [R1+0x1aa0] ;  /* 0x001aa000011c7983 */ /* 0x001f680000300800 */
[----:B------:R-:W5:Y:S04]  /*411e0*/  LDL.LU R29, [R1+0x1a9c] ;  /* 0x001a9c00011d7983 */ /* 0x000f680000300800 */
[----:B------:R0:W-:Y:S04]  /*411f0*/  STL [R1+0x40], R22 ;  /* 0x0000401601007387 */ /* 0x0001e80000100800 */
[----:B0-----:R-:W5:Y:S04]  /*41200*/  LDL.LU R22, [R1+0x1a98] ;  /* 0x001a980001167983 */ /* 0x001f680000300800 */
[----:B------:R-:W4:Y:S04]  /*41210*/  LDL.LU R20, [R1+0x1a94] ;  /* 0x001a940001147983 */ /* 0x000f280000300800 */
[----:B------:R0:W-:Y:S04]  /*41220*/  STL [R1+0x1a88], R13 ;  /* 0x001a880d01007387 */ /* 0x0001e80000100800 */
[----:B0-----:R-:W3:Y:S01]  /*41230*/  LDL.LU R13, [R1+0x358] ;  /* 0x00035800010d7983 */ /* 0x001ee20000300800 */
[----:B------:R-:W-:-:S02]  /*41240*/  LOP3.LUT R15, R15, 0xffff, RZ, 0xc0, !PT ;  /* 0x0000ffff0f0f7812 */ /* 0x000fc400078ec0ff */
[----:B------:R-:W-:Y:S01]  /*41250*/  LOP3.LUT R16, R16, 0xffff, RZ, 0xc0, !PT ;  /* 0x0000ffff10107812 */ /* 0x000fe200078ec0ff */
[----:B------:R-:W-:Y:S01]  /*41260*/  ULEA UR4, UR5, UR4, 0x18 ;  /* 0x0000000405047291 */ /* 0x000fe2000f8ec03f */
[----:B--2---:R-:W-:Y:S02]  /*41270*/  LOP3.LUT R17, R17, 0xffff, RZ, 0xc0, !PT ;  /* 0x0000ffff11117812 */ /* 0x004fe400078ec0ff */
[----:B---3--:R-:W-:Y:S02]  /*41280*/  F2FP.SATFINITE.E4M3.F32.PACK_AB_MERGE_C R14, R14, R13, RZ ;  /* 0x0000000d0e0e723e */ /* 0x008fe400048070ff */
[----:B------:R-:W-:Y:S02]  /*41290*/  F2FP.SATFINITE.E4M3.F32.PACK_AB_MERGE_C R13, R25, R12, RZ ;  /* 0x0000000c190d723e */ /* 0x000fe400048070ff */
[----:B------:R-:W0:Y:S01]  /*412a0*/  S2R R25, SR_TID.X ;  /* 0x0000000000197919 */ /* 0x000e220000002100 */
[----:B----4-:R-:W-:Y:S01]  /*412b0*/  LOP3.LUT R12, R20, 0xffff, RZ, 0xc0, !PT ;  /* 0x0000ffff140c7812 */ /* 0x010fe200078ec0ff */
[----:B------:R1:W-:Y:S04]  /*412c0*/  STL [R1+0x1a8c], R14 ;  /* 0x001a8c0e01007387 */ /* 0x0003e80000100800 */
[----:B------:R2:W-:Y:S04]  /*412d0*/  STL [R1+0x38], R13 ;  /* 0x0000380d01007387 */ /* 0x0005e80000100800 */
[----:B------:R5:W-:Y:S01]  /*412e0*/  STL [R1+0xc], R12 ;  /* 0x00000c0c01007387 */ /* 0x000be20000100800 */
[----:B-1----:R-:W-:-:S02]  /*412f0*/  LOP3.LUT R14, R19, 0xffff, RZ, 0xc0, !PT ;  /* 0x0000ffff130e7812 */ /* 0x002fc400078ec0ff */
[----:B------:R-:W-:Y:S02]  /*41300*/  LOP3.LUT R19, R6, 0xffff, RZ, 0xc0, !PT ;  /* 0x0000ffff06137812 */ /* 0x000fe400078ec0ff */
[----:B--2---:R-:W-:Y:S01]  /*41310*/  LOP3.LUT R13, R2, 0xffff, RZ, 0xc0, !PT ;  /* 0x0000ffff020d7812 */ /* 0x004fe200078ec0ff */
[----:B------:R-:W-:Y:S01]  /*41320*/  VIADD R2, R21, 0x1 ;  /* 0x0000000115027836 */ /* 0x000fe20000000000 */
[----:B------:R-:W-:Y:S02]  /*41330*/  PRMT R21, R12, 0x3340, R15 ;  /* 0x000033400c157816 */ /* 0x000fe4000000000f */
[----:B------:R-:W-:Y:S01]  /*41340*/  PRMT R20, R13, 0x3340, R1 ;  /* 0x000033400d147816 */ /* 0x000fe20000000001 */
[----:B------:R1:W-:Y:S01]  /*41350*/  STL [R1+0x8], R13 ;  /* 0x0000080d01007387 */ /* 0x0003e20000100800 */
[----:B-----5:R-:W-:Y:S02]  /*41360*/  F2FP.SATFINITE.E4M3.F32.PACK_AB_MERGE_C R12, R24, R11, RZ ;  /* 0x0000000b180c723e */ /* 0x020fe400048070ff */
[----:B------:R-:W-:-:S02]  /*41370*/  ISETP.GE.AND P0, PT, R2, UR9, PT ;  /* 0x0000000902007c0c */ /* 0x000fc4000bf06270 */
[----:B------:R-:W-:Y:S01]  /*41380*/  PRMT R11, R21, 0x5410, R20 ;  /* 0x00005410150b7816 */ /* 0x000fe20000000014 */
[----:B------:R-:W-:Y:S01]  /*41390*/  STL [R1+0x2c], R12 ;  /* 0x00002c0c01007387 */ /* 0x000fe20000100800 */
[----:B------:R-:W-:Y:S02]  /*413a0*/  LOP3.LUT R2, R22, 0xffff, RZ, 0xc0, !PT ;  /* 0x0000ffff16027812 */ /* 0x000fe400078ec0ff */
[----:B------:R-:W-:Y:S01]  /*413b0*/  LOP3.LUT R22, R0, 0xffff, RZ, 0xc0, !PT ;  /* 0x0000ffff00167812 */ /* 0x000fe200078ec0ff */
[----:B------:R-:W-:Y:S01]  /*413c0*/  STL [R1+0x3c], R11 ;  /* 0x00003c0b01007387 */ /* 0x000fe20000100800 */
[----:B------:R-:W-:Y:S02]  /*413d0*/  LOP3.LUT R24, R7, 0xffff, RZ, 0xc0, !PT ;  /* 0x0000ffff07187812 */ /* 0x000fe400078ec0ff */
[----:B------:R-:W-:Y:S01]  /*413e0*/  PRMT R0, R22, 0x3340, R1 ;  /* 0x0000334016007816 */ /* 0x000fe20000000001 */
[----:B------:R2:W-:Y:S01]  /*413f0*/  STL [R1+0x4], R2 ;  /* 0x0000040201007387 */ /* 0x0005e20000100800 */
[----:B-1----:R-:W-:-:S02]  /*41400*/  LOP3.LUT R13, R4, 0xffff, RZ, 0xc0, !PT ;  /* 0x0000ffff040d7812 */ /* 0x002fc400078ec0ff */
[----:B------:R-:W-:Y:S02]  /*41410*/  LOP3.LUT R20, R8, 0xffff, RZ, 0xc0, !PT ;  /* 0x0000ffff08147812 */ /* 0x000fe400078ec0ff */
[----:B------:R-:W-:Y:S02]  /*41420*/  PRMT R6, R24, 0x3340, R1 ;  /* 0x0000334018067816 */ /* 0x000fe40000000001 */
[----:B------:R-:W-:Y:S02]  /*41430*/  PRMT R4, R17, 0x3340, R19 ;  /* 0x0000334011047816 */ /* 0x000fe40000000013 */
[----:B------:R-:W-:Y:S02]  /*41440*/  PRMT R7, R20, 0x3340, R1 ;  /* 0x0000334014077816 */ /* 0x000fe40000000001 */
[----:B--2---:R-:W-:Y:S02]  /*41450*/  PRMT R2, R2, 0x3340, R16 ;  /* 0x0000334002027816 */ /* 0x004fe40000000010 */
[----:B------:R-:W-:-:S02]  /*41460*/  PRMT R8, R14, 0x3340, R13 ;  /* 0x000033400e087816 */ /* 0x000fc4000000000d */
[----:B------:R-:W-:Y:S02]  /*41470*/  PRMT R0, R2, 0x5410, R0 ;  /* 0x0000541002007816 */ /* 0x000fe40000000000 */
[----:B------:R-:W-:Y:S02]  /*41480*/  PRMT R6, R4, 0x5410, R6 ;  /* 0x0000541004067816 */ /* 0x000fe40000000006 */
[----:B------:R-:W-:Y:S01]  /*41490*/  LOP3.LUT R4, R18, 0xffff, RZ, 0xc0, !PT ;  /* 0x0000ffff12047812 */ /* 0x000fe200078ec0ff */
[----:B------:R1:W-:Y:S01]  /*414a0*/  STL [R1+0x24], R0 ;  /* 0x0000240001007387 */ /* 0x0003e20000100800 */
[----:B------:R-:W-:Y:S01]  /*414b0*/  LOP3.LUT R2, R23, 0xffff, RZ, 0xc0, !PT ;  /* 0x0000ffff17027812 */ /* 0x000fe200078ec0ff */
[----:B0-----:R-:W-:Y:S01]  /*414c0*/  IMAD.SHL.U32 R18, R25, 0x20, RZ ;  /* 0x0000002019127824 */ /* 0x001fe200078e00ff */
[----:B------:R-:W-:Y:S02]  /*414d0*/  PRMT R7, R8, 0x5410, R7 ;  /* 0x0000541008077816 */ /* 0x000fe40000000007 */
[----:B------:R-:W-:-:S02]  /*414e0*/  LOP3.LUT R23, R3, 0xffff, RZ, 0xc0, !PT ;  /* 0x0000ffff03177812 */ /* 0x000fc400078ec0ff */
[----:B------:R-:W-:Y:S01]  /*414f0*/  LOP3.LUT R21, R29, 0xffff, RZ, 0xc0, !PT ;  /* 0x0000ffff1d157812 */ /* 0x000fe200078ec0ff */
[----:B------:R0:W-:Y:S01]  /*41500*/  STL [R1+0x1a7c], R7 ;  /* 0x001a7c0701007387 */ /* 0x0001e20000100800 */
[----:B-1----:R-:W-:Y:S01]  /*41510*/  IMAD.SHL.U32 R0, R25, 0x10, RZ ;  /* 0x0000001019007824 */ /* 0x002fe200078e00ff */
[----:B------:R-:W-:Y:S02]  /*41520*/  LOP3.LUT R8, R26, 0xffff, RZ, 0xc0, !PT ;  /* 0x0000ffff1a087812 */ /* 0x000fe400078ec0ff */
[----:B------:R-:W-:Y:S02]  /*41530*/  LOP3.LUT R3, R9, 0xffff, RZ, 0xc0, !PT ;  /* 0x0000ffff09037812 */ /* 0x000fe400078ec0ff */
[----:B------:R-:W-:Y:S02]  /*41540*/  LOP3.LUT R25, R0, 0xf0, RZ, 0xc0, !PT ;  /* 0x000000f000197812 */ /* 0x000fe400078ec0ff */
[----:B------:R-:W-:Y:S01]  /*41550*/  LOP3.LUT R11, R27, 0xffff, RZ, 0xc0, !PT ;  /* 0x0000ffff1b0b7812 */ /* 0x000fe200078ec0ff */
[----:B0-----:R-:W2:Y:S01]  /*41560*/  LDL.LU R7, [R1] ;  /* 0x0000000001077983 */ /* 0x001ea20000300800 */
[----:B------:R-:W-:-:S02]  /*41570*/  LOP3.LUT R0, R18, 0x200, RZ, 0xc0, !PT ;  /* 0x0000020012007812 */ /* 0x000fc400078ec0ff */
[----:B------:R-:W-:Y:S02]  /*41580*/  PRMT R9, R23, 0x3340, R1 ;  /* 0x0000334017097816 */ /* 0x000fe40000000001 */
[----:B------:R-:W-:Y:S02]  /*41590*/  PRMT R27, R21, 0x3340, R8 ;  /* 0x00003340151b7816 */ /* 0x000fe40000000008 */
[----:B------:R-:W-:Y:S02]  /*415a0*/  IADD3 R0, R0, UR4, R25 ;  /* 0x0000000400007c10 */ /* 0x000fe4000fffe019 */
[----:B------:R-:W3:Y:S01]  /*415b0*/  LDL.LU R25, [R1+0x1a90] ;  /* 0x001a900001197983 */ /* 0x000ee20000300800 */
[----:B------:R-:W-:Y:S02]  /*415c0*/  PRMT R27, R27, 0x5410, R9 ;  /* 0x000054101b1b7816 */ /* 0x000fe40000000009 */
[----:B------:R-:W-:Y:S01]  /*415d0*/  LOP3.LUT R12, R28, 0xffff, RZ, 0xc0, !PT ;  /* 0x0000ffff1c0c7812 */ /* 0x000fe200078ec0ff */
[----:B------:R-:W4:Y:S01]  /*415e0*/  LDL.LU R9, [R1+0xc] ;  /* 0x00000c0001097983 */ /* 0x000f220000300800 */
[----:B------:R-:W-:-:S02]  /*415f0*/  LOP3.LUT R5, R5, 0xffff, RZ, 0xc0, !PT ;  /* 0x0000ffff05057812 */ /* 0x000fc400078ec0ff */
[----:B------:R-:W-:Y:S01]  /*41600*/  PRMT R28, R12, 0x3340, R2 ;  /* 0x000033400c1c7816 */ /* 0x000fe20000000002 */
[----:B------:R0:W-:Y:S01]  /*41610*/  STL [R1+0x34], R27 ;  /* 0x0000341b01007387 */ /* 0x0001e20000100800 */
[--C-:B------:R-:W-:Y:S02]  /*41620*/  PRMT R18, R5, 0x3340, R1.reuse ;  /* 0x0000334005127816 */ /* 0x100fe40000000001 */
[----:B------:R-:W-:Y:S02]  /*41630*/  PRMT R26, R3, 0x3340, R1 ;  /* 0x00003340031a7816 */ /* 0x000fe40000000001 */
[----:B------:R-:W-:Y:S01]  /*41640*/  PRMT R29, R11, 0x3340, R4 ;  /* 0x000033400b1d7816 */ /* 0x000fe20000000004 */
[----:B0-----:R-:W5:Y:S01]  /*41650*/  LDL.LU R27, [R1+0x4] ;  /* 0x00000400011b7983 */ /* 0x001f620000300800 */
[----:B------:R-:W-:-:S03]  /*41660*/  PRMT R28, R28, 0x5410, R18 ;  /* 0x000054101c1c7816 */ /* 0x000fc60000000012 */
[----:B------:R-:W5:Y:S04]  /*41670*/  LDL.LU R18, [R1+0x8] ;  /* 0x0000080001127983 */ /* 0x000f680000300800 */
[----:B------:R0:W-:Y:S01]  /*41680*/  STL [R1+0x30], R28 ;  /* 0x0000301c01007387 */ /* 0x0001e20000100800 */
[----:B------:R-:W-:Y:S02]  /*41690*/  SHF.R.U32.HI R15, RZ, 0x8, R15 ;  /* 0x00000008ff0f7819 */ /* 0x000fe4000001160f */
[----:B0-----:R-:W-:Y:S02]  /*416a0*/  PRMT R28, R29, 0x5410, R26 ;  /* 0x000054101d1c7816 */ /* 0x001fe4000000001a */
[----:B------:R-:W0:Y:S01]  /*416b0*/  S2R R26, SR_TID.X ;  /* 0x00000000001a7919 */ /* 0x000e220000002100 */
[----:B------:R-:W-:-:S02]  /*416c0*/  LOP3.LUT R15, R15, 0xffff, RZ, 0xc0, !PT ;  /* 0x0000ffff0f0f7812 */ /* 0x000fc400078ec0ff */
[----:B------:R1:W-:Y:S01]  /*416d0*/  STL [R1+0x28], R28 ;  /* 0x0000281c01007387 */ /* 0x0003e20000100800 */
[----:B------:R-:W-:Y:S02]  /*416e0*/  SHF.R.U32.HI R16, RZ, 0x8, R16 ;  /* 0x00000008ff107819 */ /* 0x000fe40000011610 */
[----:B-1----:R-:W-:-:S04]  /*416f0*/  LOP3.LUT R28, R10, 0xffff, RZ, 0xc0, !PT ;  /* 0x0000ffff0a1c7812 */ /* 0x002fc800078ec0ff */
[----:B------:R-:W-:Y:S02]  /*41700*/  PRMT R10, R28, 0x3340, R1 ;  /* 0x000033401c0a7816 */ /* 0x000fe40000000001 */
[----:B------:R-:W-:Y:S02]  /*41710*/  SHF.R.U32.HI R19, RZ, 0x8, R19 ;  /* 0x00000008ff137819 */ /* 0x000fe40000011613 */
[----:B------:R-:W-:Y:S02]  /*41720*/  LOP3.LUT R16, R16, 0xffff, RZ, 0xc0, !PT ;  /* 0x0000ffff10107812 */ /* 0x000fe400078ec0ff */
[----:B------:R-:W-:Y:S02]  /*41730*/  SHF.R.U32.HI R20, RZ, 0x8, R20 ;  /* 0x00000008ff147819 */ /* 0x000fe40000011614 */
[----:B------:R-:W-:Y:S02]  /*41740*/  SHF.R.U32.HI R21, RZ, 0x8, R21 ;  /* 0x00000008ff157819 */ /* 0x000fe40000011615 */
[----:B------:R-:W-:-:S02]  /*41750*/  SHF.R.U32.HI R8, RZ, 0x8, R8 ;  /* 0x00000008ff087819 */ /* 0x000fc40000011608 */
[----:B------:R-:W-:Y:S02]  /*41760*/  SHF.R.U32.HI R17, RZ, 0x8, R17 ;  /* 0x00000008ff117819 */ /* 0x000fe40000011611 */
[----:B------:R-:W-:Y:S02]  /*41770*/  LOP3.LUT R20, R20, 0xffff, RZ, 0xc0, !PT ;  /* 0x0000ffff14147812 */ /* 0x000fe400078ec0ff */
[----:B------:R-:W-:Y:S02]  /*41780*/  LOP3.LUT R8, R8, 0xffff, RZ, 0xc0, !PT ;  /* 0x0000ffff08087812 */ /* 0x000fe400078ec0ff */
[----:B------:R-:W-:Y:S01]  /*41790*/  LOP3.LUT R21, R21, 0xffff, RZ, 0xc0, !PT ;  /* 0x0000ffff15157812 */ /* 0x000fe200078ec0ff */
[----:B0-----:R-:W-:Y:S01]  /*417a0*/  IMAD.SHL.U32 R26, R26, 0x8, RZ ;  /* 0x000000081a1a7824 */ /* 0x001fe200078e00ff */
[----:B------:R-:W-:Y:S02]  /*417b0*/  LOP3.LUT R17, R17, 0xffff, RZ, 0xc0, !PT ;  /* 0x0000ffff11117812 */ /* 0x000fe400078ec0ff */
[----:B------:R-:W-:-:S02]  /*417c0*/  SHF.R.U32.HI R22, RZ, 0x8, R22 ;  /* 0x00000008ff167819 */ /* 0x000fc40000011616 */
[----:B------:R-:W-:Y:S02]  /*417d0*/  SHF.R.U32.HI R2, RZ, 0x8, R2 ;  /* 0x00000008ff027819 */ /* 0x000fe40000011602 */
[----:B------:R-:W-:Y:S02]  /*417e0*/  SHF.R.U32.HI R4, RZ, 0x8, R4 ;  /* 0x00000008ff047819 */ /* 0x000fe40000011604 */
[----:B------:R-:W-:Y:S02]  /*417f0*/  LOP3.LUT R26, R26, 0x100, RZ, 0xc0, !PT ;  /* 0x000001001a1a7812 */ /* 0x000fe400078ec0ff */
[----:B------:R-:W-:Y:S02]  /*41800*/  SHF.R.U32.HI R23, RZ, 0x8, R23 ;  /* 0x00000008ff177819 */ /* 0x000fe40000011617 */
[----:B------:R-:W-:Y:S02]  /*41810*/  SHF.R.U32.HI R3, RZ, 0x8, R3 ;  /* 0x00000008ff037819 */ /* 0x000fe40000011603 */
[----:B------:R-:W-:-:S02]  /*41820*/  SHF.R.U32.HI R24, RZ, 0x8, R24 ;  /* 0x00000008ff187819 */ /* 0x000fc40000011618 */
[----:B------:R-:W-:Y:S02]  /*41830*/  LOP3.LUT R22, R22, 0xffff, RZ, 0xc0, !PT ;  /* 0x0000ffff16167812 */ /* 0x000fe400078ec0ff */
[----:B------:R-:W-:Y:S02]  /*41840*/  LOP3.LUT R2, R2, 0xffff, RZ, 0xc0, !PT ;  /* 0x0000ffff02027812 */ /* 0x000fe400078ec0ff */
[----:B------:R-:W-:Y:S01]  /*41850*/  LOP3.LUT R4, R4, 0xffff, RZ, 0xc0, !PT ;  /* 0x0000ffff04047812 */ /* 0x000fe200078ec0ff */
[----:B------:R-:W-:Y:S01]  /*41860*/  IMAD.IADD R0, R26, 0x1, R0 ;  /* 0x000000011a007824 */ /* 0x000fe200078e0200 */
[----:B------:R-:W-:Y:S02]  /*41870*/  LOP3.LUT R26, R24, 0xffff, RZ, 0xc0, !PT ;  /* 0x0000ffff181a7812 */ /* 0x000fe400078ec0ff */
[----:B------:R-:W-:Y:S02]  /*41880*/  PRMT R24, R22, 0x3340, R1 ;  /* 0x0000334016187816 */ /* 0x000fe40000000001 */
[----:B--2---:R-:W-:-:S02]  /*41890*/  LOP3.LUT R29, R7, 0xffff, RZ, 0xc0, !PT ;  /* 0x0000ffff071d7812 */ /* 0x004fc400078ec0ff */
[----:B---3--:R-:W-:Y:S02]  /*418a0*/  LOP3.LUT R7, R25, 0xffff, RZ, 0xc0, !PT ;  /* 0x0000ffff19077812 */ /* 0x008fe400078ec0ff */
[----:B----4-:R-:W-:-:S04]  /*418b0*/  SHF.R.U32.HI R9, RZ, 0x8, R9 ;  /* 0x00000008ff097819 */ /* 0x010fc80000011609 */
[----:B------:R-:W-:Y:S02]  /*418c0*/  LOP3.LUT R9, R9, 0xffff, RZ, 0xc0, !PT ;  /* 0x0000ffff09097812 */ /* 0x000fe400078ec0ff */
[----:B------:R-:W-:Y:S02]  /*418d0*/  PRMT R25, R29, 0x3340, R7 ;  /* 0x000033401d197816 */ /* 0x000fe40000000007 */
[----:B------:R-:W-:Y:S02]  /*418e0*/  PRMT R15, R9, 0x3340, R15 ;  /* 0x00003340090f7816 */ /* 0x000fe4000000000f */
[----:B------:R-:W-:Y:S02]  /*418f0*/  PRMT R10, R25, 0x5410, R10 ;  /* 0x00005410190a7816 */ /* 0x000fe4000000000a */
[----:B-----5:R-:W-:Y:S01]  /*41900*/  SHF.R.U32.HI R9, RZ, 0x8, R27 ;  /* 0x00000008ff097819 */ /* 0x020fe2000001161b */
[----:B------:R-:W-:Y:S03]  /*41910*/  STL [R1+0x1c], R29 ;  /* 0x00001c1d01007387 */ /* 0x000fe60000100800 */
[----:B------:R-:W-:Y:S01]  /*41920*/  LOP3.LUT R9, R9, 0xffff, RZ, 0xc0, !PT ;  /* 0x0000ffff09097812 */ /* 0x000fe200078ec0ff */
[----:B------:R0:W-:Y:S01]  /*41930*/  STL [R1+0x8], R10 ;  /* 0x0000080a01007387 */ /* 0x0001e20000100800 */
[----:B------:R-:W-:-:S02]  /*41940*/  LOP3.LUT R25, R19, 0xffff, RZ, 0xc0, !PT ;  /* 0x0000ffff13197812 */ /* 0x000fc400078ec0ff */
[----:B------:R-:W-:Y:S02]  /*41950*/  PRMT R19, R9, 0x3340, R16 ;  /* 0x0000334009137816 */ /* 0x000fe40000000010 */
[----:B------:R-:W-:Y:S02]  /*41960*/  SHF.R.U32.HI R9, RZ, 0x8, R14 ;  /* 0x00000008ff097819 */ /* 0x000fe4000001160e */
[----:B0-----:R-:W-:Y:S01]  /*41970*/  SHF.R.U32.HI R10, RZ, 0x8, R13 ;  /* 0x00000008ff0a7819 */ /* 0x001fe2000001160d */
[----:B------:R-:W2:Y:S01]  /*41980*/  LDL.LU R14, [R1+0x1a8c] ;  /* 0x001a8c00010e7983 */ /* 0x000ea20000300800 */
[----:B------:R-:W-:Y:S02]  /*41990*/  LOP3.LUT R9, R9, 0xffff, RZ, 0xc0, !PT ;  /* 0x0000ffff09097812 */ /* 0x000fe400078ec0ff */
[----:B------:R-:W-:Y:S01]  /*419a0*/  LOP3.LUT R10, R10, 0xffff, RZ, 0xc0, !PT ;  /* 0x0000ffff0a0a7812 */ /* 0x000fe200078ec0ff */
[----:B------:R-:W3:Y:S03]  /*419b0*/  LDL.LU R13, [R1+0x1a88] ;  /* 0x001a8800010d7983 */ /* 0x000ee60000300800 */
[----:B------:R-:W-:-:S02]  /*419c0*/  PRMT R9, R9, 0x3340, R10 ;  /* 0x0000334009097816 */ /* 0x000fc4000000000a */
[----:B------:R-:W-:Y:S02]  /*419d0*/  PRMT R10, R20, 0x3340, R1 ;  /* 0x00003340140a7816 */ /* 0x000fe40000000001 */
[----:B------:R-:W-:Y:S02]  /*419e0*/  PRMT R20, R21, 0x3340, R8 ;  /* 0x0000334015147816 */ /* 0x000fe40000000008 */
[----:B------:R-:W-:Y:S02]  /*419f0*/  PRMT R25, R17, 0x3340, R25 ;  /* 0x0000334011197816 */ /* 0x000fe40000000019 */
[----:B------:R-:W-:Y:S02]  /*41a00*/  SHF.R.U32.HI R8, RZ, 0x8, R12 ;  /* 0x00000008ff087819 */ /* 0x000fe4000001160c */
[----:B------:R-:W-:Y:S01]  /*41a10*/  SHF.R.U32.HI R17, RZ, 0x8, R5 ;  /* 0x00000008ff117819 */ /* 0x000fe20000011605 */
[----:B------:R-:W4:Y:S01]  /*41a20*/  LDL.LU R12, [R1+0x1a84] ;  /* 0x001a8400010c7983 */ /* 0x000f220000300800 */
[----:B------:R-:W-:-:S02]  /*41a30*/  SHF.R.U32.HI R5, RZ, 0x8, R11 ;  /* 0x00000008ff057819 */ /* 0x000fc4000001160b */
[----:B------:R-:W-:Y:S01]  /*41a40*/  LOP3.LUT R8, R8, 0xffff, RZ, 0xc0, !PT ;  /* 0x0000ffff08087812 */ /* 0x000fe200078ec0ff */
[----:B------:R-:W5:Y:S01]  /*41a50*/  LDL.LU R11, [R1+0x1a80] ;  /* 0x001a8000010b7983 */ /* 0x000f620000300800 */
[----:B------:R-:W-:Y:S02]  /*41a60*/  LOP3.LUT R16, R23, 0xffff, RZ, 0xc0, !PT ;  /* 0x0000ffff17107812 */ /* 0x000fe400078ec0ff */
[----:B------:R-:W-:Y:S02]  /*41a70*/  LOP3.LUT R5, R5, 0xffff, RZ, 0xc0, !PT ;  /* 0x0000ffff05057812 */ /* 0x000fe400078ec0ff */
[----:B------:R-:W-:Y:S02]  /*41a80*/  LOP3.LUT R23, R3, 0xffff, RZ, 0xc0, !PT ;  /* 0x0000ffff03177812 */ /* 0x000fe400078ec0ff */
[----:B------:R-:W-:Y:S02]  /*41a90*/  PRMT R3, R8, 0x3340, R2 ;  /* 0x0000334008037816 */ /* 0x000fe40000000002 */
[----:B------:R-:W3:Y:S01]  /*41aa0*/  LDL.LU R8, [R1+0x1c] ;  /* 0x00001c0001087983 */ /* 0x000ee20000300800 */
[----:B------:R-:W-:-:S02]  /*41ab0*/  PRMT R22, R5, 0x3340, R4 ;  /* 0x0000334005167816 */ /* 0x000fc40000000004 */
[----:B------:R-:W-:Y:S01]  /*41ac0*/  PRMT R2, R23, 0x3340, R1 ;  /* 0x0000334017027816 */ /* 0x000fe20000000001 */
[----:B------:R-:W3:Y:S01]  /*41ad0*/  LDL.LU R4, [R1+0x3c] ;  /* 0x00003c0001047983 */ /* 0x000ee20000300800 */
[----:B------:R-:W-:-:S03]  /*41ae0*/  SHF.R.U32.HI R23, RZ, 0x8, R7 ;  /* 0x00000008ff177819 */ /* 0x000fc60000011607 */
[----:B------:R-:W3:Y:S04]  /*41af0*/  LDL.LU R5, [R1+0x24] ;  /* 0x0000240001057983 */ /* 0x000ee80000300800 */
[----:B------:R-:W3:Y:S01]  /*41b00*/  LDL.LU R7, [R1+0x1a7c] ;  /* 0x001a7c0001077983 */ /* 0x000ee20000300800 */
[----:B------:R-:W-:Y:S02]  /*41b10*/  LOP3.LUT R17, R17, 0xffff, RZ, 0xc0, !PT ;  /* 0x0000ffff11117812 */ /* 0x000fe400078ec0ff */
[----:B------:R-:W-:Y:S02]  /*41b20*/  SHF.R.U32.HI R18, RZ, 0x8, R18 ;  /* 0x00000008ff127819 */ /* 0x000fe40000011612 */
[----:B------:R-:W-:Y:S02]  /*41b30*/  PRMT R21, R17, 0x3340, R1 ;  /* 0x0000334011157816 */ /* 0x000fe40000000001 */
[----:B------:R-:W-:-:S04]  /*41b40*/  LOP3.LUT R18, R18, 0xffff, RZ, 0xc0, !PT ;  /* 0x0000ffff12127812 */ /* 0x000fc800078ec0ff */
[--C-:B------:R-:W-:Y:S02]  /*41b50*/  PRMT R18, R18, 0x3340, R1.reuse ;  /* 0x0000334012127816 */ /* 0x100fe40000000001 */
[--C-:B------:R-:W-:Y:S02]  /*41b60*/  PRMT R26, R26, 0x3340, R1.reuse ;  /* 0x000033401a1a7816 */ /* 0x100fe40000000001 */
[----:B------:R-:W-:-:S04]  /*41b70*/  PRMT R16, R16, 0x3340, R1 ;  /* 0x0000334010107816 */ /* 0x000fc80000000001 */
[----:B------:R-:W-:Y:S02]  /*41b80*/  PRMT R20, R20, 0x5410, R16 ;  /* 0x0000541014147816 */ /* 0x000fe40000000010 */
[----:B--2---:R-:W-:Y:S02]  /*41b90*/  LOP3.LUT R17, R14, 0xffff, RZ, 0xc0, !PT ;  /* 0x0000ffff0e117812 */ /* 0x004fe400078ec0ff */
[----:B----4-:R-:W-:Y:S02]  /*41ba0*/  LOP3.LUT R27, R12, 0xffff, RZ, 0xc0, !PT ;  /* 0x0000ffff0c1b7812 */ /* 0x010fe400078ec0ff */
[----:B-----5:R-:W-:Y:S02]  /*41bb0*/  LOP3.LUT R29, R11, 0xffff, RZ, 0xc0, !PT ;  /* 0x0000ffff0b1d7812 */ /* 0x020fe400078ec0ff */
[----:B---3--:R-:W-:-:S04]  /*41bc0*/  LOP3.LUT R11, R13, 0xffff, RZ, 0xc0, !PT ;  /* 0x0000ffff0d0b7812 */ /* 0x008fc800078ec0ff */
[----:B------:R-:W-:Y:S02]  /*41bd0*/  PRMT R6, R6, 0x4210, R11 ;  /* 0x0000421006067816 */ /* 0x000fe4000000000b */
[----:B------:R-:W-:Y:S02]  /*41be0*/  PRMT R4, R4, 0x4210, R29 ;  /* 0x0000421004047816 */ /* 0x000fe4000000001d */
[----:B------:R-:W-:Y:S02]  /*41bf0*/  PRMT R5, R5, 0x4210, R27 ;  /* 0x0000421005057816 */ /* 0x000fe4000000001b */
[----:B------:R-:W-:-:S05]  /*41c00*/  PRMT R7, R7, 0x4210, R17 ;  /* 0x0000421007077816 */ /* 0x000fca0000000011 */
[----:B------:R0:W-:Y:S02]  /*41c10*/  STSM.16.M88.4 [R0], R4 ;  /* 0x0000000400007844 */ /* 0x0001e40000000200 */
[----:B0-----:R-:W-:Y:S02]  /*41c20*/  PRMT R4, R15, 0x5410, R18 ;  /* 0x000054100f047816 */ /* 0x001fe40000000012 */
[----:B------:R-:W2:Y:S01]  /*41c30*/  LDL.LU R18, [R1+0x38] ;  /* 0x0000380001127983 */ /* 0x000ea20000300800 */
[----:B------:R-:W-:Y:S02]  /*41c40*/  PRMT R5, R19, 0x5410, R24 ;  /* 0x0000541013057816 */ /* 0x000fe40000000018 */
[----:B------:R-:W-:Y:S01]  /*41c50*/  PRMT R6, R25, 0x5410, R26 ;  /* 0x0000541019067816 */ /* 0x000fe2000000001a */
[----:B------:R-:W3:Y:S01]  /*41c60*/  LDL.LU R19, [R1+0x40] ;  /* 0x0000400001137983 */ /* 0x000ee20000300800 */
[----:B------:R-:W-:Y:S01]  /*41c70*/  PRMT R7, R9, 0x5410, R10 ;  /* 0x0000541009077816 */ /* 0x000fe2000000000a */
[----:B------:R-:W0:Y:S02]  /*41c80*/  LDC R24, c[0x0][0x244] ;  /* 0x00009100ff187b82 */ /* 0x000e240000000800 */
[----:B------:R-:W4:Y:S01]  /*41c90*/  LDL.LU R25, [R1+0x2c] ;  /* 0x00002c0001197983 */ /* 0x000f220000300800 */
[----:B------:R-:W-:-:S03]  /*41ca0*/  PRMT R4, R4, 0x5210, R29 ;  /* 0x0000521004047816 */ /* 0x000fc6000000001d */
[----:B------:R-:W5:Y:S01]  /*41cb0*/  LDL R26, [R1+0x1a54] ;  /* 0x001a5400011a7983 */ /* 0x000f620000100800 */
[----:B------:R-:W-:-:S03]  /*41cc0*/  PRMT R5, R5, 0x5210, R27 ;  /* 0x0000521005057816 */ /* 0x000fc6000000001b */
[----:B------:R-:W5:Y:S01]  /*41cd0*/  LDL.LU R9, [R1+0x30] ;  /* 0x0000300001097983 */ /* 0x000f620000300800 */
[----:B------:R-:W-:-:S03]  /*41ce0*/  PRMT R6, R6, 0x5210, R11 ;  /* 0x0000521006067816 */ /* 0x000fc6000000000b */
[----:B------:R-:W5:Y:S04]  /*41cf0*/  LDL.LU R10, [R1+0x28] ;  /* 0x00002800010a7983 */ /* 0x000f680000300800 */
[----:B------:R-:W0:Y:S04]  /*41d00*/  LDL R16, [R1+0x1a58] ;  /* 0x001a580001107983 */ /* 0x000e280000100800 */
[----:B------:R-:W5:Y:S04]  /*41d10*/  LDL.LU R29, [R1+0x8] ;  /* 0x00000800011d7983 */ /* 0x000f680000300800 */
[----:B------:R-:W5:Y:S04]  /*41d20*/  LDL.LU R27, [R1+0x34] ;  /* 0x00003400011b7983 */ /* 0x000f680000300800 */
[----:B------:R-:W5:Y:S01]  /*41d30*/  LDL.LU R11, [R1+0x44] ;  /* 0x00004400010b7983 */ /* 0x000f620000300800 */
[----:B------:R-:W1:Y:S01]  /*41d40*/  S2R R13, SR_TID.X ;  /* 0x00000000000d7919 */ /* 0x000e620000002100 */
[----:B------:R-:W-:-:S02]  /*41d50*/  SHF.R.U32.HI R12, RZ, 0x8, R8 ;  /* 0x00000008ff0c7819 */ /* 0x000fc40000011608 */
[----:B------:R-:W-:Y:S02]  /*41d60*/  SHF.R.U32.HI R8, RZ, 0x8, R28 ;  /* 0x00000008ff087819 */ /* 0x000fe4000001161c */
[----:B------:R-:W-:Y:S02]  /*41d70*/  LOP3.LUT R12, R12, 0xffff, RZ, 0xc0, !PT ;  /* 0x0000ffff0c0c7812 */ /* 0x000fe400078ec0ff */
[----:B------:R-:W-:-:S04]  /*41d80*/  LOP3.LUT R23, R23, 0xffff, RZ, 0xc0, !PT ;  /* 0x0000ffff17177812 */ /* 0x000fc800078ec0ff */
[----:B------:R-:W-:Y:S02]  /*41d90*/  PRMT R23, R12, 0x3340, R23 ;  /* 0x000033400c177816 */ /* 0x000fe40000000017 */
[----:B-1----:R-:W-:-:S04]  /*41da0*/  LOP3.LUT R28, R13, 0x3f, RZ, 0xc0, !PT ;  /* 0x0000003f0d1c7812 */ /* 0x002fc800078ec0ff */
[----:B------:R-:W-:Y:S01]  /*41db0*/  LEA R28, R28, UR4, 0x4 ;  /* 0x000000041c1c7c11 */ /* 0x000fe2000f8e20ff */
[----:B------:R-:W-:Y:S01]  /*41dc0*/  BAR.SYNC.DEFER_BLOCKING 0x0 ;  /* 0x0000000000007b1d */ /* 0x000fe20000010000 */
[----:B------:R-:W-:Y:S02]  /*41dd0*/  PRMT R7, R7, 0x5210, R17 ;  /* 0x0000521007077816 */ /* 0x000fe40000000011 */
[----:B------:R-:W-:Y:S02]  /*41de0*/  LOP3.LUT R8, R8, 0xffff, RZ, 0xc0, !PT ;  /* 0x0000ffff08087812 */ /* 0x000fe400078ec0ff */
[----:B------:R-:W-:Y:S01]  /*41df0*/  PRMT R21, R3, 0x5410, R21 ;  /* 0x0000541003157816 */ /* 0x000fe20000000015 */
[----:B------:R-:W-:Y:S01]  /*41e00*/  ULDC.64 UR4, c[0x0][0x220] ;  /* 0x0000880000047ab9 */ /* 0x000fe20000000a00 */
[----:B------:R-:W-:Y:S01]  /*41e10*/  LDS.128 R12, [R28] ;  /* 0x000000001c0c7984 */ /* 0x000fe20000000c00 */
[----:B------:R-:W-:Y:S06]  /*41e20*/  BAR.SYNC.DEFER_BLOCKING 0x0 ;  /* 0x0000000000007b1d */ /* 0x000fec0000010000 */
[----:B------:R-:W-:Y:S02]  /*41e30*/  STSM.16.M88.4 [R0], R4 ;  /* 0x0000000400007844 */ /* 0x000fe40000000200 */
[----:B------:R-:W-:Y:S01]  /*41e40*/  BAR.SYNC.DEFER_BLOCKING 0x0 ;  /* 0x0000000000007b1d */ /* 0x000fe20000010000 */
[----:B------:R-:W-:-:S02]  /*41e50*/  PRMT R8, R8, 0x3340, R1 ;  /* 0x0000334008087816 */ /* 0x000fc40000000001 */
[----:B------:R-:W-:Y:S02]  /*41e60*/  PRMT R22, R22, 0x5410, R2 ;  /* 0x0000541016167816 */ /* 0x000fe40000000002 */
[----:B------:R-:W-:Y:S01]  /*41e70*/  PRMT R23, R23, 0x5410, R8 ;  /* 0x0000541017177816 */ /* 0x000fe20000000008 */
[----:B------:R-:W1:Y:S04]  /*41e80*/  LDS.128 R4, [R28] ;  /* 0x000000001c047984 */ /* 0x000e680000000c00 */
[----:B-1----:R1:W-:Y:S04]  /*41e90*/  STL [R1+0x1a78], R7 ;  /* 0x001a780701007387 */ /* 0x0023e80000100800 */
[----:B-1----:R-:W5:Y:S01]  /*41ea0*/  LDL R7, [R1+0x1a5c] ;  /* 0x001a5c0001077983 */ /* 0x002f620000100800 */
[----:B--2---:R-:W-:-:S02]  /*41eb0*/  LOP3.LUT R18, R18, 0xffff, RZ, 0xc0, !PT ;  /* 0x0000ffff12127812 */ /* 0x004fc400078ec0ff */
[----:B---3--:R-:W-:Y:S02]  /*41ec0*/  LOP3.LUT R19, R19, 0xffff, RZ, 0xc0, !PT ;  /* 0x0000ffff13137812 */ /* 0x008fe400078ec0ff */
[----:B----4-:R-:W-:Y:S02]  /*41ed0*/  LOP3.LUT R3, R25, 0xffff, RZ, 0xc0, !PT ;  /* 0x0000ffff19037812 */ /* 0x010fe400078ec0ff */
[----:B-----5:R-:W-:Y:S02]  /*41ee0*/  PRMT R9, R9, 0x4210, R19 ;  /* 0x0000421009097816 */ /* 0x020fe40000000013 */
[----:B------:R-:W-:Y:S02]  /*41ef0*/  PRMT R10, R10, 0x4210, R18 ;  /* 0x000042100a0a7816 */ /* 0x000fe40000000012 */
[----:B------:R-:W-:Y:S02]  /*41f00*/  LOP3.LUT R2, R11, 0xffff, RZ, 0xc0, !PT ;  /* 0x0000ffff0b027812 */ /* 0x000fe400078ec0ff */
[----:B------:R-:W-:-:S02]  /*41f10*/  PRMT R11, R29, 0x4210, R3 ;  /* 0x000042101d0b7816 */ /* 0x000fc40000000003 */
[--C-:B------:R-:W-:Y:S01]  /*41f20*/  PRMT R8, R27, 0x4210, R2.reuse ;  /* 0x000042101b087816 */ /* 0x100fe20000000002 */
[----:B------:R-:W-:Y:S06]  /*41f30*/  BAR.SYNC.DEFER_BLOCKING 0x0 ;  /* 0x0000000000007b1d */ /* 0x000fec0000010000 */
[----:B------:R-:W-:Y:S02]  /*41f40*/  STSM.16.M88.4 [R0], R8 ;  /* 0x0000000800007844 */ /* 0x000fe40000000200 */
[----:B------:R-:W-:Y:S06]  /*41f50*/  BAR.SYNC.DEFER_BLOCKING 0x0 ;  /* 0x0000000000007b1d */ /* 0x000fec0000010000 */
[----:B------:R-:W1:Y:S04]  /*41f60*/  LDS.128 R8, [R28] ;  /* 0x000000001c087984 */ /* 0x000e680000000c00 */
[----:B-1----:R1:W-:Y:S04]  /*41f70*/  STL [R1+0x1a74], R8 ;  /* 0x001a740801007387 */ /* 0x0023e80000100800 */
[----:B-1----:R-:W2:Y:S04]  /*41f80*/  LDL R8, [R1+0x1a64] ;  /* 0x001a640001087983 */ /* 0x002ea80000100800 */
[----:B------:R1:W-:Y:S04]  /*41f90*/  STL [R1+0x1a70], R9 ;  /* 0x001a700901007387 */ /* 0x0003e80000100800 */
[----:B-1----:R-:W3:Y:S04]  /*41fa0*/  LDL R9, [R1+0x1a60] ;  /* 0x001a600001097983 */ /* 0x002ee80000100800 */
[----:B------:R1:W-:Y:S04]  /*41fb0*/  STL [R1+0x1a6c], R10 ;  /* 0x001a6c0a01007387 */ /* 0x0003e80000100800 */
[----:B-1----:R-:W4:Y:S04]  /*41fc0*/  LDL R10, [R1+0x1a54] ;  /* 0x001a5400010a7983 */ /* 0x002f280000100800 */
[----:B------:R1:W-:Y:S04]  /*41fd0*/  STL [R1+0x1a68], R11 ;  /* 0x001a680b01007387 */ /* 0x0003e80000100800 */
[----:B-1----:R-:W5:Y:S01]  /*41fe0*/  LDL.LU R11, [R1+0x1a58] ;  /* 0x001a5800010b7983 */ /* 0x002f620000300800 */
[----:B------:R-:W-:-:S02]  /*41ff0*/  PRMT R20, R20, 0x5210, R2 ;  /* 0x0000521014147816 */ /* 0x000fc40000000002 */
[----:B------:R-:W-:Y:S02]  /*42000*/  PRMT R21, R21, 0x5210, R19 ;  /* 0x0000521015157816 */ /* 0x000fe40000000013 */
[----:B------:R-:W-:Y:S02]  /*42010*/  PRMT R22, R22, 0x5210, R18 ;  /* 0x0000521016167816 */ /* 0x000fe40000000012 */
[----:B------:R-:W-:Y:S01]  /*42020*/  PRMT R23, R23, 0x5210, R3 ;  /* 0x0000521017177816 */ /* 0x000fe20000000003 */
[----:B------:R-:W-:Y:S01]  /*42030*/  BAR.SYNC.DEFER_BLOCKING 0x0 ;  /* 0x0000000000007b1d */ /* 0x000fe20000010000 */
[C---:B0-----:R-:W-:Y:S01]  /*42040*/  IMAD R17, R16.reuse, R24, RZ ;  /* 0x0000001810117224 */ /* 0x041fe200078e02ff */
[----:B------:R-:W-:Y:S01]  /*42050*/  ISETP.GE.AND P1, PT, R16, UR8, PT ;  /* 0x0000000810007c0c */ /* 0x000fe2000bf26270 */
[----:B------:R-:W-:-:S03]  /*42060*/  IMAD R25, R26, UR6, RZ ;  /* 0x000000061a197c24 */ /* 0x000fc6000f8e02ff */
[C---:B------:R-:W-:Y:S02]  /*42070*/  IADD3 R16, P2, R17.reuse, UR4, RZ ;  /* 0x0000000411107c10 */ /* 0x040fe4000ff5e0ff */
[----:B------:R-:W-:Y:S02]  /*42080*/  ISETP.LT.AND P1, PT, R26, UR9, !P1 ;  /* 0x000000091a007c0c */ /* 0x000fe4000cf21270 */
[----:B------:R-:W-:Y:S01]  /*42090*/  LEA.HI.X.SX32 R26, R17, UR5, 0x1, P2 ;  /* 0x00000005111a7c11 */ /* 0x000fe200090f0eff */
[----:B------:R0:W-:Y:S01]  /*420a0*/  STSM.16.M88.4 [R0], R20 ;  /* 0x0000001400007844 */ /* 0x0001e20000000200 */
[----:B------:R-:W-:Y:S01]  /*420b0*/  SHF.R.S32.HI R27, RZ, 0x1f, R25 ;  /* 0x0000001fff1b7819 */ /* 0x000fe20000011419 */
[----:B------:R-:W-:Y:S01]  /*420c0*/  BAR.SYNC.DEFER_BLOCKING 0x0 ;  /* 0x0000000000007b1d */ /* 0x000fe20000010000 */
[----:B------:R-:W-:Y:S01]  /*420d0*/  IADD3 R2, P2, R25, R16, RZ ;  /* 0x0000001019027210 */ /* 0x000fe20007f5e0ff */
[----:B------:R-:W-:Y:S01]  /*420e0*/  IMAD R19, R7, R24, RZ ;  /* 0x0000001807137224 */ /* 0x000fe200078e02ff */
[----:B------:R-:W-:-:S03]  /*420f0*/  PRMT R18, R12, 0x7770, RZ ;  /* 0x000077700c127816 */ /* 0x000fc600000000ff */
[----:B------:R-:W-:Y:S01]  /*42100*/  IMAD.X R3, R27, 0x1, R26, P2 ;  /* 0x000000011b037824 */ /* 0x000fe200010e061a */
[----:B------:R-:W-:Y:S02]  /*42110*/  ISETP.GE.AND P2, PT, R7, UR8, PT ;  /* 0x0000000807007c0c */ /* 0x000fe4000bf46270 */
[----:B0-----:R-:W-:Y:S02]  /*42120*/  IADD3 R0, P3, R19, UR4, RZ ;  /* 0x0000000413007c10 */ /* 0x001fe4000ff7e0ff */
[----:B------:R0:W-:Y:S02]  /*42130*/  @P1 STG.E.U8 desc[UR32][R2.64], R18 ;  /* 0x0000001202001986 */ /* 0x0001e4000c101120 */
[----:B------:R-:W-:Y:S01]  /*42140*/  IADD3 R20, P5, R25, R0, RZ ;  /* 0x0000000019147210 */ /* 0x000fe20007fbe0ff */
[----:B0-----:R-:W-:Y:S01]  /*42150*/  IMAD R2, R24, 0x80, R17 ;  /* 0x0000008018027824 */ /* 0x001fe200078e0211 */
[----:B------:R-:W-:-:S04]  /*42160*/  LEA.HI.X.SX32 R3, R19, UR5, 0x1, P3 ;  /* 0x0000000513037c11 */ /* 0x000fc800098f0eff */
[----:B------:R-:W-:-:S04]  /*42170*/  IADD3 R19, P4, R2, UR4, RZ ;  /* 0x0000000402137c10 */ /* 0x000fc8000ff9e0ff */
[----:B------:R-:W-:Y:S02]  /*42180*/  LEA.HI.X.SX32 R18, R2, UR5, 0x1, P4 ;  /* 0x0000000502127c11 */ /* 0x000fe4000a0f0eff */
[----:B------:R-:W-:Y:S01]  /*42190*/  IADD3 R22, P4, R25, R19, RZ ;  /* 0x0000001319167210 */ /* 0x000fe20007f9e0ff */
[----:B------:R-:W-:Y:S01]  /*421a0*/  IMAD R2, R24, 0x40, R2 ;  /* 0x0000004018027824 */ /* 0x000fe200078e0202 */
[C---:B------:R-:W-:Y:S01]  /*421b0*/  PRMT R24, R12.reuse, 0x7771, RZ ;  /* 0x000077710c187816 */ /* 0x040fe200000000ff */
[C---:B------:R-:W-:Y:S01]  /*421c0*/  IMAD.X R21, R27.reuse, 0x1, R3, P5 ;  /* 0x000000011b157824 */ /* 0x040fe200028e0603 */
[----:B------:R-:W-:Y:S01]  /*421d0*/  PRMT R29, R12, 0x7772, RZ ;  /* 0x000077720c1d7816 */ /* 0x000fe200000000ff */
[----:B------:R-:W-:Y:S01]  /*421e0*/  IMAD.X R23, R27, 0x1, R18, P4 ;  /* 0x000000011b177824 */ /* 0x000fe200020e0612 */
[C---:B----4-:R-:W-:Y:S02]  /*421f0*/  ISETP.GE.AND P1, PT, R10.reuse, UR9, PT ;  /* 0x000000090a007c0c */ /* 0x050fe4000bf26270 */
[----:B------:R-:W-:-:S02]  /*42200*/  ISETP.LT.AND P2, PT, R10, UR9, !P2 ;  /* 0x000000090a007c0c */ /* 0x000fc4000d741270 */
[----:B---3--:R-:W-:Y:S01]  /*42210*/  ISETP.LT.AND P3, PT, R9, UR8, !P1 ;  /* 0x0000000809007c0c */ /* 0x008fe2000cf61270 */
[----:B------:R-:W-:Y:S01]  /*42220*/  VIADD R17, R10, 0x2 ;  /* 0x000000020a117836 */ /* 0x000fe20000000000 */
[----:B--2---:R-:W-:-:S04]  /*42230*/  ISETP.LT.AND P1, PT, R8, UR8, !P1 ;  /* 0x0000000808007c0c */ /* 0x004fc8000cf21270 */
[----:B------:R-:W-:Y:S02]  /*42240*/  ISETP.GE.AND P5, PT, R17, UR9, PT ;  /* 0x0000000911007c0c */ /* 0x000fe4000bfa6270 */
[----:B------:R-:W-:-:S03]  /*42250*/  IADD3 R17, P4, R2, UR4, RZ ;  /* 0x0000000402117c10 */ /* 0x000fc6000ff9e0ff */
[----:B------:R0:W-:Y:S01]  /*42260*/  @P2 STG.E.U8 desc[UR32][R20.64], R24 ;  /* 0x0000001814002986 */ /* 0x0001e2000c101120 */
[----:B------:R-:W-:-:S03]  /*42270*/  LEA.HI.X.SX32 R2, R2, UR5, 0x1, P4 ;  /* 0x0000000502027c11 */ /* 0x000fc6000a0f0eff */
[----:B------:R1:W-:Y:S01]  /*42280*/  @P3 STG.E.U8 desc[UR32][R22.64], R29 ;  /* 0x0000001d16003986 */ /* 0x0003e2000c101120 */
[----:B-----5:R-:W-:Y:S01]  /*42290*/  ISETP.LT.AND P3, PT, R11, UR8, !P0 ;  /* 0x000000080b007c0c */ /* 0x020fe2000c761270 */
[C---:B0-----:R-:W-:Y:S01]  /*422a0*/  VIADD R24, R25.reuse, UR6 ;  /* 0x0000000619187c36 */ /* 0x041fe20008000000 */
[----:B------:R-:W-:Y:S01]  /*422b0*/  IADD3 R20, P4, R25, R17, RZ ;  /* 0x0000001119147210 */ /* 0x000fe20007f9e0ff */
[----:B------:R-:W-:-:S03]  /*422c0*/  VIADD R21, R10, 0x3 ;  /* 0x000000030a157836 */ /* 0x000fc60000000000 */
[----:B------:R-:W-:Y:S02]  /*422d0*/  SHF.R.S32.HI R25, RZ, 0x1f, R24 ;  /* 0x0000001fff197819 */ /* 0x000fe40000011418 */
[----:B-1----:R-:W-:Y:S02]  /*422e0*/  IADD3 R22, P6, R24, R16, RZ ;  /* 0x0000001018167210 */ /* 0x002fe40007fde0ff */
[----:B------:R-:W-:Y:S01]  /*422f0*/  ISETP.GE.AND P2, PT, R21, UR9, PT ;  /* 0x0000000915007c0c */ /* 0x000fe2000bf46270 */
[----:B------:R-:W-:Y:S01]  /*42300*/  IMAD.X R21, R27, 0x1, R2, P4 ;  /* 0x000000011b157824 */ /* 0x000fe200020e0602 */
[----:B------:R-:W-:Y:S01]  /*42310*/  PRMT R27, R12, 0x7773, RZ ;  /* 0x000077730c1b7816 */ /* 0x000fe200000000ff */
[----:B------:R-:W-:Y:S01]  /*42320*/  IMAD.X R23, R25, 0x1, R26, P6 ;  /* 0x0000000119177824 */ /* 0x000fe200030e061a */
[----:B------:R-:W-:Y:S02]  /*42330*/  PRMT R12, R4, 0x7770, RZ ;  /* 0x00007770040c7816 */ /* 0x000fe400000000ff */
[----:B------:R-:W-:Y:S01]  /*42340*/  ISETP.LT.AND P4, PT, R7, UR8, !P0 ;  /* 0x0000000807007c0c */ /* 0x000fe2000c781270 */
[----:B------:R0:W-:Y:S04]  /*42350*/  @P1 STG.E.U8 desc[UR32][R20.64], R27 ;  /* 0x0000001b14001986 */ /* 0x0001e8000c101120 */
[----:B------:R1:W-:Y:S01]  /*42360*/  @P3 STG.E.U8 desc[UR32][R22.64], R12 ;  /* 0x0000000c16003986 */ /* 0x0003e2000c101120 */
[----:B------:R-:W-:-:S02]  /*42370*/  ISETP.LT.AND P3, PT, R9, UR8, !P0 ;  /* 0x0000000809007c0c */ /* 0x000fc4000c761270 */
[----:B0-----:R-:W-:Y:S01]  /*42380*/  IADD3 R20, P1, R24, R0, RZ ;  /* 0x0000000018147210 */ /* 0x001fe20007f3e0ff */
[----:B-1----:R-:W-:Y:S01]  /*42390*/  VIADD R22, R10, 0x4 ;  /* 0x000000040a167836 */ /* 0x002fe20000000000 */
[----:B------:R-:W-:-:S03]  /*423a0*/  PRMT R12, R4, 0x7771, RZ ;  /* 0x00007771040c7816 */ /* 0x000fc600000000ff */
[C---:B------:R-:W-:Y:S01]  /*423b0*/  IMAD.X R21, R25.reuse, 0x1, R3, P1 ;  /* 0x0000000119157824 */ /* 0x040fe200008e0603 */
[----:B------:R-:W-:Y:S02]  /*423c0*/  ISETP.GE.AND P1, PT, R22, UR9, PT ;  /* 0x0000000916007c0c */ /* 0x000fe4000bf26270 */
[----:B------:R-:W-:Y:S02]  /*423d0*/  IADD3 R22, P6, R24, R19, RZ ;  /* 0x0000001318167210 */ /* 0x000fe40007fde0ff */
[----:B------:R-:W-:Y:S01]  /*423e0*/  ISETP.LT.AND P0, PT, R8, UR8, !P0 ;  /* 0x0000000808007c0c */ /* 0x000fe2000c701270 */
[----:B------:R0:W-:Y:S01]  /*423f0*/  @P4 STG.E.U8 desc[UR32][R20.64], R12 ;  /* 0x0000000c14004986 */ /* 0x0001e2000c101120 */
[C---:B------:R-:W-:Y:S01]  /*42400*/  PRMT R27, R4.reuse, 0x7772, RZ ;  /* 0x00007772041b7816 */ /* 0x040fe200000000ff */
[----:B------:R-:W-:Y:S01]  /*42410*/  IMAD.X R23, R25, 0x1, R18, P6 ;  /* 0x0000000119177824 */ /* 0x000fe200030e0612 */
[----:B------:R-:W-:Y:S02]  /*42420*/  ISETP.LT.AND P6, PT, R11, UR8, !P5 ;  /* 0x000000080b007c0c */ /* 0x000fe4000efc1270 */
[----:B------:R-:W-:-:S02]  /*42430*/  PRMT R4, R4, 0x7773, RZ ;  /* 0x0000777304047816 */ /* 0x000fc400000000ff */
[----:B------:R1:W-:Y:S01]  /*42440*/  @P3 STG.E.U8 desc[UR32][R22.64], R27 ;  /* 0x0000001b16003986 */ /* 0x0003e2000c101120 */
[C---:B0-----:R-:W-:Y:S01]  /*42450*/  IADD3 R20, P4, R24.reuse, R17, RZ ;  /* 0x0000001118147210 */ /* 0x041fe20007f9e0ff */
[----:B------:R-:W-:-:S04]  /*42460*/  VIADD R12, R24, UR6 ;  /* 0x00000006180c7c36 */ /* 0x000fc80008000000 */
[----:B------:R-:W-:Y:S01]  /*42470*/  IMAD.X R21, R25, 0x1, R2, P4 ;  /* 0x0000000119157824 */ /* 0x000fe200020e0602 */
[C---:B------:R-:W-:Y:S02]  /*42480*/  IADD3 R24, P4, R12.reuse, R16, RZ ;  /* 0x000000100c187210 */ /* 0x040fe40007f9e0ff */
[----:B-1----:R-:W-:Y:S02]  /*42490*/  SHF.R.S32.HI R27, RZ, 0x1f, R12 ;  /* 0x0000001fff1b7819 */ /* 0x002fe4000001140c */
[----:B------:R0:W-:Y:S01]  /*424a0*/  @P0 STG.E.U8 desc[UR32][R20.64], R4 ;  /* 0x0000000414000986 */ /* 0x0001e2000c101120 */
[----:B------:R-:W-:Y:S02]  /*424b0*/  ISETP.LT.AND P3, PT, R7, UR8, !P5 ;  /* 0x0000000807007c0c */ /* 0x000fe4000ef61270 */
[----:B------:R-:W-:Y:S01]  /*424c0*/  IMAD.X R25, R27, 0x1, R26, P4 ;  /* 0x000000011b197824 */ /* 0x000fe200020e061a */
[----:B------:R-:W-:Y:S02]  /*424d0*/  ISETP.LT.AND P4, PT, R9, UR8, !P5 ;  /* 0x0000000809007c0c */ /* 0x000fe4000ef81270 */
[----:B------:R-:W-:-:S02]  /*424e0*/  IADD3 R22, P0, R12, R0, RZ ;  /* 0x000000000c167210 */ /* 0x000fc40007f1e0ff */
[----:B0-----:R-:W-:Y:S01]  /*424f0*/  PRMT R20, R13, 0x7770, RZ ;  /* 0x000077700d147816 */ /* 0x001fe200000000ff */
[----:B------:R-:W-:-:S04]  /*42500*/  VIADD R4, R10, 0x5 ;  /* 0x000000050a047836 */ /* 0x000fc80000000000 */
[----:B------:R0:W-:Y:S01]  /*42510*/  @P6 STG.E.U8 desc[UR32][R24.64], R20 ;  /* 0x0000001418006986 */ /* 0x0001e2000c101120 */
[----:B------:R-:W-:Y:S01]  /*42520*/  IMAD.X R23, R27, 0x1, R3, P0 ;  /* 0x000000011b177824 */ /* 0x000fe200000e0603 */
[----:B------:R-:W-:Y:S02]  /*42530*/  ISETP.GE.AND P0, PT, R4, UR9, PT ;  /* 0x0000000904007c0c */ /* 0x000fe4000bf06270 */
[C---:B------:R-:W-:Y:S02]  /*42540*/  PRMT R4, R13.reuse, 0x7772, RZ ;  /* 0x000077720d047816 */ /* 0x040fe400000000ff */
[----:B0-----:R-:W-:Y:S02]  /*42550*/  IADD3 R20, P6, R12, R19, RZ ;  /* 0x000000130c147210 */ /* 0x001fe40007fde0ff */
[----:B------:R-:W-:-:S03]  /*42560*/  PRMT R24, R13, 0x7771, RZ ;  /* 0x000077710d187816 */ /* 0x000fc600000000ff */
[----:B------:R-:W-:Y:S01]  /*42570*/  IMAD.X R21, R27, 0x1, R18, P6 ;  /* 0x000000011b157824 */ /* 0x000fe200030e0612 */
[----:B------:R-:W-:Y:S01]  /*42580*/  ISETP.LT.AND P5, PT, R8, UR8, !P5 ;  /* 0x0000000808007c0c */ /* 0x000fe2000efa1270 */
[----:B------:R0:W-:Y:S01]  /*42590*/  @P3 STG.E.U8 desc[UR32][R22.64], R24 ;  /* 0x0000001816003986 */ /* 0x0001e2000c101120 */
[----:B------:R-:W-:-:S03]  /*425a0*/  ISETP.LT.AND P3, PT, R11, UR8, !P2 ;  /* 0x000000080b007c0c */ /* 0x000fc6000d761270 */
[----:B------:R1:W-:Y:S01]  /*425b0*/  @P4 STG.E.U8 desc[UR32][R20.64], R4 ;  /* 0x0000000414004986 */ /* 0x0003e2000c101120 */
[----:B------:R-:W-:Y:S02]  /*425c0*/  PRMT R13, R13, 0x7773, RZ ;  /* 0x000077730d0d7816 */ /* 0x000fe400000000ff */
[C---:B0-----:R-:W-:Y:S01]  /*425d0*/  IADD3 R22, P6, R12.reuse, R17, RZ ;  /* 0x000000110c167210 */ /* 0x041fe20007fde0ff */
[----:B-1----:R-:W-:-:S04]  /*425e0*/  VIADD R4, R12, UR6 ;  /* 0x000000060c047c36 */ /* 0x002fc80008000000 */
[----:B------:R-:W-:Y:S01]  /*425f0*/  IMAD.X R23, R27, 0x1, R2, P6 ;  /* 0x000000011b177824 */ /* 0x000fe200030e0602 */
[----:B------:R-:W-:Y:S02]  /*42600*/  ISETP.LT.AND P4, PT, R7, UR8, !P2 ;  /* 0x0000000807007c0c */ /* 0x000fe4000d781270 */
[----:B------:R-:W-:Y:S02]  /*42610*/  SHF.R.S32.HI R24, RZ, 0x1f, R4 ;  /* 0x0000001fff187819 */ /* 0x000fe40000011404 */
[C---:B------:R-:W-:Y:S01]  /*42620*/  IADD3 R12, P6, R4.reuse, R16, RZ ;  /* 0x00000010040c7210 */ /* 0x040fe20007fde0ff */
[----:B------:R0:W-:Y:S01]  /*42630*/  @P5 STG.E.U8 desc[UR32][R22.64], R13 ;  /* 0x0000000d16005986 */ /* 0x0001e2000c101120 */
[----:B------:R-:W-:Y:S02]  /*42640*/  IADD3 R20, P5, R4, R0, RZ ;  /* 0x0000000004147210 */ /* 0x000fe40007fbe0ff */
[----:B------:R-:W-:-:S03]  /*42650*/  PRMT R25, R5, 0x7770, RZ ;  /* 0x0000777005197816 */ /* 0x000fc600000000ff */
[C---:B------:R-:W-:Y:S02]  /*42660*/  IMAD.X R21, R24.reuse, 0x1, R3, P5 ;  /* 0x0000000118157824 */ /* 0x040fe400028e0603 */
[----:B0-----:R-:W-:Y:S01]  /*42670*/  IMAD.X R13, R24, 0x1, R26, P6 ;  /* 0x00000001180d7824 */ /* 0x001fe200030e061a */
[----:B------:R-:W-:Y:S02]  /*42680*/  ISETP.LT.AND P6, PT, R9, UR8, !P2 ;  /* 0x0000000809007c0c */ /* 0x000fe4000d7c1270 */
[----:B------:R-:W-:Y:S02]  /*42690*/  PRMT R22, R5, 0x7771, RZ ;  /* 0x0000777105167816 */ /* 0x000fe400000000ff */
[----:B------:R0:W-:Y:S01]  /*426a0*/  @P3 STG.E.U8 desc[UR32][R12.64], R25 ;  /* 0x000000190c003986 */ /* 0x0001e2000c101120 */
[----:B------:R-:W-:Y:S01]  /*426b0*/  ISETP.LT.AND P2, PT, R8, UR8, !P2 ;  /* 0x0000000808007c0c */ /* 0x000fe2000d741270 */
[----:B------:R-:W-:Y:S02]  /*426c0*/  VIADD R23, R10, 0x6 ;  /* 0x000000060a177836 */ /* 0x000fe40000000000 */
[----:B------:R1:W-:Y:S01]  /*426d0*/  @P4 STG.E.U8 desc[UR32][R20.64], R22 ;  /* 0x0000001614004986 */ /* 0x0003e2000c101120 */
[----:B0-----:R-:W-:-:S02]  /*426e0*/  IADD3 R12, P3, R4, R19, RZ ;  /* 0x00000013040c7210 */ /* 0x001fc40007f7e0ff */
[----:B-1----:R-:W-:-:S03]  /*426f0*/  PRMT R21, R5, 0x7772, RZ ;  /* 0x0000777205157816 */ /* 0x002fc600000000ff */
[----:B------:R-:W-:Y:S01]  /*42700*/  IMAD.X R13, R24, 0x1, R18, P3 ;  /* 0x00000001180d7824 */ /* 0x000fe200018e0612 */
[C---:B------:R-:W-:Y:S01]  /*42710*/  IADD3 R20, P4, R4.reuse, R17, RZ ;  /* 0x0000001104147210 */ /* 0x040fe20007f9e0ff */
[----:B------:R-:W-:Y:S01]  /*42720*/  VIADD R22, R4, UR6 ;  /* 0x0000000604167c36 */ /* 0x000fe20008000000 */
[----:B------:R-:W-:Y:S02]  /*42730*/  ISETP.LT.AND P3, PT, R11, UR8, !P1 ;  /* 0x000000080b007c0c */ /* 0x000fe4000cf61270 */
[----:B------:R-:W-:Y:S01]  /*42740*/  ISETP.GE.AND P5, PT, R23, UR9, PT ;  /* 0x0000000917007c0c */ /* 0x000fe2000bfa6270 */
[----:B------:R0:W-:Y:S01]  /*42750*/  @P6 STG.E.U8 desc[UR32][R12.64], R21 ;  /* 0x000000150c006986 */ /* 0x0001e2000c101120 */
[----:B------:R-:W-:Y:S02]  /*42760*/  SHF.R.S32.HI R23, RZ, 0x1f, R22 ;  /* 0x0000001fff177819 */ /* 0x000fe40000011416 */
[----:B------:R-:W-:Y:S01]  /*42770*/  IADD3 R4, P6, R22, R16, RZ ;  /* 0x0000001016047210 */ /* 0x000fe20007fde0ff */
[----:B0-----:R-:W-:Y:S01]  /*42780*/  IMAD.X R21, R24, 0x1, R2, P4 ;  /* 0x0000000118157824 */ /* 0x001fe200020e0602 */
[----:B------:R-:W-:-:S02]  /*42790*/  PRMT R12, R5, 0x7773, RZ ;  /* 0x00007773050c7816 */ /* 0x000fc400000000ff */
[----:B------:R-:W-:Y:S01]  /*427a0*/  ISETP.LT.AND P4, PT, R7, UR8, !P1 ;  /* 0x0000000807007c0c */ /* 0x000fe2000cf81270 */
[----:B------:R-:W-:Y:S01]  /*427b0*/  IMAD.X R5, R23, 0x1, R26, P6 ;  /* 0x0000000117057824 */ /* 0x000fe200030e061a */
[C---:B------:R-:W-:Y:S01]  /*427c0*/  PRMT R13, R14.reuse, 0x7770, RZ ;  /* 0x000077700e0d7816 */ /* 0x040fe200000000ff */
[----:B------:R0:W-:Y:S01]  /*427d0*/  @P2 STG.E.U8 desc[UR32][R20.64], R12 ;  /* 0x0000000c14002986 */ /* 0x0001e2000c101120 */
[----:B------:R-:W-:Y:S02]  /*427e0*/  ISETP.LT.AND P2, PT, R9, UR8, !P1 ;  /* 0x0000000809007c0c */ /* 0x000fe4000cf41270 */
[----:B------:R-:W-:Y:S01]  /*427f0*/  PRMT R25, R14, 0x7771, RZ ;  /* 0x000077710e197816 */ /* 0x000fe200000000ff */
[----:B------:R1:W-:Y:S01]  /*42800*/  @P3 STG.E.U8 desc[UR32][R4.64], R13 ;  /* 0x0000000d04003986 */ /* 0x0003e2000c101120 */
[----:B0-----:R-:W-:-:S05]  /*42810*/  IADD3 R12, P6, R22, R0, RZ ;  /* 0x00000000160c7210 */ /* 0x001fca0007fde0ff */
[C---:B-1----:R-:W-:Y:S01]  /*42820*/  IMAD.X R13, R23.reuse, 0x1, R3, P6 ;  /* 0x00000001170d7824 */ /* 0x042fe200030e0603 */
[----:B------:R-:W-:Y:S02]  /*42830*/  IADD3 R4, P6, R22, R19, RZ ;  /* 0x0000001316047210 */ /* 0x000fe40007fde0ff */
[----:B------:R-:W-:Y:S02]  /*42840*/  ISETP.LT.AND P1, PT, R8, UR8, !P1 ;  /* 0x0000000808007c0c */ /* 0x000fe4000cf21270 */
[----:B------:R0:W-:Y:S01]  /*42850*/  @P4 STG.E.U8 desc[UR32][R12.64], R25 ;  /* 0x000000190c004986 */ /* 0x0001e2000c101120 */
[----:B------:R-:W-:Y:S01]  /*42860*/  IMAD.X R5, R23, 0x1, R18, P6 ;  /* 0x0000000117057824 */ /* 0x000fe200030e0612 */
[C---:B------:R-:W-:Y:S02]  /*42870*/  PRMT R20, R14.reuse, 0x7772, RZ ;  /* 0x000077720e147816 */ /* 0x040fe400000000ff */
[----:B------:R-:W-:Y:S02]  /*42880*/  ISETP.LT.AND P6, PT, R11, UR8, !P0 ;  /* 0x000000080b007c0c */ /* 0x000fe4000c7c1270 */
[----:B------:R-:W-:Y:S01]  /*42890*/  PRMT R21, R14, 0x7773, RZ ;  /* 0x000077730e157816 */ /* 0x000fe200000000ff */
[----:B------:R1:W-:Y:S01]  /*428a0*/  @P2 STG.E.U8 desc[UR32][R4.64], R20 ;  /* 0x0000001404002986 */ /* 0x0003e2000c101120 */
[C---:B0-----:R-:W-:Y:S01]  /*428b0*/  IADD3 R12, P4, R22.reuse, R17, RZ ;  /* 0x00000011160c7210 */ /* 0x041fe20007f9e0ff */
[----:B------:R-:W-:-:S04]  /*428c0*/  VIADD R22, R22, UR6 ;  /* 0x0000000616167c36 */ /* 0x000fc80008000000 */
[----:B------:R-:W-:Y:S01]  /*428d0*/  IMAD.X R13, R23, 0x1, R2, P4 ;  /* 0x00000001170d7824 */ /* 0x000fe200020e0602 */
[----:B------:R-:W-:Y:S02]  /*428e0*/  SHF.R.S32.HI R14, RZ, 0x1f, R22 ;  /* 0x0000001fff0e7819 */ /* 0x000fe40000011416 */
[----:B-1----:R-:W-:Y:S02]  /*428f0*/  IADD3 R4, P2, R22, R16, RZ ;  /* 0x0000001016047210 */ /* 0x002fe40007f5e0ff */
[----:B------:R-:W-:Y:S01]  /*42900*/  ISETP.LT.AND P4, PT, R7, UR8, !P0 ;  /* 0x0000000807007c0c */ /* 0x000fe2000c781270 */
[----:B------:R0:W-:Y:S01]  /*42910*/  @P1 STG.E.U8 desc[UR32][R12.64], R21 ;  /* 0x000000150c001986 */ /* 0x0001e2000c101120 */
[----:B------:R-:W-:Y:S01]  /*42920*/  PRMT R25, R6, 0x7770, RZ ;  /* 0x0000777006197816 */ /* 0x000fe200000000ff */
[----:B------:R-:W-:Y:S01]  /*42930*/  IMAD.X R5, R14, 0x1, R26, P2 ;  /* 0x000000010e057824 */ /* 0x000fe200010e061a */
[----:B------:R-:W-:Y:S01]  /*42940*/  ISETP.LT.AND P2, PT, R9, UR8, !P0 ;  /* 0x0000000809007c0c */ /* 0x000fe2000c741270 */
[----:B------:R-:W-:Y:S01]  /*42950*/  VIADD R20, R10, 0x8 ;  /* 0x000000080a147836 */ /* 0x000fe20000000000 */
[----:B------:R-:W-:-:S02]  /*42960*/  PRMT R23, R6, 0x7771, RZ ;  /* 0x0000777106177816 */ /* 0x000fc400000000ff */
[----:B------:R1:W-:Y:S01]  /*42970*/  @P6 STG.E.U8 desc[UR32][R4.64], R25 ;  /* 0x0000001904006986 */ /* 0x0003e2000c101120 */
[----:B0-----:R-:W-:-:S05]  /*42980*/  IADD3 R12, P1, R22, R0, RZ ;  /* 0x00000000160c7210 */ /* 0x001fca0007f3e0ff */
[----:B------:R-:W-:Y:S01]  /*42990*/  IMAD.X R13, R14, 0x1, R3, P1 ;  /* 0x000000010e0d7824 */ /* 0x000fe200008e0603 */
[----:B-1----:R-:W-:Y:S02]  /*429a0*/  IADD3 R4, P6, R22, R19, RZ ;  /* 0x0000001316047210 */ /* 0x002fe40007fde0ff */
[----:B------:R-:W-:Y:S02]  /*429b0*/  ISETP.GE.AND P1, PT, R20, UR9, PT ;  /* 0x0000000914007c0c */ /* 0x000fe4000bf26270 */
[----:B------:R0:W-:Y:S01]  /*429c0*/  @P4 STG.E.U8 desc[UR32][R12.64], R23 ;  /* 0x000000170c004986 */ /* 0x0001e2000c101120 */
[----:B------:R-:W-:Y:S01]  /*429d0*/  PRMT R20, R6, 0x7772, RZ ;  /* 0x0000777206147816 */ /* 0x000fe200000000ff */
[----:B------:R-:W-:Y:S01]  /*429e0*/  IMAD.X R5, R14, 0x1, R18, P6 ;  /* 0x000000010e057824 */ /* 0x000fe200030e0612 */
[----:B------:R-:W-:Y:S02]  /*429f0*/  ISETP.LT.AND P0, PT, R8, UR8, !P0 ;  /* 0x0000000808007c0c */ /* 0x000fe4000c701270 */
[----:B------:R-:W-:-:S02]  /*42a00*/  ISETP.LT.AND P4, PT, R11, UR8, !P5 ;  /* 0x000000080b007c0c */ /* 0x000fc4000ef81270 */
[----:B------:R1:W-:Y:S01]  /*42a10*/  @P2 STG.E.U8 desc[UR32][R4.64], R20 ;  /* 0x0000001404002986 */ /* 0x0003e2000c101120 */
[C---:B0-----:R-:W-:Y:S01]  /*42a20*/  IADD3 R12, P6, R22.reuse, R17, RZ ;  /* 0x00000011160c7210 */ /* 0x041fe20007fde0ff */
[----:B------:R-:W-:Y:S01]  /*42a30*/  VIADD R22, R22, UR6 ;  /* 0x0000000616167c36 */ /* 0x000fe20008000000 */
[----:B------:R-:W-:-:S03]  /*42a40*/  PRMT R21, R6, 0x7773, RZ ;  /* 0x0000777306157816 */ /* 0x000fc600000000ff */
[----:B------:R-:W-:Y:S01]  /*42a50*/  IMAD.X R13, R14, 0x1, R2, P6 ;  /* 0x000000010e0d7824 */ /* 0x000fe200030e0602 */
[----:B------:R-:W-:Y:S02]  /*42a60*/  SHF.R.S32.HI R6, RZ, 0x1f, R22 ;  /* 0x0000001fff067819 */ /* 0x000fe40000011416 */
[----:B-1----:R-:W-:Y:S02]  /*42a70*/  IADD3 R4, P6, R22, R16, RZ ;  /* 0x0000001016047210 */ /* 0x002fe40007fde0ff */
[----:B------:R-:W-:-:S03]  /*42a80*/  PRMT R29, R15, 0x7770, RZ ;  /* 0x000077700f1d7816 */ /* 0x000fc600000000ff */
[----:B------:R-:W-:Y:S01]  /*42a90*/  IMAD.X R5, R6, 0x1, R26, P6 ;  /* 0x0000000106057824 */ /* 0x000fe200030e061a */
[----:B------:R-:W-:Y:S01]  /*42aa0*/  ISETP.LT.AND P2, PT, R7, UR8, !P5 ;  /* 0x0000000807007c0c */ /* 0x000fe2000ef41270 */
[----:B------:R-:W-:Y:S04]  /*42ab0*/  @P0 STG.E.U8 desc[UR32][R12.64], R21 ;  /* 0x000000150c000986 */ /* 0x000fe8000c101120 */
[----:B------:R-:W2:Y:S04]  /*42ac0*/  LDL.LU R7, [R1+0x1a78] ;  /* 0x001a780001077983 */ /* 0x000ea80000300800 */
[----:B------:R0:W-:Y:S04]  /*42ad0*/  @P4 STG.E.U8 desc[UR32][R4.64], R29 ;  /* 0x0000001d04004986 */ /* 0x0001e8000c101120 */
[----:B0-----:R-:W3:Y:S01]  /*42ae0*/  LDL.LU R29, [R1+0x1a5c] ;  /* 0x001a5c00011d7983 */ /* 0x001ee20000300800 */
[----:B------:R-:W-:-:S02]  /*42af0*/  IADD3 R12, P0, R22, R0, RZ ;  /* 0x00000000160c7210 */ /* 0x000fc40007f1e0ff */
[----:B------:R-:W-:-:S03]  /*42b00*/  PRMT R27, R15, 0x7771, RZ ;  /* 0x000077710f1b7816 */ /* 0x000fc600000000ff */
[----:B------:R-:W-:Y:S01]  /*42b10*/  IMAD.X R13, R6, 0x1, R3, P0 ;  /* 0x00000001060d7824 */ /* 0x000fe200000e0603 */
[----:B------:R-:W-:-:S04]  /*42b20*/  ISETP.LT.AND P4, PT, R9, UR8, !P5 ;  /* 0x0000000809007c0c */ /* 0x000fc8000ef81270 */
[----:B------:R0:W-:Y:S01]  /*42b30*/  @P2 STG.E.U8 desc[UR32][R12.64], R27 ;  /* 0x0000001b0c002986 */ /* 0x0001e2000c101120 */
[----:B------:R-:W-:Y:S01]  /*42b40*/  IADD3 R20, P2, R22, R19, RZ ;  /* 0x0000001316147210 */ /* 0x000fe20007f5e0ff */
[----:B------:R-:W-:Y:S01]  /*42b50*/  VIADD R14, R10, 0x9 ;  /* 0x000000090a0e7836 */ /* 0x000fe20000000000 */
[----:B------:R-:W-:Y:S01]  /*42b60*/  PRMT R25, R15, 0x7772, RZ ;  /* 0x000077720f197816 */ /* 0x000fe200000000ff */
[----:B------:R-:W-:Y:S01]  /*42b70*/  VIADD R4, R22, UR6 ;  /* 0x0000000616047c36 */ /* 0x000fe20008000000 */
[----:B------:R-:W-:Y:S01]  /*42b80*/  ISETP.LT.AND P5, PT, R8, UR8, !P5 ;  /* 0x0000000808007c0c */ /* 0x000fe2000efa1270 */
[----:B------:R-:W-:Y:S02]  /*42b90*/  IMAD.X R21, R6, 0x1, R18, P2 ;  /* 0x0000000106157824 */ /* 0x000fe400010e0612 */
[----:B------:R-:W-:Y:S01]  /*42ba0*/  VIADD R24, R10, 0x7 ;  /* 0x000000070a187836 */ /* 0x000fe20000000000 */
[----:B------:R-:W-:Y:S02]  /*42bb0*/  ISETP.GE.AND P0, PT, R14, UR9, PT ;  /* 0x000000090e007c0c */ /* 0x000fe4000bf06270 */
[----:B------:R-:W-:Y:S01]  /*42bc0*/  @P4 STG.E.U8 desc[UR32][R20.64], R25 ;  /* 0x0000001914004986 */ /* 0x000fe2000c101120 */
[----:B0-----:R-:W-:-:S02]  /*42bd0*/  IADD3 R12, P6, R22, R17, RZ ;  /* 0x00000011160c7210 */ /* 0x001fc40007fde0ff */
[----:B------:R-:W-:Y:S02]  /*42be0*/  SHF.R.S32.HI R5, RZ, 0x1f, R4 ;  /* 0x0000001fff057819 */ /* 0x000fe40000011404 */
[----:B------:R-:W-:Y:S02]  /*42bf0*/  IADD3 R14, P4, R4, R16, RZ ;  /* 0x00000010040e7210 */ /* 0x000fe40007f9e0ff */
[----:B------:R-:W-:Y:S01]  /*42c00*/  ISETP.GE.AND P3, PT, R24, UR9, PT ;  /* 0x0000000918007c0c */ /* 0x000fe2000bf66270 */
[----:B------:R-:W-:Y:S01]  /*42c10*/  IMAD.X R13, R6, 0x1, R2, P6 ;  /* 0x00000001060d7824 */ /* 0x000fe200030e0602 */
[----:B------:R-:W-:Y:S01]  /*42c20*/  PRMT R23, R15, 0x7773, RZ ;  /* 0x000077730f177816 */ /* 0x000fe200000000ff */
[----:B------:R-:W-:Y:S01]  /*42c30*/  IMAD.X R15, R5, 0x1, R26, P4 ;  /* 0x00000001050f7824 */ /* 0x000fe200020e061a */
[----:B------:R-:W-:Y:S02]  /*42c40*/  ISETP.LT.AND P2, PT, R11, UR8, !P3 ;  /* 0x000000080b007c0c */ /* 0x000fe4000df41270 */
[----:B------:R-:W-:Y:S01]  /*42c50*/  ISETP.LT.AND P4, PT, R9, UR8, !P3 ;  /* 0x0000000809007c0c */ /* 0x000fe2000df81270 */
[----:B------:R0:W-:Y:S02]  /*42c60*/  @P5 STG.E.U8 desc[UR32][R12.64], R23 ;  /* 0x000000170c005986 */ /* 0x0001e4000c101120 */
[----:B0-----:R-:W-:-:S05]  /*42c70*/  IADD3 R12, P5, R4, R0, RZ ;  /* 0x00000000040c7210 */ /* 0x001fca0007fbe0ff */
[----:B------:R-:W-:Y:S01]  /*42c80*/  IMAD.X R13, R5, 0x1, R3, P5 ;  /* 0x00000001050d7824 */ /* 0x000fe200028e0603 */
[C---:B--2---:R-:W-:Y:S02]  /*42c90*/  PRMT R27, R7.reuse, 0x7770, RZ ;  /* 0x00007770071b7816 */ /* 0x044fe400000000ff */
[----:B------:R-:W-:Y:S02]  /*42ca0*/  PRMT R25, R7, 0x7771, RZ ;  /* 0x0000777107197816 */ /* 0x000fe400000000ff */
[----:B---3--:R-:W-:Y:S02]  /*42cb0*/  ISETP.LT.AND P6, PT, R29, UR8, !P3 ;  /* 0x000000081d007c0c */ /* 0x008fe4000dfc1270 */
[----:B------:R-:W-:Y:S02]  /*42cc0*/  ISETP.LT.AND P3, PT, R8, UR8, !P3 ;  /* 0x0000000808007c0c */ /* 0x000fe4000df61270 */
[----:B------:R-:W2:Y:S04]  /*42cd0*/  LDL.LU R8, [R1+0x1a74] ;  /* 0x001a740001087983 */ /* 0x000ea80000300800 */
[----:B------:R-:W-:Y:S05]  /*42ce0*/  @P2 STG.E.U8 desc[UR32][R14.64], R27 ;  /* 0x0000001b0e002986 */ /* 0x000fea000c101120 */
[----:B------:R-:W-:Y:S04]  /*42cf0*/  @P6 STG.E.U8 desc[UR32][R12.64], R25 ;  /* 0x000000190c006986 */ /* 0x000fe8000c101120 */
[----:B------:R0:W1:Y:S04]  /*42d00*/  LDS.128 R12, [R28] ;  /* 0x000000001c0c7984 */ /* 0x0000680000000c00 */
[----:B0-----:R-:W3:Y:S01]  /*42d10*/  LDL.LU R28, [R1+0x1a64] ;  /* 0x001a6400011c7983 */ /* 0x001ee20000300800 */
[----:B------:R-:W-:Y:S01]  /*42d20*/  IADD3 R20, P5, R4, R19, RZ ;  /* 0x0000001304147210 */ /* 0x000fe20007fbe0ff */
[----:B------:R-:W-:-:S02]  /*42d30*/  VIADD R6, R10, 0xa ;  /* 0x0000000a0a067836 */ /* 0x000fc40000000000 */
[C---:B------:R-:W-:Y:S02]  /*42d40*/  VIADD R22, R4.reuse, UR6 ;  /* 0x0000000604167c36 */ /* 0x040fe40008000000 */
[----:B------:R-:W-:Y:S01]  /*42d50*/  IMAD.X R21, R5, 0x1, R18, P5 ;  /* 0x0000000105157824 */ /* 0x000fe200028e0612 */
[----:B------:R-:W-:Y:S02]  /*42d60*/  IADD3 R4, P5, R4, R17, RZ ;  /* 0x0000001104047210 */ /* 0x000fe40007fbe0ff */
[----:B------:R-:W-:Y:S02]  /*42d70*/  ISETP.GE.AND P2, PT, R6, UR9, PT ;  /* 0x0000000906007c0c */ /* 0x000fe4000bf46270 */
[----:B------:R-:W-:Y:S01]  /*42d80*/  PRMT R6, R7, 0x7772, RZ ;  /* 0x0000777207067816 */ /* 0x000fe200000000ff */
[----:B------:R-:W-:Y:S01]  /*42d90*/  IMAD.X R5, R5, 0x1, R2, P5 ;  /* 0x0000000105057824 */ /* 0x000fe200028e0602 */
[----:B------:R-:W-:Y:S02]  /*42da0*/  PRMT R23, R7, 0x7773, RZ ;  /* 0x0000777307177816 */ /* 0x000fe400000000ff */
[----:B------:R-:W-:Y:S01]  /*42db0*/  ISETP.LT.AND P6, PT, R11, UR8, !P1 ;  /* 0x000000080b007c0c */ /* 0x000fe2000cfc1270 */
[----:B------:R0:W-:Y:S01]  /*42dc0*/  @P4 STG.E.U8 desc[UR32][R20.64], R6 ;  /* 0x0000000614004986 */ /* 0x0001e2000c101120 */
[----:B------:R-:W-:Y:S01]  /*42dd0*/  ISETP.LT.AND P5, PT, R29, UR8, !P1 ;  /* 0x000000081d007c0c */ /* 0x000fe2000cfa1270 */
[----:B------:R-:W-:-:S02]  /*42de0*/  VIADD R24, R10, 0xb ;  /* 0x0000000b0a187836 */ /* 0x000fc40000000000 */
[----:B------:R4:W-:Y:S01]  /*42df0*/  @P3 STG.E.U8 desc[UR32][R4.64], R23 ;  /* 0x0000001704003986 */ /* 0x0009e2000c101120 */
[----:B0-----:R-:W-:Y:S02]  /*42e00*/  SHF.R.S32.HI R20, RZ, 0x1f, R22 ;  /* 0x0000001fff147819 */ /* 0x001fe40000011416 */
[C---:B------:R-:W-:Y:S02]  /*42e10*/  IADD3 R6, P4, R22.reuse, R16, RZ ;  /* 0x0000001016067210 */ /* 0x040fe40007f9e0ff */
[----:B----4-:R-:W-:-:S03]  /*42e20*/  IADD3 R4, P3, R22, R0, RZ ;  /* 0x0000000016047210 */ /* 0x010fc60007f7e0ff */
[C---:B------:R-:W-:Y:S01]  /*42e30*/  IMAD.X R7, R20.reuse, 0x1, R26, P4 ;  /* 0x0000000114077824 */ /* 0x040fe200020e061a */
[----:B------:R-:W-:Y:S01]  /*42e40*/  ISETP.LT.AND P4, PT, R9, UR8, !P1 ;  /* 0x0000000809007c0c */ /* 0x000fe2000cf81270 */
[----:B------:R-:W-:Y:S01]  /*42e50*/  IMAD.X R5, R20, 0x1, R3, P3 ;  /* 0x0000000114057824 */ /* 0x000fe200018e0603 */
[----:B------:R-:W4:Y:S01]  /*42e60*/  LDL.LU R9, [R1+0x1a70] ;  /* 0x001a700001097983 */ /* 0x000f220000300800 */
[----:B------:R-:W-:-:S03]  /*42e70*/  ISETP.GE.AND P3, PT, R24, UR9, PT ;  /* 0x0000000918007c0c */ /* 0x000fc6000bf66270 */
[----:B------:R-:W5:Y:S01]  /*42e80*/  LDL.LU R24, [R1+0x1a60] ;  /* 0x001a600001187983 */ /* 0x000f620000300800 */
[----:B-1----:R-:W-:Y:S01]  /*42e90*/  PRMT R27, R12, 0x7770, RZ ;  /* 0x000077700c1b7816 */ /* 0x002fe200000000ff */
[----:B------:R-:W-:Y:S02]  /*42ea0*/  VIADD R23, R10, 0xc ;  /* 0x0000000c0a177836 */ /* 0x000fe40000000000 */
[----:B------:R-:W4:Y:S01]  /*42eb0*/  LDL.LU R10, [R1+0x1a6c] ;  /* 0x001a6c00010a7983 */ /* 0x000f220000300800 */
[C---:B--2---:R-:W-:Y:S02]  /*42ec0*/  PRMT R21, R8.reuse, 0x7770, RZ ;  /* 0x0000777008157816 */ /* 0x044fe400000000ff */
[----:B------:R-:W-:-:S03]  /*42ed0*/  PRMT R25, R8, 0x7771, RZ ;  /* 0x0000777108197816 */ /* 0x000fc600000000ff */
[----:B------:R0:W-:Y:S04]  /*42ee0*/  @P6 STG.E.U8 desc[UR32][R6.64], R21 ;  /* 0x0000001506006986 */ /* 0x0001e8000c101120 */
[----:B------:R1:W-:Y:S01]  /*42ef0*/  @P5 STG.E.U8 desc[UR32][R4.64], R25 ;  /* 0x0000001904005986 */ /* 0x0003e2000c101120 */
[----:B0-----:R-:W-:Y:S02]  /*42f00*/  IADD3 R6, P6, R22, R19, RZ ;  /* 0x0000001316067210 */ /* 0x001fe40007fde0ff */
[----:B------:R-:W-:Y:S02]  /*42f10*/  PRMT R21, R8, 0x7772, RZ ;  /* 0x0000777208157816 */ /* 0x000fe400000000ff */
[----:B-1----:R-:W-:Y:S01]  /*42f20*/  IADD3 R4, P5, R22, R17, RZ ;  /* 0x0000001116047210 */ /* 0x002fe20007fbe0ff */
[----:B------:R-:W-:Y:S01]  /*42f30*/  IMAD.X R7, R20, 0x1, R18, P6 ;  /* 0x0000000114077824 */ /* 0x000fe200030e0612 */
[----:B---3--:R-:W-:Y:S01]  /*42f40*/  ISETP.LT.AND P1, PT, R28, UR8, !P1 ;  /* 0x000000081c007c0c */ /* 0x008fe2000cf21270 */
[----:B------:R-:W-:Y:S01]  /*42f50*/  VIADD R22, R22, UR6 ;  /* 0x0000000616167c36 */ /* 0x000fe20008000000 */
[----:B------:R-:W-:Y:S01]  /*42f60*/  ISETP.LT.AND P6, PT, R11, UR8, !P0 ;  /* 0x000000080b007c0c */ /* 0x000fe2000c7c1270 */
[----:B------:R-:W-:Y:S01]  /*42f70*/  IMAD.X R5, R20, 0x1, R2, P5 ;  /* 0x0000000114057824 */ /* 0x000fe200028e0602 */
[----:B------:R-:W-:Y:S01]  /*42f80*/  PRMT R20, R8, 0x7773, RZ ;  /* 0x0000777308147816 */ /* 0x000fe200000000ff */
[----:B------:R0:W-:Y:S01]  /*42f90*/  @P4 STG.E.U8 desc[UR32][R6.64], R21 ;  /* 0x0000001506004986 */ /* 0x0001e2000c101120 */
[----:B------:R-:W-:-:S02]  /*42fa0*/  SHF.R.S32.HI R8, RZ, 0x1f, R22 ;  /* 0x0000001fff087819 */ /* 0x000fc40000011416 */
[----:B0-----:R-:W-:-:S05]  /*42fb0*/  IADD3 R6, P5, R22, R16, RZ ;  /* 0x0000001016067210 */ /* 0x001fca0007fbe0ff */
[----:B------:R-:W-:Y:S01]  /*42fc0*/  @P1 STG.E.U8 desc[UR32][R4.64], R20 ;  /* 0x0000001404001986 */ /* 0x000fe2000c101120 */
[----:B------:R-:W-:-:S05]  /*42fd0*/  IMAD.X R7, R8, 0x1, R26, P5 ;  /* 0x0000000108077824 */ /* 0x000fca00028e061a */
[----:B------:R0:W-:Y:S04]  /*42fe0*/  @P6 STG.E.U8 desc[UR32][R6.64], R27 ;  /* 0x0000001b06006986 */ /* 0x0001e8000c101120 */
[----:B0-----:R-:W2:Y:S01]  /*42ff0*/  LDL.LU R27, [R1+0x1a54] ;  /* 0x001a5400011b7983 */ /* 0x001ea20000300800 */
[----:B------:R-:W-:Y:S02]  /*43000*/  ISETP.LT.AND P4, PT, R29, UR8, !P0 ;  /* 0x000000081d007c0c */ /* 0x000fe4000c781270 */
[----:B------:R-:W-:Y:S02]  /*43010*/  IADD3 R4, P5, R22, R0, RZ ;  /* 0x0000000016047210 */ /* 0x000fe40007fbe0ff */
[----:B-----5:R-:W-:Y:S02]  /*43020*/  ISETP.LT.AND P1, PT, R24, UR8, !P0 ;  /* 0x0000000818007c0c */ /* 0x020fe4000c721270 */
[----:B------:R-:W-:Y:S01]  /*43030*/  IADD3 R6, P6, R22, R19, RZ ;  /* 0x0000001316067210 */ /* 0x000fe20007fde0ff */
[----:B------:R-:W-:Y:S01]  /*43040*/  IMAD.X R5, R8, 0x1, R3, P5 ;  /* 0x0000000108057824 */ /* 0x000fe200028e0603 */
[----:B------:R-:W-:-:S02]  /*43050*/  PRMT R25, R12, 0x7771, RZ ;  /* 0x000077710c197816 */ /* 0x000fc400000000ff */
[----:B------:R-:W-:Y:S01]  /*43060*/  ISETP.LT.AND P0, PT, R28, UR8, !P0 ;  /* 0x000000081c007c0c */ /* 0x000fe2000c701270 */
[----:B------:R-:W-:Y:S01]  /*43070*/  IMAD.X R7, R8, 0x1, R18, P6 ;  /* 0x0000000108077824 */ /* 0x000fe200030e0612 */
[C---:B------:R-:W-:Y:S01]  /*43080*/  PRMT R21, R12.reuse, 0x7772, RZ ;  /* 0x000077720c157816 */ /* 0x040fe200000000ff */
[----:B------:R0:W-:Y:S01]  /*43090*/  @P4 STG.E.U8 desc[UR32][R4.64], R25 ;  /* 0x0000001904004986 */ /* 0x0001e2000c101120 */
[----:B------:R-:W-:Y:S02]  /*430a0*/  ISETP.LT.AND P4, PT, R11, UR8, !P2 ;  /* 0x000000080b007c0c */ /* 0x000fe4000d781270 */
[----:B------:R-:W-:Y:S01]  /*430b0*/  ISETP.GE.AND P5, PT, R23, UR9, PT ;  /* 0x0000000917007c0c */ /* 0x000fe2000bfa6270 */
[----:B------:R1:W-:Y:S01]  /*430c0*/  @P1 STG.E.U8 desc[UR32][R6.64], R21 ;  /* 0x0000001506001986 */ /* 0x0003e2000c101120 */
[----:B------:R-:W-:Y:S02]  /*430d0*/  PRMT R23, R12, 0x7773, RZ ;  /* 0x000077730c177816 */ /* 0x000fe400000000ff */
[C---:B0-----:R-:W-:Y:S01]  /*430e0*/  IADD3 R4, P6, R22.reuse, R17, RZ ;  /* 0x0000001116047210 */ /* 0x041fe20007fde0ff */
[----:B------:R-:W-:-:S04]  /*430f0*/  VIADD R22, R22, UR6 ;  /* 0x0000000616167c36 */ /* 0x000fc80008000000 */
[----:B------:R-:W-:Y:S01]  /*43100*/  IMAD.X R5, R8, 0x1, R2, P6 ;  /* 0x0000000108057824 */ /* 0x000fe200030e0602 */
[----:B------:R-:W-:Y:S02]  /*43110*/  SHF.R.S32.HI R8, RZ, 0x1f, R22 ;  /* 0x0000001fff087819 */ /* 0x000fe40000011416 */
[----:B-1----:R-:W-:Y:S02]  /*43120*/  IADD3 R6, P6, R22, R16, RZ ;  /* 0x0000001016067210 */ /* 0x002fe40007fde0ff */
[----:B------:R-:W-:Y:S01]  /*43130*/  ISETP.LT.AND P1, PT, R29, UR8, !P2 ;  /* 0x000000081d007c0c */ /* 0x000fe2000d721270 */
[----:B------:R0:W-:Y:S01]  /*43140*/  @P0 STG.E.U8 desc[UR32][R4.64], R23 ;  /* 0x0000001704000986 */ /* 0x0001e2000c101120 */
[C---:B----4-:R-:W-:Y:S01]  /*43150*/  PRMT R25, R9.reuse, 0x7770, RZ ;  /* 0x0000777009197816 */ /* 0x050fe200000000ff */
[----:B------:R-:W-:Y:S01]  /*43160*/  IMAD.X R7, R8, 0x1, R26, P6 ;  /* 0x0000000108077824 */ /* 0x000fe200030e061a */
[----:B------:R-:W-:Y:S02]  /*43170*/  ISETP.LT.AND P6, PT, R24, UR8, !P2 ;  /* 0x0000000818007c0c */ /* 0x000fe4000d7c1270 */
[----:B------:R-:W-:-:S02]  /*43180*/  PRMT R21, R9, 0x7771, RZ ;  /* 0x0000777109157816 */ /* 0x000fc400000000ff */
[----:B------:R1:W-:Y:S01]  /*43190*/  @P4 STG.E.U8 desc[UR32][R6.64], R25 ;  /* 0x0000001906004986 */ /* 0x0003e2000c101120 */
[----:B0-----:R-:W-:Y:S02]  /*431a0*/  IADD3 R4, P0, R22, R0, RZ ;  /* 0x0000000016047210 */ /* 0x001fe40007f1e0ff */
[----:B------:R-:W-:-:S03]  /*431b0*/  ISETP.LT.AND P2, PT, R28, UR8, !P2 ;  /* 0x000000081c007c0c */ /* 0x000fc6000d741270 */
[----:B------:R-:W-:Y:S01]  /*431c0*/  IMAD.X R5, R8, 0x1, R3, P0 ;  /* 0x0000000108057824 */ /* 0x000fe200000e0603 */
[----:B-1----:R-:W-:Y:S02]  /*431d0*/  IADD3 R6, P4, R22, R19, RZ ;  /* 0x0000001316067210 */ /* 0x002fe40007f9e0ff */
[----:B------:R-:W-:Y:S02]  /*431e0*/  PRMT R23, R9, 0x7772, RZ ;  /* 0x0000777209177816 */ /* 0x000fe400000000ff */
[----:B------:R0:W-:Y:S01]  /*431f0*/  @P1 STG.E.U8 desc[UR32][R4.64], R21 ;  /* 0x0000001504001986 */ /* 0x0001e2000c101120 */
[----:B------:R-:W-:Y:S01]  /*43200*/  IMAD.X R7, R8, 0x1, R18, P4 ;  /* 0x0000000108077824 */ /* 0x000fe200020e0612 */
[----:B------:R-:W-:Y:S02]  /*43210*/  ISETP.LT.AND P1, PT, R11, UR8, !P3 ;  /* 0x000000080b007c0c */ /* 0x000fe4000df21270 */
[----:B------:R-:W-:Y:S02]  /*43220*/  PRMT R9, R9, 0x7773, RZ ;  /* 0x0000777309097816 */ /* 0x000fe400000000ff */
[----:B------:R1:W-:Y:S01]  /*43230*/  @P6 STG.E.U8 desc[UR32][R6.64], R23 ;  /* 0x0000001706006986 */ /* 0x0003e2000c101120 */
[----:B0-----:R-:W-:-:S05]  /*43240*/  IADD3 R4, P4, R22, R17, RZ ;  /* 0x0000001116047210 */ /* 0x001fca0007f9e0ff */
[----:B------:R-:W-:Y:S01]  /*43250*/  IMAD.X R5, R8, 0x1, R2, P4 ;  /* 0x0000000108057824 */ /* 0x000fe200020e0602 */
[----:B------:R-:W-:-:S04]  /*43260*/  ISETP.LT.AND P4, PT, R29, UR8, !P3 ;  /* 0x000000081d007c0c */ /* 0x000fc8000df81270 */
[----:B------:R0:W-:Y:S01]  /*43270*/  @P2 STG.E.U8 desc[UR32][R4.64], R9 ;  /* 0x0000000904002986 */ /* 0x0001e2000c101120 */
[C---:B------:R-:W-:Y:S02]  /*43280*/  PRMT R21, R13.reuse, 0x7770, RZ ;  /* 0x000077700d157816 */ /* 0x040fe400000000ff */
[----:B------:R-:W-:Y:S02]  /*43290*/  ISETP.LT.AND P2, PT, R24, UR8, !P3 ;  /* 0x0000000818007c0c */ /* 0x000fe4000df41270 */
[C---:B------:R-:W-:Y:S02]  /*432a0*/  PRMT R25, R13.reuse, 0x7771, RZ ;  /* 0x000077710d197816 */ /* 0x040fe400000000ff */
[----:B------:R-:W-:Y:S02]  /*432b0*/  ISETP.LT.AND P3, PT, R28, UR8, !P3 ;  /* 0x000000081c007c0c */ /* 0x000fe4000df61270 */
[----:B-1----:R-:W-:Y:S01]  /*432c0*/  PRMT R23, R13, 0x7772, RZ ;  /* 0x000077720d177816 */ /* 0x002fe200000000ff */
[----:B--2---:R-:W-:-:S05]  /*432d0*/  VIADD R12, R27, 0xd ;  /* 0x0000000d1b0c7836 */ /* 0x004fca0000000000 */
[----:B------:R-:W-:Y:S01]  /*432e0*/  ISETP.GE.AND P0, PT, R12, UR9, PT ;  /* 0x000000090c007c0c */ /* 0x000fe2000bf06270 */
[----:B------:R-:W-:-:S05]  /*432f0*/  VIADD R12, R22, UR6 ;  /* 0x00000006160c7c36 */ /* 0x000fca0008000000 */
[----:B------:R-:W-:Y:S02]  /*43300*/  SHF.R.S32.HI R20, RZ, 0x1f, R12 ;  /* 0x0000001fff147819 */ /* 0x000fe4000001140c */
[----:B------:R-:W-:-:S05]  /*43310*/  IADD3 R6, P6, R12, R16, RZ ;  /* 0x000000100c067210 */ /* 0x000fca0007fde0ff */
[----:B------:R-:W-:Y:S01]  /*43320*/  IMAD.X R7, R20, 0x1, R26, P6 ;  /* 0x0000000114077824 */ /* 0x000fe200030e061a */
[----:B0-----:R-:W-:-:S05]  /*43330*/  IADD3 R4, P6, R12, R0, RZ ;  /* 0x000000000c047210 */ /* 0x001fca0007fde0ff */
[----:B------:R-:W-:Y:S01]  /*43340*/  IMAD.X R5, R20, 0x1, R3, P6 ;  /* 0x0000000114057824 */ /* 0x000fe200030e0603 */
[----:B------:R0:W-:Y:S04]  /*43350*/  @P1 STG.E.U8 desc[UR32][R6.64], R21 ;  /* 0x0000001506001986 */ /* 0x0001e8000c101120 */
[----:B------:R1:W-:Y:S01]  /*43360*/  @P4 STG.E.U8 desc[UR32][R4.64], R25 ;  /* 0x0000001904004986 */ /* 0x0003e2000c101120 */
[C---:B0-----:R-:W-:Y:S02]  /*43370*/  IADD3 R6, P6, R12.reuse, R19, RZ ;  /* 0x000000130c067210 */ /* 0x041fe40007fde0ff */
[----:B-1----:R-:W-:-:S03]  /*43380*/  IADD3 R4, P4, R12, R17, RZ ;  /* 0x000000110c047210 */ /* 0x002fc60007f9e0ff */
[----:B------:R-:W-:Y:S02]  /*43390*/  IMAD.X R7, R20, 0x1, R18, P6 ;  /* 0x0000000114077824 */ /* 0x000fe400030e0612 */
[----:B------:R-:W-:Y:S01]  /*433a0*/  VIADD R12, R12, UR6 ;  /* 0x000000060c0c7c36 */ /* 0x000fe20008000000 */
[----:B------:R-:W-:Y:S01]  /*433b0*/  ISETP.LT.AND P6, PT, R11, UR8, !P5 ;  /* 0x000000080b007c0c */ /* 0x000fe2000efc1270 */
[----:B------:R-:W-:Y:S01]  /*433c0*/  IMAD.X R5, R20, 0x1, R2, P4 ;  /* 0x0000000114057824 */ /* 0x000fe200020e0602 */
[----:B------:R-:W-:Y:S01]  /*433d0*/  PRMT R21, R13, 0x7773, RZ ;  /* 0x000077730d157816 */ /* 0x000fe200000000ff */
[----:B------:R0:W-:Y:S01]  /*433e0*/  @P2 STG.E.U8 desc[UR32][R6.64], R23 ;  /* 0x0000001706002986 */ /* 0x0001e2000c101120 */
[----:B------:R-:W-:-:S03]  /*433f0*/  SHF.R.S32.HI R9, RZ, 0x1f, R12 ;  /* 0x0000001fff097819 */ /* 0x000fc6000001140c */
[----:B------:R1:W-:Y:S01]  /*43400*/  @P3 STG.E.U8 desc[UR32][R4.64], R21 ;  /* 0x0000001504003986 */ /* 0x0003e2000c101120 */
[----:B------:R-:W-:Y:S02]  /*43410*/  ISETP.LT.AND P3, PT, R29, UR8, !P5 ;  /* 0x000000081d007c0c */ /* 0x000fe4000ef61270 */
[----:B------:R-:W-:Y:S02]  /*43420*/  PRMT R13, R10, 0x7770, RZ ;  /* 0x000077700a0d7816 */ /* 0x000fe400000000ff */
[C---:B0-----:R-:W-:Y:S02]  /*43430*/  IADD3 R6, P2, R12.reuse, R16, RZ ;  /* 0x000000100c067210 */ /* 0x041fe40007f5e0ff */
[----:B-1----:R-:W-:-:S03]  /*43440*/  IADD3 R4, P4, R12, R0, RZ ;  /* 0x000000000c047210 */ /* 0x002fc60007f9e0ff */
[C---:B------:R-:W-:Y:S01]  /*43450*/  IMAD.X R7, R9.reuse, 0x1, R26, P2 ;  /* 0x0000000109077824 */ /* 0x040fe200010e061a */
[----:B------:R-:W-:Y:S02]  /*43460*/  ISETP.LT.AND P2, PT, R24, UR8, !P5 ;  /* 0x0000000818007c0c */ /* 0x000fe4000ef41270 */
[----:B------:R-:W-:Y:S01]  /*43470*/  PRMT R23, R10, 0x7771, RZ ;  /* 0x000077710a177816 */ /* 0x000fe200000000ff */
[----:B------:R-:W-:Y:S01]  /*43480*/  IMAD.X R5, R9, 0x1, R3, P4 ;  /* 0x0000000109057824 */ /* 0x000fe200020e0603 */
[----:B------:R0:W-:Y:S01]  /*43490*/  @P6 STG.E.U8 desc[UR32][R6.64], R13 ;  /* 0x0000000d06006986 */ /* 0x0001e2000c101120 */
[----:B------:R-:W-:Y:S02]  /*434a0*/  ISETP.LT.AND P5, PT, R28, UR8, !P5 ;  /* 0x000000081c007c0c */ /* 0x000fe4000efa1270 */
[----:B------:R-:W-:Y:S01]  /*434b0*/  PRMT R21, R10, 0x7772, RZ ;  /* 0x000077720a157816 */ /* 0x000fe200000000ff */
[----:B------:R1:W-:Y:S01]  /*434c0*/  @P3 STG.E.U8 desc[UR32][R4.64], R23 ;  /* 0x0000001704003986 */ /* 0x0003e2000c101120 */
[----:B0-----:R-:W-:-:S05]  /*434d0*/  IADD3 R6, P6, R12, R19, RZ ;  /* 0x000000130c067210 */ /* 0x001fca0007fde0ff */
[----:B------:R-:W-:Y:S01]  /*434e0*/  IMAD.X R7, R9, 0x1, R18, P6 ;  /* 0x0000000109077824 */ /* 0x000fe200030e0612 */
[C---:B-1----:R-:W-:Y:S01]  /*434f0*/  IADD3 R4, P6, R12.reuse, R17, RZ ;  /* 0x000000110c047210 */ /* 0x042fe20007fde0ff */
[----:B------:R-:W-:Y:S01]  /*43500*/  VIADD R12, R12, UR6 ;  /* 0x000000060c0c7c36 */ /* 0x000fe20008000000 */
[----:B------:R-:W-:Y:S02]  /*43510*/  ISETP.LT.AND P3, PT, R11, UR8, !P0 ;  /* 0x000000080b007c0c */ /* 0x000fe4000c761270 */
[----:B------:R0:W-:Y:S01]  /*43520*/  @P2 STG.E.U8 desc[UR32][R6.64], R21 ;  /* 0x0000001506002986 */ /* 0x0001e2000c101120 */
[----:B------:R-:W-:Y:S01]  /*43530*/  IMAD.X R5, R9, 0x1, R2, P6 ;  /* 0x0000000109057824 */ /* 0x000fe200030e0602 */
[----:B------:R-:W-:Y:S02]  /*43540*/  PRMT R13, R10, 0x7773, RZ ;  /* 0x000077730a0d7816 */ /* 0x000fe400000000ff */
[----:B------:R-:W-:Y:S01]  /*43550*/  SHF.R.S32.HI R9, RZ, 0x1f, R12 ;  /* 0x0000001fff097819 */ /* 0x000fe2000001140c */
[----:B------:R-:W-:Y:S01]  /*43560*/  VIADD R8, R27, 0xe ;  /* 0x0000000e1b087836 */ /* 0x000fe20000000000 */
[----:B------:R-:W-:Y:S01]  /*43570*/  ISETP.LT.AND P2, PT, R29, UR8, !P0 ;  /* 0x000000081d007c0c */ /* 0x000fe2000c741270 */
[----:B------:R1:W-:Y:S01]  /*43580*/  @P5 STG.E.U8 desc[UR32][R4.64], R13 ;  /* 0x0000000d04005986 */ /* 0x0003e2000c101120 */
[----:B0-----:R-:W-:-:S02]  /*43590*/  IADD3 R6, P6, R12, R16, RZ ;  /* 0x000000100c067210 */ /* 0x001fc40007fde0ff */
[----:B------:R-:W-:-:S03]  /*435a0*/  PRMT R21, R14, 0x7770, RZ ;  /* 0x000077700e157816 */ /* 0x000fc600000000ff */
[----:B------:R-:W-:Y:S01]  /*435b0*/  IMAD.X R7, R9, 0x1, R26, P6 ;  /* 0x0000000109077824 */ /* 0x000fe200030e061a */
[----:B------:R-:W-:Y:S02]  /*435c0*/  ISETP.GE.AND P1, PT, R8, UR9, PT ;  /* 0x0000000908007c0c */ /* 0x000fe4000bf26270 */
[----:B-1----:R-:W-:Y:S01]  /*435d0*/  IADD3 R4, P5, R12, R0, RZ ;  /* 0x000000000c047210 */ /* 0x002fe20007fbe0ff */
[----:B------:R-:W-:Y:S01]  /*435e0*/  VIADD R8, R27, 0xf ;  /* 0x0000000f1b087836 */ /* 0x000fe20000000000 */
[----:B------:R0:W-:Y:S01]  /*435f0*/  @P3 STG.E.U8 desc[UR32][R6.64], R21 ;  /* 0x0000001506003986 */ /* 0x0001e2000c101120 */
[----:B------:R-:W-:Y:S02]  /*43600*/  PRMT R23, R14, 0x7771, RZ ;  /* 0x000077710e177816 */ /* 0x000fe400000000ff */
[----:B------:R-:W-:Y:S01]  /*43610*/  IMAD.X R5, R9, 0x1, R3, P5 ;  /* 0x0000000109057824 */ /* 0x000fe200028e0603 */
[----:B------:R-:W-:Y:S02]  /*43620*/  ISETP.GE.AND P4, PT, R8, UR9, PT ;  /* 0x0000000908007c0c */ /* 0x000fe4000bf86270 */
[----:B0-----:R-:W-:-:S02]  /*43630*/  IADD3 R6, P3, R12, R19, RZ ;  /* 0x000000130c067210 */ /* 0x001fc40007f7e0ff */
[----:B------:R0:W-:Y:S01]  /*43640*/  @P2 STG.E.U8 desc[UR32][R4.64], R23 ;  /* 0x0000001704002986 */ /* 0x0001e2000c101120 */
[----:B------:R-:W-:Y:S02]  /*43650*/  ISETP.LT.AND P2, PT, R11, UR8, !P4 ;  /* 0x000000080b007c0c */ /* 0x000fe4000e741270 */
[----:B------:R-:W-:Y:S01]  /*43660*/  IMAD.X R7, R9, 0x1, R18, P3 ;  /* 0x0000000109077824 */ /* 0x000fe200018e0612 */
[----:B------:R-:W-:Y:S02]  /*43670*/  ISETP.LT.AND P3, PT, R11, UR8, !P1 ;  /* 0x000000080b007c0c */ /* 0x000fe4000cf61270 */
[----:B------:R-:W2:Y:S01]  /*43680*/  LDL.LU R11, [R1+0x1a68] ;  /* 0x001a6800010b7983 */ /* 0x000ea20000300800 */
[----:B------:R-:W-:Y:S02]  /*43690*/  ISETP.LT.AND P6, PT, R24, UR8, !P0 ;  /* 0x0000000818007c0c */ /* 0x000fe4000c7c1270 */
[----:B------:R-:W-:Y:S02]  /*436a0*/  ISETP.LT.AND P0, PT, R28, UR8, !P0 ;  /* 0x000000081c007c0c */ /* 0x000fe4000c701270 */
[C---:B0-----:R-:W-:Y:S01]  /*436b0*/  IADD3 R4, P5, R12.reuse, R17, RZ ;  /* 0x000000110c047210 */ /* 0x041fe20007fbe0ff */
[----:B------:R-:W-:Y:S01]  /*436c0*/  VIADD R8, R12, UR6 ;  /* 0x000000060c087c36 */ /* 0x000fe20008000000 */
[----:B------:R-:W-:-:S02]  /*436d0*/  PRMT R13, R14, 0x7772, RZ ;  /* 0x000077720e0d7816 */ /* 0x000fc400000000ff */
[----:B------:R-:W-:Y:S01]  /*436e0*/  PRMT R21, R14, 0x7773, RZ ;  /* 0x000077730e157816 */ /* 0x000fe200000000ff */
[----:B------:R-:W-:Y:S01]  /*436f0*/  IMAD.X R5, R9, 0x1, R2, P5 ;  /* 0x0000000109057824 */ /* 0x000fe200028e0602 */
[----:B------:R-:W-:Y:S02]  /*43700*/  ISETP.LT.AND P5, PT, R29, UR8, !P1 ;  /* 0x000000081d007c0c */ /* 0x000fe4000cfa1270 */
[----:B------:R-:W-:Y:S01]  /*43710*/  SHF.R.S32.HI R9, RZ, 0x1f, R8 ;  /* 0x0000001fff097819 */ /* 0x000fe20000011408 */
[----:B------:R0:W-:Y:S04]  /*43720*/  @P6 STG.E.U8 desc[UR32][R6.64], R13 ;  /* 0x0000000d06006986 */ /* 0x0001e8000c101120 */
[----:B------:R1:W-:Y:S01]  /*43730*/  @P0 STG.E.U8 desc[UR32][R4.64], R21 ;  /* 0x0000001504000986 */ /* 0x0003e2000c101120 */
[----:B0-----:R-:W-:-:S02]  /*43740*/  IADD3 R6, P6, R8, R16, RZ ;  /* 0x0000001008067210 */ /* 0x001fc40007fde0ff */
[----:B-1----:R-:W-:-:S03]  /*43750*/  IADD3 R4, P0, R8, R0, RZ ;  /* 0x0000000008047210 */ /* 0x002fc60007f1e0ff */
[C---:B------:R-:W-:Y:S02]  /*43760*/  IMAD.X R7, R9.reuse, 0x1, R26, P6 ;  /* 0x0000000109077824 */ /* 0x040fe400030e061a */
[C---:B------:R-:W-:Y:S02]  /*43770*/  VIADD R10, R8.reuse, UR6 ;  /* 0x00000006080a7c36 */ /* 0x040fe40008000000 */
[----:B------:R-:W-:Y:S01]  /*43780*/  IMAD.X R5, R9, 0x1, R3, P0 ;  /* 0x0000000109057824 */ /* 0x000fe200000e0603 */
[----:B------:R-:W-:Y:S02]  /*43790*/  IADD3 R12, P0, R8, R19, RZ ;  /* 0x00000013080c7210 */ /* 0x000fe40007f1e0ff */
[----:B------:R-:W-:Y:S02]  /*437a0*/  ISETP.LT.AND P6, PT, R29, UR8, !P4 ;  /* 0x000000081d007c0c */ /* 0x000fe4000e7c1270 */
[----:B------:R-:W-:Y:S01]  /*437b0*/  SHF.R.S32.HI R29, RZ, 0x1f, R10 ;  /* 0x0000001fff1d7819 */ /* 0x000fe2000001140a */
[----:B------:R-:W-:Y:S01]  /*437c0*/  IMAD.X R13, R9, 0x1, R18, P0 ;  /* 0x00000001090d7824 */ /* 0x000fe200000e0612 */
[----:B------:R-:W-:-:S05]  /*437d0*/  IADD3 R22, P0, R10, R0, RZ ;  /* 0x000000000a167210 */ /* 0x000fca0007f1e0ff */
[----:B------:R-:W-:Y:S01]  /*437e0*/  IMAD.X R23, R29, 0x1, R3, P0 ;  /* 0x000000011d177824 */ /* 0x000fe200000e0603 */
[----:B------:R-:W-:Y:S02]  /*437f0*/  ISETP.LT.AND P0, PT, R24, UR8, !P4 ;  /* 0x0000000818007c0c */ /* 0x000fe4000e701270 */
[----:B------:R-:W-:Y:S02]  /*43800*/  ISETP.LT.AND P4, PT, R28, UR8, !P4 ;  /* 0x000000081c007c0c */ /* 0x000fe4000e781270 */
[C---:B--2---:R-:W-:Y:S02]  /*43810*/  PRMT R27, R11.reuse, 0x7770, RZ ;  /* 0x000077700b1b7816 */ /* 0x044fe400000000ff */
[----:B------:R-:W-:-:S03]  /*43820*/  PRMT R25, R11, 0x7771, RZ ;  /* 0x000077710b197816 */ /* 0x000fc600000000ff */
[----:B------:R0:W-:Y:S01]  /*43830*/  @P3 STG.E.U8 desc[UR32][R6.64], R27 ;  /* 0x0000001b06003986 */ /* 0x0001e2000c101120 */
[----:B------:R-:W-:-:S03]  /*43840*/  IADD3 R8, P3, R8, R17, RZ ;  /* 0x0000001108087210 */ /* 0x000fc60007f7e0ff */
[----:B------:R1:W-:Y:S01]  /*43850*/  @P5 STG.E.U8 desc[UR32][R4.64], R25 ;  /* 0x0000001904005986 */ /* 0x0003e2000c101120 */
[----:B------:R-:W-:Y:S01]  /*43860*/  IADD3 R20, P5, R10, R16, RZ ;  /* 0x000000100a147210 */ /* 0x000fe20007fbe0ff */
[----:B------:R-:W-:Y:S01]  /*43870*/  IMAD.X R9, R9, 0x1, R2, P3 ;  /* 0x0000000109097824 */ /* 0x000fe200018e0602 */
[----:B------:R-:W-:Y:S02]  /*43880*/  ISETP.LT.AND P3, PT, R24, UR8, !P1 ;  /* 0x0000000818007c0c */ /* 0x000fe4000cf61270 */
[----:B------:R-:W-:Y:S01]  /*43890*/  ISETP.LT.AND P1, PT, R28, UR8, !P1 ;  /* 0x000000081c007c0c */ /* 0x000fe2000cf21270 */
[----:B------:R-:W-:Y:S01]  /*438a0*/  IMAD.X R21, R29, 0x1, R26, P5 ;  /* 0x000000011d157824 */ /* 0x000fe200028e061a */
[C---:B0-----:R-:W-:Y:S02]  /*438b0*/  IADD3 R6, P5, R10.reuse, R19, RZ ;  /* 0x000000130a067210 */ /* 0x041fe40007fbe0ff */
[C---:B------:R-:W-:Y:S02]  /*438c0*/  PRMT R3, R11.reuse, 0x7773, RZ ;  /* 0x000077730b037816 */ /* 0x040fe400000000ff */
[----:B------:R-:W-:Y:S01]  /*438d0*/  PRMT R11, R11, 0x7772, RZ ;  /* 0x000077720b0b7816 */ /* 0x000fe200000000ff */
[----:B------:R-:W-:Y:S01]  /*438e0*/  IMAD.X R7, R29, 0x1, R18, P5 ;  /* 0x000000011d077824 */ /* 0x000fe200028e0612 */
[----:B-1----:R-:W-:-:S02]  /*438f0*/  IADD3 R4, P5, R10, R17, RZ ;  /* 0x000000110a047210 */ /* 0x002fc40007fbe0ff */
[C---:B------:R-:W-:Y:S02]  /*43900*/  PRMT R17, R15.reuse, 0x7773, RZ ;  /* 0x000077730f117816 */ /* 0x040fe400000000ff */
[C---:B------:R-:W-:Y:S02]  /*43910*/  PRMT R19, R15.reuse, 0x7772, RZ ;  /* 0x000077720f137816 */ /* 0x040fe400000000ff */
[C---:B------:R-:W-:Y:S02]  /*43920*/  PRMT R25, R15.reuse, 0x7771, RZ ;  /* 0x000077710f197816 */ /* 0x040fe400000000ff */
[----:B------:R-:W-:Y:S01]  /*43930*/  PRMT R15, R15, 0x7770, RZ ;  /* 0x000077700f0f7816 */ /* 0x000fe200000000ff */
[----:B------:R0:W-:Y:S04]  /*43940*/  @P3 STG.E.U8 desc[UR32][R12.64], R11 ;  /* 0x0000000b0c003986 */ /* 0x0001e8000c101120 */
[----:B------:R0:W-:Y:S04]  /*43950*/  @P1 STG.E.U8 desc[UR32][R8.64], R3 ;  /* 0x0000000308001986 */ /* 0x0001e8000c101120 */
[----:B------:R0:W-:Y:S04]  /*43960*/  @P2 STG.E.U8 desc[UR32][R20.64], R15 ;  /* 0x0000000f14002986 */ /* 0x0001e8000c101120 */
[----:B------:R0:W-:Y:S01]  /*43970*/  @P6 STG.E.U8 desc[UR32][R22.64], R25 ;  /* 0x0000001916006986 */ /* 0x0001e2000c101120 */
[----:B------:R-:W-:-:S03]  /*43980*/  IMAD.X R5, R29, 0x1, R2, P5 ;  /* 0x000000011d057824 */ /* 0x000fc600028e0602 */
[----:B------:R0:W-:Y:S01]  /*43990*/  @P0 STG.E.U8 desc[UR32][R6.64], R19 ;  /* 0x0000001306000986 */ /* 0x0001e2000c101120 */
[----:B------:R-:W-:Y:S05]  /*439a0*/  @!P4 EXIT ;  /* 0x000000000000c94d */ /* 0x000fea0003800000 */
[----:B------:R-:W-:Y:S01]  /*439b0*/  STG.E.U8 desc[UR32][R4.64], R17 ;  /* 0x0000001104007986 */ /* 0x000fe2000c101120 */
[----:B------:R-:W-:Y:S05]  /*439c0*/  EXIT ;  /* 0x000000000000794d */ /* 0x000fea0003800000 */
.L_x_2:
[----:B------:R-:W-:-:S00]  /*439d0*/  BRA `(.L_x_2) ;  /* 0xfffffffc00fc7947 */ /* 0x000fc0000383ffff */
[----:B------:R-:W-:-:S00]  /*439e0*/  NOP ;  /* 0x0000000000007918 */ /* 0x000fc00000000000 */
        /* <DEDUP_REMOVED lines=9> */
.L_x_3:


//--------------------- .nv.shared.matmul_kernel  --------------------------
	.section	.nv.shared.matmul_kernel,"aw",@nobits
	.sectionflags	@""
	.align	16
	.zero		1024


//--------------------- .nv.shared.reserved.0     --------------------------
	.section	.nv.shared.reserved.0,"aw",@nobits
	.weak		__nv_reservedSMEM_offset_0_alias
	.size		__nv_reservedSMEM_offset_0_alias, 0, 0
	.other		__nv_reservedSMEM_offset_0_alias,@"STO_CUDA_RESERVED_SHARED STV_DEFAULT"
__nv_reservedSMEM_offset_0_alias:
	.zero		0


//--------------------- .nv.constant0.matmul_kernel --------------------------
	.section	.nv.constant0.matmul_kernel,"a",@progbits
	.sectionflags	@""
	.align	4
.nv.constant0.matmul_kernel:
	.zero		608


//--------------------- SYMBOLS --------------------------

	.type		.nv.reservedSmem.offset0,@object
	.size		.nv.reservedSmem.offset0,0x4
